def matmul_kernel(
    a_ptr,
    b_ptr,
    c_ptr,
    M,
    N,
    K,
    stride_am,
    stride_ak,
    stride_bk,
    stride_bn,
    stride_cm,
    stride_cn,
    BLOCK_M: tl.constexpr,
    BLOCK_N: tl.constexpr,
    BLOCK_K: tl.constexpr,
    GROUP_M: tl.constexpr,
):
    pid = tl.program_id(axis=0)
    num_pid_m = tl.cdiv(M, BLOCK_M)
    num_pid_n = tl.cdiv(N, BLOCK_N)
    num_pid_in_group = GROUP_M * num_pid_n
    group_id = pid // num_pid_in_group
    first_pid_m = group_id * GROUP_M
    group_size_m = min(num_pid_m - first_pid_m, GROUP_M)
    pid_m = first_pid_m + ((pid % num_pid_in_group) % group_size_m)
    pid_n = (pid % num_pid_in_group) // group_size_m

    offs_am = (pid_m * BLOCK_M + tl.arange(0, BLOCK_M)) % M
    offs_bn = (pid_n * BLOCK_N + tl.arange(0, BLOCK_N)) % N
    offs_k = tl.arange(0, BLOCK_K)
    a_ptrs = a_ptr + offs_am[:, None] * stride_am + offs_k[None, :] * stride_ak
    b_ptrs = b_ptr + offs_k[:, None] * stride_bk + offs_bn[None, :] * stride_bn

    acc = tl.zeros((BLOCK_M, BLOCK_N), dtype=tl.float32)
    for kk in range(0, tl.cdiv(K, BLOCK_K)):
        a = tl.load(a_ptrs, mask=offs_k[None, :] < K - kk * BLOCK_K, other=0.0)
        b = tl.load(b_ptrs, mask=offs_k[:, None] < K - kk * BLOCK_K, other=0.0)
        acc = tl.dot(a, b, acc)
        a_ptrs += BLOCK_K * stride_ak
        b_ptrs += BLOCK_K * stride_bk

    c = acc.to(c_ptr.dtype.element_ty)
    offs_cm = pid_m * BLOCK_M + tl.arange(0, BLOCK_M)
    offs_cn = pid_n * BLOCK_N + tl.arange(0, BLOCK_N)
    c_ptrs = c_ptr + offs_cm[:, None] * stride_cm + offs_cn[None, :] * stride_cn
    mask = (offs_cm[:, None] < M) & (offs_cn[None, :] < N)
    tl.store(c_ptrs, c, mask=mask)

# config = {"BLOCK_K": 64, "BLOCK_M": 64, "BLOCK_N": 512, "GROUP_M": 4, "arch": "sm_90", "dtype": "fp8e5m2", "num_ctas": 1, "num_stages": 3, "num_warps": 4}
# arch = sm_90


// ===== COMPILED SASS (sm_90a) =====

	.target	sm_90a

	.elftype	@"ET_EXEC"


//--------------------- .note.nv.tkinfo           --------------------------
	.section	.note.nv.tkinfo,"",@"SHT_NOTE"
	.sectionflags	@"SHF_NOTE_NV_TKINFO"
	.tkinfo
        /*0018*/ 	.word	0x00000002
        /*0030*/ 	.string	""
        /*0030*/ 	.string	"ptxas"
        /*0030*/ 	.string	"Cuda compilation tools, release 13.0, V13.0.88"
        /*0030*/ 	.string	"Build cuda_13.0.r13.0/compiler.36424714_0"
        /*0030*/ 	.string	"-v  -suppress-debug-info  -lineinfo  -arch sm_90a "



//--------------------- .note.nv.cuinfo           --------------------------
	.section	.note.nv.cuinfo,"",@"SHT_NOTE"
	.sectionflags	@"SHF_NOTE_NV_CUINFO"
        /*0018*/ 	.short	0x0002
        /*001a*/ 	.short	0x005a
        /*001c*/ 	.short	0x0082
	.zero		2


//--------------------- .nv.info                  --------------------------
	.section	.nv.info,"",@"SHT_CUDA_INFO"
	.align	4


	//----- nvinfo : EIATTR_REGCOUNT
	.align		4
        /*0000*/ 	.byte	0x04, 0x2f
        /*0002*/ 	.short	(.L_1 - .L_0)
	.align		4
.L_0:
        /*0004*/ 	.word	index@(matmul_kernel)
        /*0008*/ 	.word	0x000000ff


	//----- nvinfo : EIATTR_FRAME_SIZE
	.align		4
.L_1:
        /*000c*/ 	.byte	0x04, 0x11
        /*000e*/ 	.short	(.L_3 - .L_2)
	.align		4
.L_2:
        /*0010*/ 	.word	index@(matmul_kernel)
        /*0014*/ 	.word	0x000012b0


	//----- nvinfo : EIATTR_MIN_STACK_SIZE
	.align		4
.L_3:
        /*0018*/ 	.byte	0x04, 0x12
        /*001a*/ 	.short	(.L_5 - .L_4)
	.align		4
.L_4:
        /*001c*/ 	.word	index@(matmul_kernel)
        /*0020*/ 	.word	0x000012b0
.L_5:


//--------------------- .nv.compat                --------------------------
	.section	.nv.compat,"",@"SHT_CUDA_COMPAT_INFO"
	.align	4
        /*0000*/ 	.byte	0x02, 0x09, 0x01, 0x00, 0x02, 0x02, 0x04, 0x00, 0x02, 0x05, 0x05, 0x00, 0x03, 0x07, 0x01, 0x01
        /*0010*/ 	.byte	0x02, 0x03, 0x00, 0x00, 0x02, 0x06, 0x01, 0x00, 0x04, 0x0b, 0x08, 0x00, 0x00, 0x00, 0x00, 0x00
        /*0020*/ 	.byte	0x00, 0x00, 0x00, 0x00


//--------------------- .nv.info.matmul_kernel    --------------------------
	.section	.nv.info.matmul_kernel,"",@"SHT_CUDA_INFO"
	.sectionflags	@""
	.align	4


	//----- nvinfo : EIATTR_CUDA_API_VERSION
	.align		4
        /*0000*/ 	.byte	0x04, 0x37
        /*0002*/ 	.short	(.L_7 - .L_6)
.L_6:
        /*0004*/ 	.word	0x00000082


	//----- nvinfo : EIATTR_KPARAM_INFO
	.align		4
.L_7:
        /*0008*/ 	.byte	0x04, 0x17
        /*000a*/ 	.short	(.L_9 - .L_8)
.L_8:
        /*000c*/ 	.word	0x00000000
        /*0010*/ 	.short	0x000d
        /*0012*/ 	.short	0x0048
        /*0014*/ 	.byte	0x00, 0xf4, 0x21, 0x00


	//----- nvinfo : EIATTR_KPARAM_INFO
	.align		4
.L_9:
        /*0018*/ 	.byte	0x04, 0x17
        /*001a*/ 	.short	(.L_11 - .L_10)
.L_10:
        /*001c*/ 	.word	0x00000000
        /*0020*/ 	.short	0x000c
        /*0022*/ 	.short	0x0040
        /*0024*/ 	.byte	0x00, 0xf4, 0x21, 0x00


	//----- nvinfo : EIATTR_KPARAM_INFO
	.align		4
.L_11:
        /*0028*/ 	.byte	0x04, 0x17
        /*002a*/ 	.short	(.L_13 - .L_12)
.L_12:
        /*002c*/ 	.word	0x00000000
        /*0030*/ 	.short	0x000b
        /*0032*/ 	.short	0x0038
        /*0034*/ 	.byte	0x00, 0xf0, 0x11, 0x00


	//----- nvinfo : EIATTR_KPARAM_INFO
	.align		4
.L_13:
        /*0038*/ 	.byte	0x04, 0x17
        /*003a*/ 	.short	(.L_15 - .L_14)
.L_14:
        /*003c*/ 	.word	0x00000000
        /*0040*/ 	.short	0x000a
        /*0042*/ 	.short	0x0034
        /*0044*/ 	.byte	0x00, 0xf0, 0x11, 0x00


	//----- nvinfo : EIATTR_KPARAM_INFO
	.align		4
.L_15:
        /*0048*/ 	.byte	0x04, 0x17
        /*004a*/ 	.short	(.L_17 - .L_16)
.L_16:
        /*004c*/ 	.word	0x00000000
        /*0050*/ 	.short	0x0009
        /*0052*/ 	.short	0x0030
        /*0054*/ 	.byte	0x00, 0xf0, 0x11, 0x00


	//----- nvinfo : EIATTR_KPARAM_INFO
	.align		4
.L_17:
        /*0058*/ 	.byte	0x04, 0x17
        /*005a*/ 	.short	(.L_19 - .L_18)
.L_18:
        /*005c*/ 	.word	0x00000000
        /*0060*/ 	.short	0x0008
        /*0062*/ 	.short	0x002c
        /*0064*/ 	.byte	0x00, 0xf0, 0x11, 0x00


	//----- nvinfo : EIATTR_KPARAM_INFO
	.align		4
.L_19:
        /*0068*/ 	.byte	0x04, 0x17
        /*006a*/ 	.short	(.L_21 - .L_20)
.L_20:
        /*006c*/ 	.word	0x00000000
        /*0070*/ 	.short	0x0007
        /*0072*/ 	.short	0x0028
        /*0074*/ 	.byte	0x00, 0xf0, 0x11, 0x00


	//----- nvinfo : EIATTR_KPARAM_INFO
	.align		4
.L_21:
        /*0078*/ 	.byte	0x04, 0x17
        /*007a*/ 	.short	(.L_23 - .L_22)
.L_22:
        /*007c*/ 	.word	0x00000000
        /*0080*/ 	.short	0x0006
        /*0082*/ 	.short	0x0024
        /*0084*/ 	.byte	0x00, 0xf0, 0x11, 0x00


	//----- nvinfo : EIATTR_KPARAM_INFO
	.align		4
.L_23:
        /*0088*/ 	.byte	0x04, 0x17
        /*008a*/ 	.short	(.L_25 - .L_24)
.L_24:
        /*008c*/ 	.word	0x00000000
        /*0090*/ 	.short	0x0005
        /*0092*/ 	.short	0x0020
        /*0094*/ 	.byte	0x00, 0xf0, 0x11, 0x00


	//----- nvinfo : EIATTR_KPARAM_INFO
	.align		4
.L_25:
        /*0098*/ 	.byte	0x04, 0x17
        /*009a*/ 	.short	(.L_27 - .L_26)
.L_26:
        /*009c*/ 	.word	0x00000000
        /*00a0*/ 	.short	0x0004
        /*00a2*/ 	.short	0x001c
        /*00a4*/ 	.byte	0x00, 0xf0, 0x11, 0x00


	//----- nvinfo : EIATTR_KPARAM_INFO
	.align		4
.L_27:
        /*00a8*/ 	.byte	0x04, 0x17
        /*00aa*/ 	.short	(.L_29 - .L_28)
.L_28:
        /*00ac*/ 	.word	0x00000000
        /*00b0*/ 	.short	0x0003
        /*00b2*/ 	.short	0x0018
        /*00b4*/ 	.byte	0x00, 0xf0, 0x11, 0x00


	//----- nvinfo : EIATTR_KPARAM_INFO
	.align		4
.L_29:
        /*00b8*/ 	.byte	0x04, 0x17
        /*00ba*/ 	.short	(.L_31 - .L_30)
.L_30:
        /*00bc*/ 	.word	0x00000000
        /*00c0*/ 	.short	0x0002
        /*00c2*/ 	.short	0x0010
        /*00c4*/ 	.byte	0x00, 0xf4, 0x21, 0x00


	//----- nvinfo : EIATTR_KPARAM_INFO
	.align		4
.L_31:
        /*00c8*/ 	.byte	0x04, 0x17
        /*00ca*/ 	.short	(.L_33 - .L_32)
.L_32:
        /*00cc*/ 	.word	0x00000000
        /*00d0*/ 	.short	0x0001
        /*00d2*/ 	.short	0x0008
        /*00d4*/ 	.byte	0x00, 0xf4, 0x21, 0x00


	//----- nvinfo : EIATTR_KPARAM_INFO
	.align		4
.L_33:
        /*00d8*/ 	.byte	0x04, 0x17
        /*00da*/ 	.short	(.L_35 - .L_34)
.L_34:
        /*00dc*/ 	.word	0x00000000
        /*00e0*/ 	.short	0x0000
        /*00e2*/ 	.short	0x0000
        /*00e4*/ 	.byte	0x00, 0xf4, 0x21, 0x00


	//----- nvinfo : EIATTR_SPARSE_MMA_MASK
	.align		4
.L_35:
        /*00e8*/ 	.byte	0x03, 0x50
        /*00ea*/ 	.short	0x0000


	//----- nvinfo : EIATTR_MAXREG_COUNT
	.align		4
        /*00ec*/ 	.byte	0x03, 0x1b
        /*00ee*/ 	.short	0x00ff


	//----- nvinfo : EIATTR_NUM_BARRIERS
	.align		4
        /*00f0*/ 	.byte	0x02, 0x4c
        /*00f2*/ 	.byte	0x01
	.zero		1


	//----- nvinfo : EIATTR_ANNOTATIONS
	.align		4
        /*00f4*/ 	.byte	0x04, 0x55
        /*00f6*/ 	.short	(.L_37 - .L_36)


	//   ....[0]....
.L_36:
        /*00f8*/ 	.word	0x00000001
        /*00fc*/ 	.byte	0x80, 0x07, 0x00, 0x00, 0x01, 0x00, 0x00, 0x00, 0xb0, 0x07, 0x00, 0x00, 0x01, 0x00, 0x00, 0x00
        /* <DEDUP_REMOVED lines=2102> */
        /*846c*/ 	.byte	0x80, 0x6c, 0x03, 0x00, 0x01, 0x00, 0x00, 0x00, 0x90, 0x6c, 0x03, 0x00


	//----- nvinfo : EIATTR_MERCURY_ISA_VERSION
	.align		4
.L_37:
        /*8478*/ 	.byte	0x03, 0x5f
        /*847a*/ 	.short	0x0101


	//----- nvinfo : EIATTR_EXIT_INSTR_OFFSETS
	.align		4
        /*847c*/ 	.byte	0x04, 0x1c
        /*847e*/ 	.short	(.L_39 - .L_38)


	//   ....[0]....
.L_38:
        /*8480*/ 	.word	0x00037110


	//   ....[1]....
        /*8484*/ 	.word	0x00037130


	//----- nvinfo : EIATTR_REQNTID
	.align		4
.L_39:
        /*8488*/ 	.byte	0x04, 0x10
        /*848a*/ 	.short	(.L_41 - .L_40)
.L_40:
        /*848c*/ 	.word	0x00000080
        /*8490*/ 	.word	0x00000001
        /*8494*/ 	.word	0x00000001


	//----- nvinfo : EIATTR_CBANK_PARAM_SIZE
	.align		4
.L_41:
        /*8498*/ 	.byte	0x03, 0x19
        /*849a*/ 	.short	0x0050


	//----- nvinfo : EIATTR_PARAM_CBANK
	.align		4
        /*849c*/ 	.byte	0x04, 0x0a
        /*849e*/ 	.short	(.L_43 - .L_42)
	.align		4
.L_42:
        /*84a0*/ 	.word	index@(.nv.constant0.matmul_kernel)
        /*84a4*/ 	.short	0x0210
        /*84a6*/ 	.short	0x0050


	//----- nvinfo : EIATTR_SW_WAR
	.align		4
.L_43:
        /*84a8*/ 	.byte	0x04, 0x36
        /*84aa*/ 	.short	(.L_45 - .L_44)
.L_44:
        /*84ac*/ 	.word	0x00000008
.L_45:


//--------------------- .nv.callgraph             --------------------------
	.section	.nv.callgraph,"",@"SHT_CUDA_CALLGRAPH"
	.align	4
	.sectionentsize	8
	.align		4
        /*0000*/ 	.word	0x00000000
	.align		4
        /*0004*/ 	.word	0xffffffff
	.align		4
        /*0008*/ 	.word	0x00000000
	.align		4
        /*000c*/ 	.word	0xfffffffe
	.align		4
        /*0010*/ 	.word	0x00000000
	.align		4
        /*0014*/ 	.word	0xfffffffd
	.align		4
        /*0018*/ 	.word	0x00000000
	.align		4
        /*001c*/ 	.word	0xfffffffc


//--------------------- .text.matmul_kernel       --------------------------
	.section	.text.matmul_kernel,"ax",@progbits
	.align	128
        .global         matmul_kernel
        .type           matmul_kernel,@function
        .size           matmul_kernel,(.L_x_4 - matmul_kernel)
        .other          matmul_kernel,@"STO_CUDA_ENTRY STV_DEFAULT"
matmul_kernel:
.text.matmul_kernel:
[----:B------:R-:W0:Y:S08]  /*0000*/  LDC R1, c[0x0][0x28] ;  /* 0x00000a00ff017b82 */ /* 0x000e300000000800 */
[----:B------:R-:W1:Y:S01]  /*0010*/  LDC.64 R124, c[0x0][0x228] ;  /* 0x00008a00ff7c7b82 */ /* 0x000e620000000a00 */
[----:B------:R-:W2:Y:S01]  /*0020*/  S2R R5, SR_CTAID.X ;  /* 0x0000000000057919 */ /* 0x000ea20000002500 */
[----:B0-----:R-:W-:Y:S01]  /*0030*/  VIADD R1, R1, 0xffffed50 ;  /* 0xffffed5001017836 */ /* 0x001fe20000000000 */
[----:B------:R-:W-:Y:S01]  /*0040*/  UMOV UR4, 0x400 ;  /* 0x0000040000047882 */ /* 0x000fe20000000000 */
[----:B------:R-:W-:Y:S01]  /*0050*/  ULDC.64 UR28, c[0x0][0x208] ;  /* 0x00008200001c7ab9 */ /* 0x000fe20000000a00 */
[----:B------:R-:W0:Y:S03]  /*0060*/  S2R R24, SR_TID.X ;  /* 0x0000000000187919 */ /* 0x000e260000002100 */
[----:B------:R-:W3:Y:S01]  /*0070*/  S2UR UR24, SR_CgaCtaId ;  /* 0x00000000001879c3 */ /* 0x000ee20000008800 */
[----:B-1----:R-:W-:-:S05]  /*0080*/  VIADD R0, R125, 0x1ff ;  /* 0x000001ff7d007836 */ /* 0x002fca0000000000 */
[----:B------:R-:W-:Y:S01]  /*0090*/  SHF.R.S32.HI R3, RZ, 0x1f, R0 ;  /* 0x0000001fff037819 */ /* 0x000fe20000011400 */
[----:B---3--:R-:W-:-:S03]  /*00a0*/  ULEA UR24, UR24, UR4, 0x18 ;  /* 0x0000000418187291 */ /* 0x008fc6000f8ec03f */
[----:B------:R-:W-:Y:S02]  /*00b0*/  LEA.HI R3, R3, R0, RZ, 0x9 ;  /* 0x0000000003037211 */ /* 0x000fe400078f48ff */
[----:B--2---:R-:W-:Y:S02]  /*00c0*/  IABS R8, R5 ;  /* 0x0000000500087213 */ /* 0x004fe40000000000 */
[----:B------:R-:W-:Y:S02]  /*00d0*/  SHF.R.S32.HI R3, RZ, 0x9, R3 ;  /* 0x00000009ff037819 */ /* 0x000fe40000011403 */
[C---:B0-----:R-:W-:Y:S02]  /*00e0*/  LEA.HI R17, R24.reuse, 0xe, RZ, 0x1a ;  /* 0x0000000e18117811 */ /* 0x041fe400078fd0ff */
[C---:B------:R-:W-:Y:S01]  /*00f0*/  LEA.HI R16, R24.reuse, 0x1e, RZ, 0x1a ;  /* 0x0000001e18107811 */ /* 0x040fe200078fd0ff */
[----:B------:R-:W-:Y:S01]  /*0100*/  IMAD.SHL.U32 R4, R3, 0x4, RZ ;  /* 0x0000000403047824 */ /* 0x000fe200078e00ff */
[----:B------:R-:W-:-:S02]  /*0110*/  LEA.HI R15, R24, 0x2e, RZ, 0x1a ;  /* 0x0000002e180f7811 */ /* 0x000fc400078fd0ff */
[C---:B------:R-:W-:Y:S02]  /*0120*/  LEA.HI R12, R24.reuse, 0x3e, RZ, 0x1a ;  /* 0x0000003e180c7811 */ /* 0x040fe400078fd0ff */
[-C--:B------:R-:W-:Y:S02]  /*0130*/  IABS R7, R4.reuse ;  /* 0x0000000400077213 */ /* 0x080fe40000000000 */
[----:B------:R-:W-:Y:S02]  /*0140*/  IABS R10, R4 ;  /* 0x00000004000a7213 */ /* 0x000fe40000000000 */
[----:B------:R-:W0:Y:S01]  /*0150*/  I2F.RP R0, R7 ;  /* 0x0000000700007306 */ /* 0x000e220000209400 */
[----:B------:R-:W-:-:S07]  /*0160*/  LOP3.LUT R14, R24, 0x3f, RZ, 0xc0, !PT ;  /* 0x0000003f180e7812 */ /* 0x000fce00078ec0ff */
[----:B0-----:R-:W0:Y:S02]  /*0170*/  MUFU.RCP R0, R0 ;  /* 0x0000000000007308 */ /* 0x001e240000001000 */
[----:B0-----:R-:W-:Y:S02]  /*0180*/  VIADD R2, R0, 0xffffffe ;  /* 0x0ffffffe00027836 */ /* 0x001fe40000000000 */
[----:B------:R-:W-:-:S04]  /*0190*/  IMAD.MOV R0, RZ, RZ, -R10 ;  /* 0x000000ffff007224 */ /* 0x000fc800078e0a0a */
[----:B------:R0:W1:Y:S02]  /*01a0*/  F2I.FTZ.U32.TRUNC.NTZ R3, R2 ;  /* 0x0000000200037305 */ /* 0x000064000021f000 */
[----:B0-----:R-:W-:Y:S02]  /*01b0*/  IMAD.MOV.U32 R2, RZ, RZ, RZ ;  /* 0x000000ffff027224 */ /* 0x001fe400078e00ff */
[----:B-1----:R-:W-:-:S04]  /*01c0*/  IMAD.MOV R6, RZ, RZ, -R3 ;  /* 0x000000ffff067224 */ /* 0x002fc800078e0a03 */
[----:B------:R-:W-:Y:S02]  /*01d0*/  IMAD R9, R6, R7, RZ ;  /* 0x0000000706097224 */ /* 0x000fe400078e02ff */
[----:B------:R-:W-:Y:S02]  /*01e0*/  IMAD.MOV.U32 R6, RZ, RZ, R8 ;  /* 0x000000ffff067224 */ /* 0x000fe400078e0008 */
[----:B------:R-:W-:-:S06]  /*01f0*/  IMAD.HI.U32 R3, R3, R9, R2 ;  /* 0x0000000903037227 */ /* 0x000fcc00078e0002 */
[----:B------:R-:W-:-:S04]  /*0200*/  IMAD.HI.U32 R3, R3, R6, RZ ;  /* 0x0000000603037227 */ /* 0x000fc800078e00ff */
[----:B------:R-:W-:-:S05]  /*0210*/  IMAD R0, R3, R0, R6 ;  /* 0x0000000003007224 */ /* 0x000fca00078e0206 */
[----:B------:R-:W-:-:S13]  /*0220*/  ISETP.GT.U32.AND P1, PT, R7, R0, PT ;  /* 0x000000000700720c */ /* 0x000fda0003f24070 */
[----:B------:R-:W-:Y:S02]  /*0230*/  @!P1 IMAD.IADD R0, R0, 0x1, -R7 ;  /* 0x0000000100009824 */ /* 0x000fe400078e0a07 */
[----:B------:R-:W-:Y:S01]  /*0240*/  @!P1 VIADD R3, R3, 0x1 ;  /* 0x0000000103039836 */ /* 0x000fe20000000000 */
[----:B------:R-:W-:Y:S02]  /*0250*/  ISETP.NE.AND P1, PT, R4, RZ, PT ;  /* 0x000000ff0400720c */ /* 0x000fe40003f25270 */
[----:B------:R-:W-:Y:S02]  /*0260*/  ISETP.GE.U32.AND P0, PT, R0, R7, PT ;  /* 0x000000070000720c */ /* 0x000fe40003f06070 */
[----:B------:R-:W-:-:S04]  /*0270*/  LOP3.LUT R0, R5, R4, RZ, 0x3c, !PT ;  /* 0x0000000405007212 */ /* 0x000fc800078e3cff */
[----:B------:R-:W-:Y:S01]  /*0280*/  ISETP.GE.AND P2, PT, R0, RZ, PT ;  /* 0x000000ff0000720c */ /* 0x000fe20003f46270 */
[----:B------:R-:W-:-:S06]  /*0290*/  VIADD R0, R124, 0x3f ;  /* 0x0000003f7c007836 */ /* 0x000fcc0000000000 */
[----:B------:R-:W-:-:S04]  /*02a0*/  @P0 VIADD R3, R3, 0x1 ;  /* 0x0000000103030836 */ /* 0x000fc80000000000 */
[----:B------:R-:W-:Y:S01]  /*02b0*/  IMAD.MOV.U32 R2, RZ, RZ, R3 ;  /* 0x000000ffff027224 */ /* 0x000fe200078e0003 */
[----:B------:R-:W-:-:S03]  /*02c0*/  SHF.R.S32.HI R3, RZ, 0x1f, R0 ;  /* 0x0000001fff037819 */ /* 0x000fc60000011400 */
[----:B------:R-:W-:Y:S01]  /*02d0*/  @!P2 IMAD.MOV R2, RZ, RZ, -R2 ;  /* 0x000000ffff02a224 */ /* 0x000fe200078e0a02 */
[----:B------:R-:W-:Y:S02]  /*02e0*/  @!P1 LOP3.LUT R2, RZ, R4, RZ, 0x33, !PT ;  /* 0x00000004ff029212 */ /* 0x000fe400078e33ff */
[----:B------:R-:W-:-:S03]  /*02f0*/  LEA.HI R3, R3, R0, RZ, 0x6 ;  /* 0x0000000003037211 */ /* 0x000fc600078f30ff */
[----:B------:R-:W-:Y:S02]  /*0300*/  IMAD.SHL.U32 R6, R2, 0x4, RZ ;  /* 0x0000000402067824 */ /* 0x000fe400078e00ff */
[----:B------:R-:W-:-:S03]  /*0310*/  IMAD.MOV R2, RZ, RZ, -R2 ;  /* 0x000000ffff027224 */ /* 0x000fc600078e0a02 */
[----:B------:R-:W-:Y:S01]  /*0320*/  LEA.HI.SX32 R3, R3, -R6, 0x1a ;  /* 0x8000000603037211 */ /* 0x000fe200078fd2ff */
[----:B------:R-:W-:-:S03]  /*0330*/  IMAD R4, R4, R2, R5 ;  /* 0x0000000204047224 */ /* 0x000fc600078e0205 */
[----:B------:R-:W-:Y:S02]  /*0340*/  VIMNMX R11, R3, 0x4, PT ;  /* 0x00000004030b7848 */ /* 0x000fe40003fe0100 */
[----:B------:R-:W-:Y:S02]  /*0350*/  IABS R9, R4 ;  /* 0x0000000400097213 */ /* 0x000fe40000000000 */
[----:B------:R-:W-:-:S04]  /*0360*/  IABS R7, R11 ;  /* 0x0000000b00077213 */ /* 0x000fc80000000000 */
[----:B------:R-:W0:Y:S08]  /*0370*/  I2F.RP R0, R7 ;  /* 0x0000000700007306 */ /* 0x000e300000209400 */
[----:B0-----:R-:W0:Y:S02]  /*0380*/  MUFU.RCP R0, R0 ;  /* 0x0000000000007308 */ /* 0x001e240000001000 */
[----:B0-----:R-:W-:-:S06]  /*0390*/  VIADD R3, R0, 0xffffffe ;  /* 0x0ffffffe00037836 */ /* 0x001fcc0000000000 */
[----:B------:R-:W0:Y:S02]  /*03a0*/  F2I.FTZ.U32.TRUNC.NTZ R3, R3 ;  /* 0x0000000300037305 */ /* 0x000e24000021f000 */
[----:B0-----:R-:W-:-:S04]  /*03b0*/  IMAD.MOV R8, RZ, RZ, -R3 ;  /* 0x000000ffff087224 */ /* 0x001fc800078e0a03 */
[----:B------:R-:W-:Y:S01]  /*03c0*/  IMAD.MOV.U32 R2, RZ, RZ, R8 ;  /* 0x000000ffff027224 */ /* 0x000fe200078e0008 */
[----:B------:R-:W-:-:S03]  /*03d0*/  IABS R8, R11 ;  /* 0x0000000b00087213 */ /* 0x000fc60000000000 */
[----:B------:R-:W-:Y:S02]  /*03e0*/  IMAD R5, R2, R7, RZ ;  /* 0x0000000702057224 */ /* 0x000fe400078e02ff */
[----:B------:R-:W-:Y:S02]  /*03f0*/  IMAD.MOV.U32 R2, RZ, RZ, RZ ;  /* 0x000000ffff027224 */ /* 0x000fe400078e00ff */
[----:B------:R-:W-:Y:S02]  /*0400*/  IMAD.MOV R0, RZ, RZ, -R8 ;  /* 0x000000ffff007224 */ /* 0x000fe400078e0a08 */
[----:B------:R-:W-:Y:S02]  /*0410*/  IMAD.HI.U32 R2, R3, R5, R2 ;  /* 0x0000000503027227 */ /* 0x000fe400078e0002 */
[----:B------:R-:W0:Y:S04]  /*0420*/  LDC R3, c[0x0][0x230] ;  /* 0x00008c00ff037b82 */ /* 0x000e280000000800 */
[----:B------:R-:W-:-:S04]  /*0430*/  IMAD.HI.U32 R2, R2, R9, RZ ;  /* 0x0000000902027227 */ /* 0x000fc800078e00ff */
[----:B------:R-:W-:-:S05]  /*0440*/  IMAD R0, R2, R0, R9 ;  /* 0x0000000002007224 */ /* 0x000fca00078e0209 */
[----:B------:R-:W-:Y:S01]  /*0450*/  ISETP.GT.U32.AND P1, PT, R7, R0, PT ;  /* 0x000000000700720c */ /* 0x000fe20003f24070 */
[----:B0-----:R-:W-:-:S12]  /*0460*/  VIADD R18, R3, 0x3f ;  /* 0x0000003f03127836 */ /* 0x001fd80000000000 */
[----:B------:R-:W-:Y:S02]  /*0470*/  @!P1 IMAD.IADD R0, R0, 0x1, -R7 ;  /* 0x0000000100009824 */ /* 0x000fe400078e0a07 */
[----:B------:R-:W-:Y:S01]  /*0480*/  @!P1 VIADD R2, R2, 0x1 ;  /* 0x0000000102029836 */ /* 0x000fe20000000000 */
[----:B------:R-:W-:Y:S02]  /*0490*/  ISETP.NE.AND P1, PT, R11, RZ, PT ;  /* 0x000000ff0b00720c */ /* 0x000fe40003f25270 */
[----:B------:R-:W-:Y:S02]  /*04a0*/  ISETP.GE.U32.AND P0, PT, R0, R7, PT ;  /* 0x000000070000720c */ /* 0x000fe40003f06070 */
[----:B------:R-:W-:-:S04]  /*04b0*/  LOP3.LUT R0, R4, R11, RZ, 0x3c, !PT ;  /* 0x0000000b04007212 */ /* 0x000fc800078e3cff */
[----:B------:R-:W-:-:S07]  /*04c0*/  ISETP.GE.AND P2, PT, R0, RZ, PT ;  /* 0x000000ff0000720c */ /* 0x000fce0003f46270 */
[----:B------:R-:W-:Y:S01]  /*04d0*/  @P0 VIADD R2, R2, 0x1 ;  /* 0x0000000102020836 */ /* 0x000fe20000000000 */
[----:B------:R-:W-:-:S03]  /*04e0*/  ISETP.GT.AND P0, PT, R18, 0x3f, PT ;  /* 0x0000003f1200780c */ /* 0x000fc60003f04270 */
[----:B------:R-:W-:-:S04]  /*04f0*/  IMAD.MOV.U32 R0, RZ, RZ, R2 ;  /* 0x000000ffff007224 */ /* 0x000fc800078e0002 */
[----:B------:R-:W-:Y:S01]  /*0500*/  @!P2 IMAD.MOV R0, RZ, RZ, -R0 ;  /* 0x000000ffff00a224 */ /* 0x000fe200078e0a00 */
[----:B------:R-:W-:-:S05]  /*0510*/  @!P1 LOP3.LUT R0, RZ, R11, RZ, 0x33, !PT ;  /* 0x0000000bff009212 */ /* 0x000fca00078e33ff */
[----:B------:R-:W-:-:S04]  /*0520*/  IMAD.MOV R2, RZ, RZ, -R0 ;  /* 0x000000ffff027224 */ /* 0x000fc800078e0a00 */
[----:B------:R-:W-:Y:S01]  /*0530*/  IMAD R2, R11, R2, R4 ;  /* 0x000000020b027224 */ /* 0x000fe200078e0204 */
[----:B------:R-:W-:-:S03]  /*0540*/  SHF.R.U32.HI R4, RZ, 0x6, R24 ;  /* 0x00000006ff047819 */ /* 0x000fc60000011618 */
[----:B------:R-:W-:Y:S01]  /*0550*/  IMAD.IADD R2, R6, 0x1, R2 ;  /* 0x0000000106027824 */ /* 0x000fe200078e0202 */
[----:B------:R-:W-:-:S04]  /*0560*/  SGXT.U32 R13, R4, 0x1 ;  /* 0x00000001040d781a */ /* 0x000fc80000000000 */
[C---:B------:R-:W-:Y:S02]  /*0570*/  LOP3.LUT R3, R13.reuse, 0x2, RZ, 0xfc, !PT ;  /* 0x000000020d037812 */ /* 0x040fe400078efcff */
[C---:B------:R-:W-:Y:S02]  /*0580*/  LOP3.LUT R3, R13.reuse, 0x8, RZ, 0xfc, !PT ;  /* 0x000000080d037812 */ /* 0x040fe400078efcff */
[C---:B------:R-:W-:Y:S02]  /*0590*/  LOP3.LUT R3, R13.reuse, 0x10, RZ, 0xfc, !PT ;  /* 0x000000100d037812 */ /* 0x040fe400078efcff */
[C---:B------:R-:W-:Y:S02]  /*05a0*/  LOP3.LUT R3, R13.reuse, 0x16, RZ, 0xfc, !PT ;  /* 0x000000160d037812 */ /* 0x040fe400078efcff */
[C---:B------:R-:W-:Y:S02]  /*05b0*/  LOP3.LUT R5, R13.reuse, 0x4, RZ, 0xfc, !PT ;  /* 0x000000040d057812 */ /* 0x040fe400078efcff */
[----:B------:R-:W-:-:S02]  /*05c0*/  LOP3.LUT R3, R13, 0x1c, RZ, 0xfc, !PT ;  /* 0x0000001c0d037812 */ /* 0x000fc400078efcff */
[C---:B------:R-:W-:Y:S02]  /*05d0*/  LOP3.LUT R5, R13.reuse, 0xa, RZ, 0xfc, !PT ;  /* 0x0000000a0d057812 */ /* 0x040fe400078efcff */
[C---:B------:R-:W-:Y:S02]  /*05e0*/  LOP3.LUT R3, R13.reuse, 0x24, RZ, 0xfc, !PT ;  /* 0x000000240d037812 */ /* 0x040fe400078efcff */
[C---:B------:R-:W-:Y:S02]  /*05f0*/  LOP3.LUT R4, R13.reuse, 0x6, RZ, 0xfc, !PT ;  /* 0x000000060d047812 */ /* 0x040fe400078efcff */
[C---:B------:R-:W-:Y:S02]  /*0600*/  LOP3.LUT R5, R13.reuse, 0x12, RZ, 0xfc, !PT ;  /* 0x000000120d057812 */ /* 0x040fe400078efcff */
[C---:B------:R-:W-:Y:S02]  /*0610*/  LOP3.LUT R3, R13.reuse, 0x2a, RZ, 0xfc, !PT ;  /* 0x0000002a0d037812 */ /* 0x040fe400078efcff */
[----:B------:R-:W-:-:S02]  /*0620*/  LOP3.LUT R4, R13, 0xc, RZ, 0xfc, !PT ;  /* 0x0000000c0d047812 */ /* 0x000fc400078efcff */
[C---:B------:R-:W-:Y:S02]  /*0630*/  LOP3.LUT R5, R13.reuse, 0x18, RZ, 0xfc, !PT ;  /* 0x000000180d057812 */ /* 0x040fe400078efcff */
[C---:B------:R-:W-:Y:S01]  /*0640*/  LOP3.LUT R3, R13.reuse, 0x32, RZ, 0xfc, !PT ;  /* 0x000000320d037812 */ /* 0x040fe200078efcff */
[----:B------:R-:W-:Y:S01]  /*0650*/  IMAD.SHL.U32 R3, R0, 0x200, RZ ;  /* 0x0000020000037824 */ /* 0x000fe200078e00ff */
[C---:B------:R-:W-:Y:S02]  /*0660*/  LOP3.LUT R4, R13.reuse, 0x14, RZ, 0xfc, !PT ;  /* 0x000000140d047812 */ /* 0x040fe400078efcff */
[----:B------:R-:W-:Y:S01]  /*0670*/  LOP3.LUT R5, R13, 0x20, RZ, 0xfc, !PT ;  /* 0x000000200d057812 */ /* 0x000fe200078efcff */
[----:B------:R-:W-:Y:S01]  /*0680*/  IMAD.IADD R244, R3, 0x1, R17 ;  /* 0x0000000103f47824 */ /* 0x000fe200078e0211 */
[----:B------:R-:W-:Y:S01]  /*0690*/  LOP3.LUT R4, R13, 0x1a, RZ, 0xfc, !PT ;  /* 0x0000001a0d047812 */ /* 0x000fe200078efcff */
[----:B------:R-:W-:Y:S01]  /*06a0*/  IMAD.IADD R240, R3, 0x1, R16 ;  /* 0x0000000103f07824 */ /* 0x000fe200078e0210 */
[----:B------:R-:W-:Y:S01]  /*06b0*/  LOP3.LUT R5, R13, 0x26, RZ, 0xfc, !PT ;  /* 0x000000260d057812 */ /* 0x000fe200078efcff */
[----:B------:R-:W-:Y:S01]  /*06c0*/  IMAD.IADD R227, R3, 0x1, R15 ;  /* 0x0000000103e37824 */ /* 0x000fe200078e020f */
[----:B------:R-:W-:Y:S01]  /*06d0*/  LOP3.LUT R4, R13, 0x22, RZ, 0xfc, !PT ;  /* 0x000000220d047812 */ /* 0x000fe200078efcff */
[----:B------:R-:W-:Y:S01]  /*06e0*/  IMAD.IADD R225, R3, 0x1, R12 ;  /* 0x0000000103e17824 */ /* 0x000fe200078e020c */
[----:B------:R-:W-:-:S02]  /*06f0*/  LOP3.LUT R5, R13, 0x2c, RZ, 0xfc, !PT ;  /* 0x0000002c0d057812 */ /* 0x000fc400078efcff */
[C---:B------:R-:W-:Y:S02]  /*0700*/  LOP3.LUT R4, R13.reuse, 0x28, RZ, 0xfc, !PT ;  /* 0x000000280d047812 */ /* 0x040fe400078efcff */
[C---:B------:R-:W-:Y:S02]  /*0710*/  LOP3.LUT R5, R13.reuse, 0x34, RZ, 0xfc, !PT ;  /* 0x000000340d057812 */ /* 0x040fe400078efcff */
[C---:B------:R-:W-:Y:S02]  /*0720*/  LOP3.LUT R4, R13.reuse, 0x30, RZ, 0xfc, !PT ;  /* 0x000000300d047812 */ /* 0x040fe400078efcff */
[C---:B------:R-:W-:Y:S02]  /*0730*/  LOP3.LUT R5, R13.reuse, 0x3a, RZ, 0xfc, !PT ;  /* 0x0000003a0d057812 */ /* 0x040fe400078efcff */
[----:B------:R-:W-:Y:S02]  /*0740*/  LOP3.LUT R4, R13, 0x36, RZ, 0xfc, !PT ;  /* 0x000000360d047812 */ /* 0x000fe400078efcff */
[----:B------:R-:W-:-:S02]  /*0750*/  LOP3.LUT R5, R3, 0x2, R13, 0xfe, !PT ;  /* 0x0000000203057812 */ /* 0x000fc400078efe0d */
[----:B------:R-:W-:Y:S02]  /*0760*/  LOP3.LUT R4, R13, 0x3c, RZ, 0xfc, !PT ;  /* 0x0000003c0d047812 */ /* 0x000fe400078efcff */
[C-C-:B------:R-:W-:Y:S01]  /*0770*/  LOP3.LUT R4, R3.reuse, 0x6, R13.reuse, 0xfe, !PT ;  /* 0x0000000603047812 */ /* 0x140fe200078efe0d */
[----:B------:R0:W-:Y:S01]  /*0780*/  STL [R1+0xc68], R5 ;  /* 0x000c680501007387 */ /* 0x0001e20000100800 */
[C-C-:B------:R-:W-:Y:S02]  /*0790*/  LOP3.LUT R247, R3.reuse, 0x4, R13.reuse, 0xfe, !PT ;  /* 0x0000000403f77812 */ /* 0x140fe400078efe0d */
[C-C-:B------:R-:W-:Y:S01]  /*07a0*/  LOP3.LUT R246, R3.reuse, 0x8, R13.reuse, 0xfe, !PT ;  /* 0x0000000803f67812 */ /* 0x140fe200078efe0d */
[----:B------:R1:W-:Y:S01]  /*07b0*/  STL [R1+0xc60], R4 ;  /* 0x000c600401007387 */ /* 0x0003e20000100800 */
[C-C-:B------:R-:W-:Y:S02]  /*07c0*/  LOP3.LUT R242, R3.reuse, 0x10, R13.reuse, 0xfe, !PT ;  /* 0x0000001003f27812 */ /* 0x140fe400078efe0d */
[C-C-:B------:R-:W-:Y:S01]  /*07d0*/  LOP3.LUT R243, R3.reuse, 0x12, R13.reuse, 0xfe, !PT ;  /* 0x0000001203f37812 */ /* 0x140fe200078efe0d */
[----:B------:R-:W-:Y:S01]  /*07e0*/  STL [R1+0xc64], R247 ;  /* 0x000c64f701007387 */ /* 0x000fe20000100800 */
[----:B------:R-:W-:-:S02]  /*07f0*/  LOP3.LUT R245, R3, 0x14, R13, 0xfe, !PT ;  /* 0x0000001403f57812 */ /* 0x000fc400078efe0d */
[C-C-:B0-----:R-:W-:Y:S02]  /*0800*/  LOP3.LUT R5, R3.reuse, 0xa, R13.reuse, 0xfe, !PT ;  /* 0x0000000a03057812 */ /* 0x141fe400078efe0d */
[C-C-:B------:R-:W-:Y:S02]  /*0810*/  LOP3.LUT R239, R3.reuse, 0x18, R13.reuse, 0xfe, !PT ;  /* 0x0000001803ef7812 */ /* 0x140fe400078efe0d */
[C-C-:B-1----:R-:W-:Y:S01]  /*0820*/  LOP3.LUT R4, R3.reuse, 0xc, R13.reuse, 0xfe, !PT ;  /* 0x0000000c03047812 */ /* 0x142fe200078efe0d */
[----:B------:R-:W-:Y:S01]  /*0830*/  STL [R1+0xc58], R5 ;  /* 0x000c580501007387 */ /* 0x000fe20000100800 */
[C-C-:B------:R-:W-:Y:S02]  /*0840*/  LOP3.LUT R237, R3.reuse, 0x1a, R13.reuse, 0xfe, !PT ;  /* 0x0000001a03ed7812 */ /* 0x140fe400078efe0d */
[C-C-:B------:R-:W-:Y:S01]  /*0850*/  LOP3.LUT R238, R3.reuse, 0x1c, R13.reuse, 0xfe, !PT ;  /* 0x0000001c03ee7812 */ /* 0x140fe200078efe0d */
[----:B------:R-:W-:Y:S01]  /*0860*/  STL [R1+0xc5c], R246 ;  /* 0x000c5cf601007387 */ /* 0x000fe20000100800 */
[----:B------:R-:W-:-:S02]  /*0870*/  LOP3.LUT R241, R3, 0x20, R13, 0xfe, !PT ;  /* 0x0000002003f17812 */ /* 0x000fc400078efe0d */
[C-C-:B------:R-:W-:Y:S01]  /*0880*/  LOP3.LUT R231, R3.reuse, 0x22, R13.reuse, 0xfe, !PT ;  /* 0x0000002203e77812 */ /* 0x140fe200078efe0d */
[----:B------:R0:W-:Y:S01]  /*0890*/  STL [R1+0xc54], R4 ;  /* 0x000c540401007387 */ /* 0x0001e20000100800 */
[C-C-:B------:R-:W-:Y:S02]  /*08a0*/  LOP3.LUT R232, R3.reuse, 0x24, R13.reuse, 0xfe, !PT ;  /* 0x0000002403e87812 */ /* 0x140fe400078efe0d */
[C-C-:B------:R-:W-:Y:S01]  /*08b0*/  LOP3.LUT R233, R3.reuse, 0x26, R13.reuse, 0xfe, !PT ;  /* 0x0000002603e97812 */ /* 0x140fe200078efe0d */
[----:B------:R-:W-:Y:S01]  /*08c0*/  STL [R1+0xc50], R244 ;  /* 0x000c50f401007387 */ /* 0x000fe20000100800 */
[C-C-:B------:R-:W-:Y:S02]  /*08d0*/  LOP3.LUT R234, R3.reuse, 0x28, R13.reuse, 0xfe, !PT ;  /* 0x0000002803ea7812 */ /* 0x140fe400078efe0d */
[C-C-:B------:R-:W-:Y:S01]  /*08e0*/  LOP3.LUT R235, R3.reuse, 0x2a, R13.reuse, 0xfe, !PT ;  /* 0x0000002a03eb7812 */ /* 0x140fe200078efe0d */
[----:B------:R-:W-:Y:S01]  /*08f0*/  STL [R1+0xc4c], R242 ;  /* 0x000c4cf201007387 */ /* 0x000fe20000100800 */
[----:B------:R-:W-:-:S02]  /*0900*/  LOP3.LUT R226, R3, 0x2c, R13, 0xfe, !PT ;  /* 0x0000002c03e27812 */ /* 0x000fc400078efe0d */
[C-C-:B0-----:R-:W-:Y:S01]  /*0910*/  LOP3.LUT R4, R3.reuse, 0x16, R13.reuse, 0xfe, !PT ;  /* 0x0000001603047812 */ /* 0x141fe200078efe0d */
[----:B------:R-:W-:Y:S01]  /*0920*/  STL [R1+0xc48], R243 ;  /* 0x000c48f301007387 */ /* 0x000fe20000100800 */
[C-C-:B------:R-:W-:Y:S02]  /*0930*/  LOP3.LUT R228, R3.reuse, 0x30, R13.reuse, 0xfe, !PT ;  /* 0x0000003003e47812 */ /* 0x140fe400078efe0d */
[C-C-:B------:R-:W-:Y:S01]  /*0940*/  LOP3.LUT R229, R3.reuse, 0x32, R13.reuse, 0xfe, !PT ;  /* 0x0000003203e57812 */ /* 0x140fe200078efe0d */
[----:B------:R-:W-:Y:S01]  /*0950*/  STL [R1+0xc44], R245 ;  /* 0x000c44f501007387 */ /* 0x000fe20000100800 */
[C-C-:B------:R-:W-:Y:S02]  /*0960*/  LOP3.LUT R230, R3.reuse, 0x34, R13.reuse, 0xfe, !PT ;  /* 0x0000003403e67812 */ /* 0x140fe400078efe0d */
[C-C-:B------:R-:W-:Y:S01]  /*0970*/  LOP3.LUT R221, R3.reuse, 0x36, R13.reuse, 0xfe, !PT ;  /* 0x0000003603dd7812 */ /* 0x140fe200078efe0d */
[----:B------:R0:W-:Y:S01]  /*0980*/  STL [R1+0xc40], R4 ;  /* 0x000c400401007387 */ /* 0x0001e20000100800 */
[----:B------:R-:W-:-:S02]  /*0990*/  LOP3.LUT R222, R3, 0x38, R13, 0xfe, !PT ;  /* 0x0000003803de7812 */ /* 0x000fc400078efe0d */
[C-C-:B------:R-:W-:Y:S01]  /*09a0*/  LOP3.LUT R223, R3.reuse, 0x3a, R13.reuse, 0xfe, !PT ;  /* 0x0000003a03df7812 */ /* 0x140fe200078efe0d */
[----:B------:R-:W-:Y:S01]  /*09b0*/  STL [R1+0xc3c], R239 ;  /* 0x000c3cef01007387 */ /* 0x000fe20000100800 */
[----:B------:R-:W-:Y:S02]  /*09c0*/  LOP3.LUT R224, R3, 0x3c, R13, 0xfe, !PT ;  /* 0x0000003c03e07812 */ /* 0x000fe400078efe0d */
[----:B------:R-:W-:Y:S01]  /*09d0*/  LOP3.LUT R0, R13, 0x38, RZ, 0xfc, !PT ;  /* 0x000000380d007812 */ /* 0x000fe200078efcff */
[----:B------:R-:W-:Y:S01]  /*09e0*/  STL [R1+0xc38], R237 ;  /* 0x000c38ed01007387 */ /* 0x000fe20000100800 */
[----:B------:R-:W-:Y:S02]  /*09f0*/  LOP3.LUT R0, R3, R13, RZ, 0xfc, !PT ;  /* 0x0000000d03007212 */ /* 0x000fe400078efcff */
[----:B0-----:R-:W-:Y:S01]  /*0a00*/  LEA.HI R4, R24, R3, RZ, 0x1a ;  /* 0x0000000318047211 */ /* 0x001fe200078fd0ff */
[----:B------:R-:W-:Y:S01]  /*0a10*/  STL [R1+0xc34], R238 ;  /* 0x000c34ee01007387 */ /* 0x000fe20000100800 */
[----:B------:R-:W-:-:S02]  /*0a20*/  LOP3.LUT R216, R0, 0x40, RZ, 0xfc, !PT ;  /* 0x0000004000d87812 */ /* 0x000fc400078efcff */
[----:B------:R-:W-:Y:S01]  /*0a30*/  LOP3.LUT R217, R0, 0x42, RZ, 0xfc, !PT ;  /* 0x0000004200d97812 */ /* 0x000fe200078efcff */
[----:B------:R-:W-:Y:S01]  /*0a40*/  STL [R1+0xc30], R240 ;  /* 0x000c30f001007387 */ /* 0x000fe20000100800 */
[----:B------:R-:W-:Y:S01]  /*0a50*/  VIADD R213, R4, 0x4e ;  /* 0x0000004e04d57836 */ /* 0x000fe20000000000 */
[----:B------:R-:W-:Y:S01]  /*0a60*/  LOP3.LUT R218, R0, 0x44, RZ, 0xfc, !PT ;  /* 0x0000004400da7812 */ /* 0x000fe200078efcff */
[C---:B------:R-:W-:Y:S01]  /*0a70*/  VIADD R201, R4.reuse, 0x5e ;  /* 0x0000005e04c97836 */ /* 0x040fe20000000000 */
        /* <DEDUP_REMOVED lines=27> */
[----:B------:R-:W-:Y:S01]  /*0c30*/  VIADD R9, R4, 0x1fe ;  /* 0x000001fe04097836 */ /* 0x000fe20000000000 */
[----:B------:R-:W-:Y:S01]  /*0c40*/  STL [R1+0xc0c], R227 ;  /* 0x000c0ce301007387 */ /* 0x000fe20000100800 */
[----:B------:R-:W-:-:S02]  /*0c50*/  LOP3.LUT R207, R0, 0x56, RZ, 0xfc, !PT ;  /* 0x0000005600cf7812 */ /* 0x000fc400078efcff */
[C---:B------:R-:W-:Y:S01]  /*0c60*/  LOP3.LUT R208, R0.reuse, 0x58, RZ, 0xfc, !PT ;  /* 0x0000005800d07812 */ /* 0x040fe200078efcff */
[----:B------:R-:W-:Y:S01]  /*0c70*/  STL [R1+0xc08], R228 ;  /* 0x000c08e401007387 */ /* 0x000fe20000100800 */
[C---:B------:R-:W-:Y:S02]  /*0c80*/  LOP3.LUT R209, R0.reuse, 0x5a, RZ, 0xfc, !PT ;  /* 0x0000005a00d17812 */ /* 0x040fe400078efcff */
[C---:B------:R-:W-:Y:S01]  /*0c90*/  LOP3.LUT R210, R0.reuse, 0x5c, RZ, 0xfc, !PT ;  /* 0x0000005c00d27812 */ /* 0x040fe200078efcff */
[----:B------:R-:W-:Y:S01]  /*0ca0*/  STL [R1+0xc04], R229 ;  /* 0x000c04e501007387 */ /* 0x000fe20000100800 */
[C---:B------:R-:W-:Y:S02]  /*0cb0*/  LOP3.LUT R202, R0.reuse, 0x60, RZ, 0xfc, !PT ;  /* 0x0000006000ca7812 */ /* 0x040fe400078efcff */
[C---:B------:R-:W-:Y:S01]  /*0cc0*/  LOP3.LUT R203, R0.reuse, 0x62, RZ, 0xfc, !PT ;  /* 0x0000006200cb7812 */ /* 0x040fe200078efcff */
        /* <DEDUP_REMOVED lines=42> */
[----:B------:R0:W-:Y:S01]  /*0f70*/  STL [R1+0xbc4], R3 ;  /* 0x000bc40301007387 */ /* 0x0001e20000100800 */
[C---:B------:R-:W-:Y:S02]  /*0f80*/  LOP3.LUT R166, R0.reuse, 0xa4, RZ, 0xfc, !PT ;  /* 0x000000a400a67812 */ /* 0x040fe400078efcff */
[C---:B------:R-:W-:Y:S01]  /*0f90*/  LOP3.LUT R167, R0.reuse, 0xa6, RZ, 0xfc, !PT ;  /* 0x000000a600a77812 */ /* 0x040fe200078efcff */
[----:B------:R1:W-:Y:S01]  /*0fa0*/  STL [R1+0xbbc], R6 ;  /* 0x000bbc0601007387 */ /* 0x0003e20000100800 */
[----:B------:R-:W-:-:S02]  /*0fb0*/  LOP3.LUT R168, R0, 0xa8, RZ, 0xfc, !PT ;  /* 0x000000a800a87812 */ /* 0x000fc400078efcff */
[C---:B------:R-:W-:Y:S01]  /*0fc0*/  LOP3.LUT R169, R0.reuse, 0xaa, RZ, 0xfc, !PT ;  /* 0x000000aa00a97812 */ /* 0x040fe200078efcff */
[----:B------:R-:W-:Y:S01]  /*0fd0*/  STL [R1+0xbc0], R22 ;  /* 0x000bc01601007387 */ /* 0x000fe20000100800 */
[----:B------:R-:W-:Y:S01]  /*0fe0*/  LOP3.LUT R170, R0, 0xac, RZ, 0xfc, !PT ;  /* 0x000000ac00aa7812 */ /* 0x000fe200078efcff */
[----:B0-----:R-:W-:Y:S01]  /*0ff0*/  VIADD R3, R4, 0x10e ;  /* 0x0000010e04037836 */ /* 0x001fe20000000000 */
[C---:B------:R-:W-:Y:S01]  /*1000*/  LOP3.LUT R162, R0.reuse, 0xb0, RZ, 0xfc, !PT ;  /* 0x000000b000a27812 */ /* 0x040fe200078efcff */
[----:B------:R0:W-:Y:S01]  /*1010*/  STL [R1+0xbb8], R5 ;  /* 0x000bb80501007387 */ /* 0x0001e20000100800 */
[----:B------:R-:W-:Y:S01]  /*1020*/  LOP3.LUT R163, R0, 0xb2, RZ, 0xfc, !PT ;  /* 0x000000b200a37812 */ /* 0x000fe200078efcff */
[----:B-1----:R-:W-:Y:S01]  /*1030*/  VIADD R6, R4, 0x13e ;  /* 0x0000013e04067836 */ /* 0x002fe20000000000 */
[C---:B------:R-:W-:Y:S01]  /*1040*/  LOP3.LUT R164, R0.reuse, 0xb4, RZ, 0xfc, !PT ;  /* 0x000000b400a47812 */ /* 0x040fe200078efcff */
[----:B------:R1:W-:Y:S01]  /*1050*/  STL [R1+0xbb4], R3 ;  /* 0x000bb40301007387 */ /* 0x0003e20000100800 */
[----:B------:R-:W-:-:S02]  /*1060*/  LOP3.LUT R165, R0, 0xb6, RZ, 0xfc, !PT ;  /* 0x000000b600a57812 */ /* 0x000fc400078efcff */
[C---:B------:R-:W-:Y:S02]  /*1070*/  LOP3.LUT R156, R0.reuse, 0xb8, RZ, 0xfc, !PT ;  /* 0x000000b8009c7812 */ /* 0x040fe400078efcff */
[----:B------:R-:W-:Y:S01]  /*1080*/  LOP3.LUT R157, R0, 0xba, RZ, 0xfc, !PT ;  /* 0x000000ba009d7812 */ /* 0x000fe200078efcff */
[----:B0-----:R-:W-:Y:S01]  /*1090*/  VIADD R5, R4, 0x11e ;  /* 0x0000011e04057836 */ /* 0x001fe20000000000 */
[C---:B------:R-:W-:Y:S02]  /*10a0*/  LOP3.LUT R158, R0.reuse, 0xbc, RZ, 0xfc, !PT ;  /* 0x000000bc009e7812 */ /* 0x040fe400078efcff */
[----:B------:R-:W-:Y:S01]  /*10b0*/  LOP3.LUT R160, R0, 0xc0, RZ, 0xfc, !PT ;  /* 0x000000c000a07812 */ /* 0x000fe200078efcff */
[----:B-1----:R-:W-:Y:S01]  /*10c0*/  VIADD R3, R4, 0x12e ;  /* 0x0000012e04037836 */ /* 0x002fe20000000000 */
[----:B------:R0:W-:Y:S01]  /*10d0*/  STL [R1+0xbb0], R5 ;  /* 0x000bb00501007387 */ /* 0x0001e20000100800 */
[C---:B------:R-:W-:Y:S02]  /*10e0*/  LOP3.LUT R152, R0.reuse, 0xc2, RZ, 0xfc, !PT ;  /* 0x000000c200987812 */ /* 0x040fe400078efcff */
[C---:B------:R-:W-:Y:S01]  /*10f0*/  LOP3.LUT R153, R0.reuse, 0xc4, RZ, 0xfc, !PT ;  /* 0x000000c400997812 */ /* 0x040fe200078efcff */
[----:B------:R1:W-:Y:S01]  /*1100*/  STL [R1+0xbac], R3 ;  /* 0x000bac0301007387 */ /* 0x0003e20000100800 */
[----:B------:R-:W-:-:S02]  /*1110*/  LOP3.LUT R154, R0, 0xc6, RZ, 0xfc, !PT ;  /* 0x000000c6009a7812 */ /* 0x000fc400078efcff */
[C---:B------:R-:W-:Y:S01]  /*1120*/  LOP3.LUT R155, R0.reuse, 0xc8, RZ, 0xfc, !PT ;  /* 0x000000c8009b7812 */ /* 0x040fe200078efcff */
[----:B------:R2:W-:Y:S01]  /*1130*/  STL [R1+0xba8], R6 ;  /* 0x000ba80601007387 */ /* 0x0005e20000100800 */
[----:B------:R-:W-:Y:S01]  /*1140*/  LOP3.LUT R236, R0, 0xca, RZ, 0xfc, !PT ;  /* 0x000000ca00ec7812 */ /* 0x000fe200078efcff */
[----:B0-----:R-:W-:Y:S01]  /*1150*/  VIADD R5, R4, 0x14e ;  /* 0x0000014e04057836 */ /* 0x001fe20000000000 */
[C---:B------:R-:W-:Y:S02]  /*1160*/  LOP3.LUT R251, R0.reuse, 0xd8, RZ, 0xfc, !PT ;  /* 0x000000d800fb7812 */ /* 0x040fe400078efcff */
[----:B------:R-:W-:Y:S01]  /*1170*/  LOP3.LUT R18, R0, 0xea, RZ, 0xfc, !PT ;  /* 0x000000ea00127812 */ /* 0x000fe200078efcff */
[----:B-1----:R-:W-:Y:S01]  /*1180*/  VIADD R3, R4, 0x15e ;  /* 0x0000015e04037836 */ /* 0x002fe20000000000 */
[----:B------:R0:W-:Y:S01]  /*1190*/  STL [R1+0xba4], R5 ;  /* 0x000ba40501007387 */ /* 0x0001e20000100800 */
[----:B------:R-:W-:Y:S01]  /*11a0*/  LOP3.LUT R16, R0, 0xec, RZ, 0xfc, !PT ;  /* 0x000000ec00107812 */ /* 0x000fe200078efcff */
[----:B--2---:R-:W-:-:S02]  /*11b0*/  VIADD R6, R4, 0x16e ;  /* 0x0000016e04067836 */ /* 0x004fc40000000000 */
[----:B------:R1:W-:Y:S01]  /*11c0*/  STL [R1+0xba0], R3 ;  /* 0x000ba00301007387 */ /* 0x0003e20000100800 */
[C---:B------:R-:W-:Y:S02]  /*11d0*/  LOP3.LUT R17, R0.reuse, 0x110, RZ, 0xfc, !PT ;  /* 0x0000011000117812 */ /* 0x040fe400078efcff */
        /* <DEDUP_REMOVED lines=8> */
[----:B------:R-:W-:-:S02]  /*1260*/  LOP3.LUT R20, R0, 0x1b0, RZ, 0xfc, !PT ;  /* 0x000001b000147812 */ /* 0x000fc400078efcff */
[C---:B--2---:R-:W-:Y:S01]  /*1270*/  LOP3.LUT R6, R0.reuse, 0xfa, RZ, 0xfc, !PT ;  /* 0x000000fa00067812 */ /* 0x044fe200078efcff */
[----:B------:R1:W-:Y:S01]  /*1280*/  STL [R1+0xb94], R3 ;  /* 0x000b940301007387 */ /* 0x0003e20000100800 */
[C---:B------:R-:W-:Y:S02]  /*1290*/  LOP3.LUT R7, R0.reuse, 0x1bc, RZ, 0xfc, !PT ;  /* 0x000001bc00077812 */ /* 0x040fe400078efcff */
[C---:B------:R-:W-:Y:S02]  /*12a0*/  LOP3.LUT R250, R0.reuse, 0x1c0, RZ, 0xfc, !PT ;  /* 0x000001c000fa7812 */ /* 0x040fe400078efcff */
[----:B------:R-:W-:Y:S01]  /*12b0*/  LOP3.LUT R15, R0, 0x1c4, RZ, 0xfc, !PT ;  /* 0x000001c4000f7812 */ /* 0x000fe200078efcff */
[----:B0-----:R-:W-:Y:S01]  /*12c0*/  VIADD R5, R4, 0x1ae ;  /* 0x000001ae04057836 */ /* 0x001fe20000000000 */
[C---:B------:R-:W-:Y:S02]  /*12d0*/  LOP3.LUT R19, R0.reuse, 0x1c6, RZ, 0xfc, !PT ;  /* 0x000001c600137812 */ /* 0x040fe400078efcff */
[----:B------:R-:W-:Y:S01]  /*12e0*/  LOP3.LUT R249, R0, 0x1da, RZ, 0xfc, !PT ;  /* 0x000001da00f97812 */ /* 0x000fe200078efcff */
[----:B-1----:R-:W-:Y:S01]  /*12f0*/  VIADD R3, R4, 0x1be ;  /* 0x000001be04037836 */ /* 0x002fe20000000000 */
[----:B------:R0:W-:Y:S01]  /*1300*/  STL [R1+0xb8c], R5 ;  /* 0x000b8c0501007387 */ /* 0x0001e20000100800 */
[----:B------:R-:W-:-:S03]  /*1310*/  LOP3.LUT R252, R0, 0x1ea, RZ, 0xfc, !PT ;  /* 0x000001ea00fc7812 */ /* 0x000fc600078efcff */
[----:B------:R-:W-:Y:S04]  /*1320*/  STL [R1+0xb90], R8 ;  /* 0x000b900801007387 */ /* 0x000fe80000100800 */
[----:B------:R1:W-:Y:S01]  /*1330*/  STL [R1+0xb88], R3 ;  /* 0x000b880301007387 */ /* 0x0003e20000100800 */
[----:B0-----:R-:W-:-:S03]  /*1340*/  LOP3.LUT R5, R0, 0xd2, RZ, 0xfc, !PT ;  /* 0x000000d200057812 */ /* 0x001fc600078efcff */
[----:B------:R-:W-:Y:S01]  /*1350*/  STL [R1+0xb84], R12 ;  /* 0x000b840c01007387 */ /* 0x000fe20000100800 */
[----:B-1----:R-:W-:Y:S01]  /*1360*/  VIADD R3, R4, 0x1ee ;  /* 0x000001ee04037836 */ /* 0x002fe20000000000 */
[----:B------:R-:W-:-:S04]  /*1370*/  LOP3.LUT R4, R0, 0xcc, RZ, 0xfc, !PT ;  /* 0x000000cc00047812 */ /* 0x000fc800078efcff */
[----:B------:R0:W-:Y:S04]  /*1380*/  STL [R1+0xb7c], R3 ;  /* 0x000b7c0301007387 */ /* 0x0001e80000100800 */
[----:B------:R-:W-:Y:S04]  /*1390*/  STL [R1+0xb80], R10 ;  /* 0x000b800a01007387 */ /* 0x000fe80000100800 */
[----:B------:R-:W-:Y:S01]  /*13a0*/  STL [R1+0xb78], R9 ;  /* 0x000b780901007387 */ /* 0x000fe20000100800 */
[----:B0-----:R-:W-:-:S03]  /*13b0*/  LOP3.LUT R3, R0, 0xd0, RZ, 0xfc, !PT ;  /* 0x000000d000037812 */ /* 0x001fc600078efcff */
[----:B------:R-:W-:Y:S04]  /*13c0*/  STL [R1+0xbe8], R216 ;  /* 0x000be8d801007387 */ /* 0x000fe80000100800 */
        /* <DEDUP_REMOVED lines=60> */
[----:B------:R0:W-:Y:S04]  /*1790*/  STL [R1+0xea8], R4 ;  /* 0x000ea80401007387 */ /* 0x0001e80000100800 */
[----:B------:R-:W-:Y:S04]  /*17a0*/  STL [R1+0xe9c], R236 ;  /* 0x000e9cec01007387 */ /* 0x000fe80000100800 */
[----:B------:R1:W-:Y:S01]  /*17b0*/  STL [R1+0xeac], R3 ;  /* 0x000eac0301007387 */ /* 0x0003e20000100800 */
[----:B0-----:R-:W-:-:S03]  /*17c0*/  LOP3.LUT R4, R0, 0xd4, RZ, 0xfc, !PT ;  /* 0x000000d400047812 */ /* 0x001fc600078efcff */
[----:B------:R0:W-:Y:S04]  /*17d0*/  STL [R1+0xeb4], R5 ;  /* 0x000eb40501007387 */ /* 0x0001e80000100800 */
[----:B------:R2:W-:Y:S01]  /*17e0*/  STL [R1+0xebc], R4 ;  /* 0x000ebc0401007387 */ /* 0x0005e20000100800 */
[C---:B-1----:R-:W-:Y:S02]  /*17f0*/  LOP3.LUT R3, R0.reuse, 0xd6, RZ, 0xfc, !PT ;  /* 0x000000d600037812 */ /* 0x042fe400078efcff */
[----:B0-----:R-:W-:-:S03]  /*1800*/  LOP3.LUT R5, R0, 0xda, RZ, 0xfc, !PT ;  /* 0x000000da00057812 */ /* 0x001fc600078efcff */
[----:B------:R0:W-:Y:S01]  /*1810*/  STL [R1+0xec0], R3 ;  /* 0x000ec00301007387 */ /* 0x0001e20000100800 */
[----:B--2---:R-:W-:-:S03]  /*1820*/  LOP3.LUT R4, R0, 0xe0, RZ, 0xfc, !PT ;  /* 0x000000e000047812 */ /* 0x004fc600078efcff */
[----:B------:R1:W-:Y:S04]  /*1830*/  STL [R1+0xec4], R5 ;  /* 0x000ec40501007387 */ /* 0x0003e80000100800 */
[----:B------:R-:W-:Y:S01]  /*1840*/  STL [R1+0xeb8], R251 ;  /* 0x000eb8fb01007387 */ /* 0x000fe20000100800 */
[C---:B0-----:R-:W-:Y:S02]  /*1850*/  LOP3.LUT R3, R0.reuse, 0xdc, RZ, 0xfc, !PT ;  /* 0x000000dc00037812 */ /* 0x041fe400078efcff */
[----:B-1----:R-:W-:-:S03]  /*1860*/  LOP3.LUT R5, R0, 0xe4, RZ, 0xfc, !PT ;  /* 0x000000e400057812 */ /* 0x002fc600078efcff */
[----:B------:R0:W-:Y:S04]  /*1870*/  STL [R1+0xec8], R3 ;  /* 0x000ec80301007387 */ /* 0x0001e80000100800 */
[----:B------:R1:W-:Y:S01]  /*1880*/  STL [R1+0xecc], R4 ;  /* 0x000ecc0401007387 */ /* 0x0003e20000100800 */
[C---:B0-----:R-:W-:Y:S02]  /*1890*/  LOP3.LUT R3, R0.reuse, 0xe2, RZ, 0xfc, !PT ;  /* 0x000000e200037812 */ /* 0x041fe400078efcff */
[----:B-1----:R-:W-:-:S03]  /*18a0*/  LOP3.LUT R4, R0, 0xe6, RZ, 0xfc, !PT ;  /* 0x000000e600047812 */ /* 0x002fc600078efcff */
[----:B------:R0:W-:Y:S04]  /*18b0*/  STL [R1+0xedc], R3 ;  /* 0x000edc0301007387 */ /* 0x0001e80000100800 */
[----:B------:R1:W-:Y:S04]  /*18c0*/  STL [R1+0xed8], R5 ;  /* 0x000ed80501007387 */ /* 0x0003e80000100800 */
[----:B------:R2:W-:Y:S01]  /*18d0*/  STL [R1+0xee8], R4 ;  /* 0x000ee80401007387 */ /* 0x0005e20000100800 */
[C---:B0-----:R-:W-:Y:S02]  /*18e0*/  LOP3.LUT R3, R0.reuse, 0xe8, RZ, 0xfc, !PT ;  /* 0x000000e800037812 */ /* 0x041fe400078efcff */
[----:B-1----:R-:W-:-:S03]  /*18f0*/  LOP3.LUT R5, R0, 0xf6, RZ, 0xfc, !PT ;  /* 0x000000f600057812 */ /* 0x002fc600078efcff */
[----:B------:R0:W-:Y:S01]  /*1900*/  STL [R1+0xeec], R3 ;  /* 0x000eec0301007387 */ /* 0x0001e20000100800 */
[----:B--2---:R-:W-:-:S03]  /*1910*/  LOP3.LUT R4, R0, 0xf0, RZ, 0xfc, !PT ;  /* 0x000000f000047812 */ /* 0x004fc600078efcff */
[----:B------:R-:W-:Y:S04]  /*1920*/  STL [R1+0xee4], R18 ;  /* 0x000ee41201007387 */ /* 0x000fe80000100800 */
[----:B------:R1:W-:Y:S01]  /*1930*/  STL [R1+0xef4], R4 ;  /* 0x000ef40401007387 */ /* 0x0003e20000100800 */
[----:B0-----:R-:W-:-:S03]  /*1940*/  LOP3.LUT R3, R0, 0xf2, RZ, 0xfc, !PT ;  /* 0x000000f200037812 */ /* 0x001fc600078efcff */
[----:B------:R-:W-:Y:S04]  /*1950*/  STL [R1+0xef0], R16 ;  /* 0x000ef01001007387 */ /* 0x000fe80000100800 */
[----:B------:R-:W-:Y:S01]  /*1960*/  STL [R1+0xefc], R3 ;  /* 0x000efc0301007387 */ /* 0x000fe20000100800 */
[----:B-1----:R-:W-:-:S05]  /*1970*/  LOP3.LUT R4, R0, 0xf4, RZ, 0xfc, !PT ;  /* 0x000000f400047812 */ /* 0x002fca00078efcff */
        /* <DEDUP_REMOVED lines=24> */
[----:B------:R-:W-:Y:S01]  /*1b00*/  STL [R1+0xf3c], R17 ;  /* 0x000f3c1101007387 */ /* 0x000fe20000100800 */
[----:B0-----:R-:W-:-:S03]  /*1b10*/  LOP3.LUT R4, R0, 0x116, RZ, 0xfc, !PT ;  /* 0x0000011600047812 */ /* 0x001fc600078efcff */
[----:B------:R0:W-:Y:S01]  /*1b20*/  STL [R1+0xf4c], R5 ;  /* 0x000f4c0501007387 */ /* 0x0001e20000100800 */
[----:B-1----:R-:W-:-:S03]  /*1b30*/  LOP3.LUT R6, R0, 0x11c, RZ, 0xfc, !PT ;  /* 0x0000011c00067812 */ /* 0x002fc600078efcff */
        /* <DEDUP_REMOVED lines=66> */
[----:B0-----:R-:W-:-:S03]  /*1f60*/  LOP3.LUT R5, R0, 0x166, RZ, 0xfc, !PT ;  /* 0x0000016600057812 */ /* 0x001fc600078efcff */
[----:B------:R-:W-:Y:S01]  /*1f70*/  STL [R1+0xdb4], R21 ;  /* 0x000db41501007387 */ /* 0x000fe20000100800 */
[----:B-1----:R-:W-:-:S03]  /*1f80*/  LOP3.LUT R4, R0, 0x168, RZ, 0xfc, !PT ;  /* 0x0000016800047812 */ /* 0x002fc600078efcff */
[----:B------:R0:W-:Y:S01]  /*1f90*/  STL [R1+0xd90], R5 ;  /* 0x000d900501007387 */ /* 0x0001e20000100800 */
[----:B--2---:R-:W-:-:S03]  /*1fa0*/  LOP3.LUT R6, R0, 0x170, RZ, 0xfc, !PT ;  /* 0x0000017000067812 */ /* 0x004fc600078efcff */
        /* <DEDUP_REMOVED lines=69> */
[----:B------:R-:W-:Y:S01]  /*2400*/  STL [R1+0xcdc], R7 ;  /* 0x000cdc0701007387 */ /* 0x000fe20000100800 */
[C---:B0-----:R-:W-:Y:S02]  /*2410*/  LOP3.LUT R5, R0.reuse, 0x1ca, RZ, 0xfc, !PT ;  /* 0x000001ca00057812 */ /* 0x041fe400078efcff */
[----:B-1----:R-:W-:-:S05]  /*2420*/  LOP3.LUT R4, R0, 0x1c2, RZ, 0xfc, !PT ;  /* 0x000001c200047812 */ /* 0x002fca00078efcff */
[----:B------:R0:W-:Y:S04]  /*2430*/  STL [R1+0xcd4], R4 ;  /* 0x000cd40401007387 */ /* 0x0001e80000100800 */
[----:B------:R-:W-:Y:S04]  /*2440*/  STL [R1+0xcd8], R250 ;  /* 0x000cd8fa01007387 */ /* 0x000fe80000100800 */
[----:B------:R-:W-:Y:S01]  /*2450*/  STL [R1+0xcd0], R15 ;  /* 0x000cd00f01007387 */ /* 0x000fe20000100800 */
[----:B0-----:R-:W-:-:S05]  /*2460*/  LOP3.LUT R4, R0, 0x1c8, RZ, 0xfc, !PT ;  /* 0x000001c800047812 */ /* 0x001fca00078efcff */
[----:B------:R0:W-:Y:S04]  /*2470*/  STL [R1+0xcc8], R4 ;  /* 0x000cc80401007387 */ /* 0x0001e80000100800 */
[----:B------:R1:W-:Y:S04]  /*2480*/  STL [R1+0xcc4], R5 ;  /* 0x000cc40501007387 */ /* 0x0003e80000100800 */
[----:B------:R-:W-:Y:S01]  /*2490*/  STL [R1+0xccc], R19 ;  /* 0x000ccc1301007387 */ /* 0x000fe20000100800 */
[----:B0-----:R-:W-:Y:S01]  /*24a0*/  IMAD R4, R2, 0x40, R14 ;  /* 0x0000004002047824 */ /* 0x001fe200078e020e */
[----:B------:R-:W-:-:S02]  /*24b0*/  LOP3.LUT R2, R0, 0x1cc, RZ, 0xfc, !PT ;  /* 0x000001cc00027812 */ /* 0x000fc400078efcff */
[C---:B------:R-:W-:Y:S02]  /*24c0*/  LOP3.LUT R14, R0.reuse, 0x1d0, RZ, 0xfc, !PT ;  /* 0x000001d0000e7812 */ /* 0x040fe400078efcff */
[----:B------:R0:W-:Y:S01]  /*24d0*/  STL [R1+0xc2c], R4 ;  /* 0x000c2c0401007387 */ /* 0x0001e20000100800 */
[----:B-1----:R-:W-:-:S03]  /*24e0*/  LOP3.LUT R5, R0, 0x1d2, RZ, 0xfc, !PT ;  /* 0x000001d200057812 */ /* 0x002fc600078efcff */
[----:B------:R1:W-:Y:S04]  /*24f0*/  STL [R1+0xcc0], R2 ;  /* 0x000cc00201007387 */ /* 0x0003e80000100800 */
[----:B------:R2:W-:Y:S01]  /*2500*/  STL [R1+0xcb8], R5 ;  /* 0x000cb80501007387 */ /* 0x0005e20000100800 */
[----:B0-----:R-:W-:-:S03]  /*2510*/  LOP3.LUT R4, R0, 0x1d6, RZ, 0xfc, !PT ;  /* 0x000001d600047812 */ /* 0x001fc600078efcff */
[----:B------:R-:W-:Y:S01]  /*2520*/  STL [R1+0xcbc], R14 ;  /* 0x000cbc0e01007387 */ /* 0x000fe20000100800 */
[C---:B-1----:R-:W-:Y:S02]  /*2530*/  LOP3.LUT R2, R0.reuse, 0x1d4, RZ, 0xfc, !PT ;  /* 0x000001d400027812 */ /* 0x042fe400078efcff */
[----:B--2---:R-:W-:-:S03]  /*2540*/  LOP3.LUT R5, R0, 0x1dc, RZ, 0xfc, !PT ;  /* 0x000001dc00057812 */ /* 0x004fc600078efcff */
[----:B------:R0:W-:Y:S04]  /*2550*/  STL [R1+0xcb4], R2 ;  /* 0x000cb40201007387 */ /* 0x0001e80000100800 */
[----:B------:R1:W-:Y:S01]  /*2560*/  STL [R1+0xcb0], R4 ;  /* 0x000cb00401007387 */ /* 0x0003e20000100800 */
[C---:B0-----:R-:W-:Y:S02]  /*2570*/  LOP3.LUT R2, R0.reuse, 0x1d8, RZ, 0xfc, !PT ;  /* 0x000001d800027812 */ /* 0x041fe400078efcff */
[----:B-1----:R-:W-:-:S03]  /*2580*/  LOP3.LUT R4, R0, 0x1e0, RZ, 0xfc, !PT ;  /* 0x000001e000047812 */ /* 0x002fc600078efcff */
[----:B------:R0:W-:Y:S04]  /*2590*/  STL [R1+0xcac], R2 ;  /* 0x000cac0201007387 */ /* 0x0001e80000100800 */
[----:B------:R1:W-:Y:S04]  /*25a0*/  STL [R1+0xca4], R5 ;  /* 0x000ca40501007387 */ /* 0x0003e80000100800 */
[----:B------:R-:W-:Y:S01]  /*25b0*/  STL [R1+0xca8], R249 ;  /* 0x000ca8f901007387 */ /* 0x000fe20000100800 */
[----:B0-----:R-:W-:-:S03]  /*25c0*/  LOP3.LUT R2, R0, 0x1e2, RZ, 0xfc, !PT ;  /* 0x000001e200027812 */ /* 0x001fc600078efcff */
[----:B------:R0:W-:Y:S01]  /*25d0*/  STL [R1+0xca0], R4 ;  /* 0x000ca00401007387 */ /* 0x0001e20000100800 */
[----:B-1----:R-:W-:-:S03]  /*25e0*/  LOP3.LUT R5, R0, 0x1e4, RZ, 0xfc, !PT ;  /* 0x000001e400057812 */ /* 0x002fc600078efcff */
[----:B------:R1:W-:Y:S04]  /*25f0*/  STL [R1+0xc9c], R2 ;  /* 0x000c9c0201007387 */ /* 0x0003e80000100800 */
[----:B------:R2:W-:Y:S01]  /*2600*/  STL [R1+0xc98], R5 ;  /* 0x000c980501007387 */ /* 0x0005e20000100800 */
[C---:B0-----:R-:W-:Y:S02]  /*2610*/  LOP3.LUT R4, R0.reuse, 0x1e6, RZ, 0xfc, !PT ;  /* 0x000001e600047812 */ /* 0x041fe400078efcff */
[----:B-1----:R-:W-:-:S03]  /*2620*/  LOP3.LUT R2, R0, 0x1e8, RZ, 0xfc, !PT ;  /* 0x000001e800027812 */ /* 0x002fc600078efcff */
[----:B------:R0:W-:Y:S01]  /*2630*/  STL [R1+0xc94], R4 ;  /* 0x000c940401007387 */ /* 0x0001e20000100800 */
[----:B--2---:R-:W-:-:S03]  /*2640*/  LOP3.LUT R5, R0, 0x1f0, RZ, 0xfc, !PT ;  /* 0x000001f000057812 */ /* 0x004fc600078efcff */
[----:B------:R-:W-:Y:S01]  /*2650*/  STL [R1+0xc90], R2 ;  /* 0x000c900201007387 */ /* 0x000fe20000100800 */
[----:B0-----:R-:W-:-:S05]  /*2660*/  LOP3.LUT R4, R0, 0x1ec, RZ, 0xfc, !PT ;  /* 0x000001ec00047812 */ /* 0x001fca00078efcff */
[----:B------:R0:W-:Y:S04]  /*2670*/  STL [R1+0xc88], R4 ;  /* 0x000c880401007387 */ /* 0x0001e80000100800 */
        /* <DEDUP_REMOVED lines=11> */
[----:B0-----:R-:W-:-:S05]  /*2730*/  LOP3.LUT R4, R0, 0x1fc, RZ, 0xfc, !PT ;  /* 0x000001fc00047812 */ /* 0x001fca00078efcff */
[----:B------:R1:W-:Y:S01]  /*2740*/  STL [R1+0xc6c], R4 ;  /* 0x000c6c0401007387 */ /* 0x0003e20000100800 */
[----:B------:R-:W-:Y:S05]  /*2750*/  @P0 BRA `(.L_x_0) ;  /* 0x0000000c000c0947 */ /* 0x000fea0003800000 */
[----:B------:R-:W-:Y:S01]  /*2760*/  IMAD.SHL.U32 R2, R24, 0x8, RZ ;  /* 0x0000000818027824 */ /* 0x000fe200078e00ff */
[----:B------:R2:W-:Y:S01]  /*2770*/  STL [R1], RZ ;  /* 0x000000ff01007387 */ /* 0x0005e20000100800 */
[----:B------:R-:W-:Y:S02]  /*2780*/  CS2R R24, SRZ ;  /* 0x0000000000187805 */ /* 0x000fe4000001ff00 */
[----:B------:R-:W-:Y:S02]  /*2790*/  CS2R R26, SRZ ;  /* 0x00000000001a7805 */ /* 0x000fe4000001ff00 */
[----:B------:R-:W-:Y:S01]  /*27a0*/  CS2R R28, SRZ ;  /* 0x00000000001c7805 */ /* 0x000fe2000001ff00 */
[----:B------:R2:W-:Y:S01]  /*27b0*/  STL [R1+0xb74], R2 ;  /* 0x000b740201007387 */ /* 0x0005e20000100800 */
[----:B------:R-:W-:Y:S02]  /*27c0*/  CS2R R30, SRZ ;  /* 0x00000000001e7805 */ /* 0x000fe4000001ff00 */
[----:B------:R-:W-:-:S02]  /*27d0*/  CS2R R32, SRZ ;  /* 0x0000000000207805 */ /* 0x000fc4000001ff00 */
[----:B------:R-:W-:Y:S01]  /*27e0*/  CS2R R34, SRZ ;  /* 0x0000000000227805 */ /* 0x000fe2000001ff00 */
[----:B------:R2:W-:Y:S01]  /*27f0*/  STL [R1+0x4], RZ ;  /* 0x000004ff01007387 */ /* 0x0005e20000100800 */
[----:B------:R-:W-:Y:S02]  /*2800*/  CS2R R36, SRZ ;  /* 0x0000000000247805 */ /* 0x000fe4000001ff00 */
[----:B------:R-:W-:Y:S02]  /*2810*/  CS2R R38, SRZ ;  /* 0x0000000000267805 */ /* 0x000fe4000001ff00 */
[----:B------:R-:W-:Y:S01]  /*2820*/  CS2R R40, SRZ ;  /* 0x0000000000287805 */ /* 0x000fe2000001ff00 */
[----:B------:R2:W-:Y:S01]  /*2830*/  STL [R1+0x8], RZ ;  /* 0x000008ff01007387 */ /* 0x0005e20000100800 */
        /* <DEDUP_REMOVED lines=72> */
[----:B------:R-:W-:-:S03]  /*2cc0*/  CS2R R150, SRZ ;  /* 0x0000000000967805 */ /* 0x000fc6000001ff00 */
[----:B------:R2:W-:Y:S04]  /*2cd0*/  STL [R1+0x54], RZ ;  /* 0x000054ff01007387 */ /* 0x0005e80000100800 */
        /* <DEDUP_REMOVED lines=105> */
[----:B------:R2:W-:Y:S01]  /*3370*/  STL [R1+0x1fc], RZ ;  /* 0x0001fcff01007387 */ /* 0x0005e20000100800 */
[----:B------:R-:W-:Y:S05]  /*3380*/  BRA `(.L_x_1) ;  /* 0x0000027400087947 */ /* 0x000fea0003800000 */
.L_x_0:
[----:B------:R-:W2:Y:S04]  /*3390*/  LDL R127, [R1+0xc88] ;  /* 0x000c8800017f7983 */ /* 0x000ea80000100800 */
[----:B------:R-:W3:Y:S04]  /*33a0*/  LDL R130, [R1+0xc84] ;  /* 0x000c840001827983 */ /* 0x000ee80000100800 */
[----:B------:R-:W4:Y:S04]  /*33b0*/  LDL R131, [R1+0xcc0] ;  /* 0x000cc00001837983 */ /* 0x000f280000100800 */
[----:B------:R-:W4:Y:S04]  /*33c0*/  LDL R133, [R1+0xcac] ;  /* 0x000cac0001857983 */ /* 0x000f280000100800 */
[----:B------:R-:W4:Y:S04]  /*33d0*/  LDL R136, [R1+0xcb0] ;  /* 0x000cb00001887983 */ /* 0x000f280000100800 */
[----:B------:R-:W4:Y:S04]  /*33e0*/  LDL R139, [R1+0xb7c] ;  /* 0x000b7c00018b7983 */ /* 0x000f280000100800 */
[----:B------:R-:W4:Y:S01]  /*33f0*/  LDL R148, [R1+0xcf0] ;  /* 0x000cf00001947983 */ /* 0x000f220000100800 */
[----:B------:R-:W-:-:S03]  /*3400*/  IMAD.MOV.U32 R146, RZ, RZ, R251 ;  /* 0x000000ffff927224 */ /* 0x000fc600078e00fb */
[----:B------:R-:W4:Y:S04]  /*3410*/  LDL R132, [R1+0xc98] ;  /* 0x000c980001847983 */ /* 0x000f280000100800 */
        /* <DEDUP_REMOVED lines=12> */
[----:B------:R-:W4:Y:S01]  /*34e0*/  LDL R147, [R1+0xca4] ;  /* 0x000ca40001937983 */ /* 0x000f220000100800 */
[----:B------:R-:W-:Y:S01]  /*34f0*/  IABS R251, R125 ;  /* 0x0000007d00fb7213 */ /* 0x000fe20000000000 */
[----:B------:R-:W-:-:S02]  /*3500*/  IMAD.MOV.U32 R126, RZ, RZ, R2 ;  /* 0x000000ffff7e7224 */ /* 0x000fc400078e0002 */
[----:B------:R-:W-:Y:S01]  /*3510*/  IMAD.MOV.U32 R140, RZ, RZ, R250 ;  /* 0x000000ffff8c7224 */ /* 0x000fe200078e00fa */
[----:B------:R-:W-:Y:S01]  /*3520*/  STL [R1+0x100c], R246 ;  /* 0x00100cf601007387 */ /* 0x000fe20000100800 */
[----:B------:R-:W-:Y:S02]  /*3530*/  IMAD.MOV.U32 R138, RZ, RZ, R3 ;  /* 0x000000ffff8a7224 */ /* 0x000fe400078e0003 */
[----:B------:R-:W-:Y:S01]  /*3540*/  IMAD.MOV.U32 R141, RZ, RZ, R249 ;  /* 0x000000ffff8d7224 */ /* 0x000fe200078e00f9 */
[----:B------:R-:W-:Y:S01]  /*3550*/  STL [R1+0x1008], R247 ;  /* 0x001008f701007387 */ /* 0x000fe20000100800 */
[----:B------:R-:W-:Y:S01]  /*3560*/  IMAD.MOV.U32 R248, RZ, RZ, RZ ;  /* 0x000000fffff87224 */ /* 0x000fe200078e00ff */
[----:B------:R-:W-:Y:S01]  /*3570*/  IABS R9, R9 ;  /* 0x0000000900097213 */ /* 0x000fe20000000000 */
[----:B------:R-:W-:Y:S01]  /*3580*/  ULDC UR25, c[0x0][0x238] ;  /* 0x00008e0000197ab9 */ /* 0x000fe20000000800 */
[----:B------:R-:W-:Y:S01]  /*3590*/  STL [R1+0x1004], R0 ;  /* 0x0010040001007387 */ /* 0x000fe20000100800 */
[----:B-1----:R-:W-:Y:S01]  /*35a0*/  IABS R4, R4 ;  /* 0x0000000400047213 */ /* 0x002fe20000000000 */
[----:B------:R-:W-:Y:S01]  /*35b0*/  ULDC UR26, c[0x0][0x23c] ;  /* 0x00008f00001a7ab9 */ /* 0x000fe20000000800 */
[----:B------:R-:W-:Y:S01]  /*35c0*/  IABS R6, R6 ;  /* 0x0000000600067213 */ /* 0x000fe20000000000 */
[----:B------:R0:W-:Y:S01]  /*35d0*/  STL [R1+0xfdc], R125 ;  /* 0x000fdc7d01007387 */ /* 0x0001e20000100800 */
[----:B------:R-:W-:Y:S01]  /*35e0*/  IABS R5, R5 ;  /* 0x0000000500057213 */ /* 0x000fe20000000000 */
[----:B------:R-:W-:Y:S01]  /*35f0*/  ULDC UR6, c[0x0][0x234] ;  /* 0x00008d0000067ab9 */ /* 0x000fe20000000800 */
[----:B------:R-:W-:Y:S01]  /*3600*/  IABS R252, R252 ;  /* 0x000000fc00fc7213 */ /* 0x000fe20000000000 */
[----:B------:R-:W-:Y:S01]  /*3610*/  ULDC.64 UR4, c[0x0][0x218] ;  /* 0x0000860000047ab9 */ /* 0x000fe20000000a00 */
[----:B0-----:R-:W4:Y:S01]  /*3620*/  LDL R125, [R1+0xc60] ;  /* 0x000c6000017d7983 */ /* 0x001f220000100800 */
[----:B------:R-:W0:Y:S01]  /*3630*/  I2F.RP R2, R251 ;  /* 0x000000fb00027306 */ /* 0x000e220000209400 */
[----:B------:R-:W-:-:S07]  /*3640*/  IABS R250, R124 ;  /* 0x0000007c00fa7213 */ /* 0x000fce0000000000 */
[----:B------:R-:W1:Y:S08]  /*3650*/  I2F.RP R3, R250 ;  /* 0x000000fa00037306 */ /* 0x000e700000209400 */
[----:B0-----:R-:W0:Y:S08]  /*3660*/  MUFU.RCP R2, R2 ;  /* 0x0000000200027308 */ /* 0x001e300000001000 */
[----:B-1----:R-:W1:Y:S01]  /*3670*/  MUFU.RCP R3, R3 ;  /* 0x0000000300037308 */ /* 0x002e620000001000 */
[----:B0-----:R-:W-:-:S07]  /*3680*/  VIADD R2, R2, 0xffffffe ;  /* 0x0ffffffe02027836 */ /* 0x001fce0000000000 */
[----:B------:R-:W0:Y:S01]  /*3690*/  F2I.FTZ.U32.TRUNC.NTZ R249, R2 ;  /* 0x0000000200f97305 */ /* 0x000e22000021f000 */
[----:B-1----:R-:W-:-:S07]  /*36a0*/  VIADD R3, R3, 0xffffffe ;  /* 0x0ffffffe03037836 */ /* 0x002fce0000000000 */
[----:B------:R-:W1:Y:S01]  /*36b0*/  F2I.FTZ.U32.TRUNC.NTZ R3, R3 ;  /* 0x0000000300037305 */ /* 0x000e62000021f000 */
[----:B------:R-:W-:Y:S02]  /*36c0*/  IMAD.MOV.U32 R123, RZ, RZ, R126 ;  /* 0x000000ffff7b7224 */ /* 0x000fe400078e007e */
[----:B0-----:R-:W-:-:S04]  /*36d0*/  IMAD.MOV R2, RZ, RZ, -R249 ;  /* 0x000000ffff027224 */ /* 0x001fc800078e0af9 */
[----:B------:R-:W-:-:S04]  /*36e0*/  IMAD R2, R2, R251, RZ ;  /* 0x000000fb02027224 */ /* 0x000fc800078e02ff */
[----:B------:R-:W-:-:S04]  /*36f0*/  IMAD.HI.U32 R248, R249, R2, R248 ;  /* 0x00000002f9f87227 */ /* 0x000fc800078e00f8 */
[----:B------:R-:W-:Y:S02]  /*3700*/  IMAD.MOV.U32 R2, RZ, RZ, RZ ;  /* 0x000000ffff027224 */ /* 0x000fe400078e00ff */
[----:B--2---:R-:W-:Y:S02]  /*3710*/  IMAD.MOV.U32 R126, RZ, RZ, R127 ;  /* 0x000000ffff7e7224 */ /* 0x004fe400078e007f */
[----:B---3--:R-:W-:Y:S02]  /*3720*/  IMAD.MOV.U32 R127, RZ, RZ, R130 ;  /* 0x000000ffff7f7224 */ /* 0x008fe400078e0082 */
[----:B----4-:R-:W-:Y:S02]  /*3730*/  IMAD.MOV.U32 R130, RZ, RZ, R131 ;  /* 0x000000ffff827224 */ /* 0x010fe400078e0083 */
[----:B------:R-:W-:Y:S02]  /*3740*/  IMAD.MOV.U32 R131, RZ, RZ, R133 ;  /* 0x000000ffff837224 */ /* 0x000fe400078e0085 */
[----:B------:R-:W-:-:S02]  /*3750*/  IMAD.MOV.U32 R122, RZ, RZ, R126 ;  /* 0x000000ffff7a7224 */ /* 0x000fc400078e007e */
[----:B------:R-:W-:Y:S02]  /*3760*/  IMAD.MOV.U32 R133, RZ, RZ, R136 ;  /* 0x000000ffff857224 */ /* 0x000fe400078e0088 */
[----:B------:R-:W-:Y:S02]  /*3770*/  IMAD.MOV.U32 R126, RZ, RZ, R131 ;  /* 0x000000ffff7e7224 */ /* 0x000fe400078e0083 */
[----:B------:R-:W-:Y:S02]  /*3780*/  IMAD.MOV.U32 R136, RZ, RZ, R139 ;  /* 0x000000ffff887224 */ /* 0x000fe400078e008b */
[----:B------:R-:W-:Y:S02]  /*3790*/  IMAD.MOV.U32 R131, RZ, RZ, R10 ;  /* 0x000000ffff837224 */ /* 0x000fe400078e000a */
[----:B------:R-:W-:Y:S02]  /*37a0*/  IMAD.MOV.U32 R139, RZ, RZ, R148 ;  /* 0x000000ffff8b7224 */ /* 0x000fe400078e0094 */
[----:B------:R-:W-:-:S02]  /*37b0*/  IMAD.MOV.U32 R148, RZ, RZ, R11 ;  /* 0x000000ffff947224 */ /* 0x000fc400078e000b */
[----:B-1----:R-:W-:Y:S02]  /*37c0*/  IMAD.MOV R11, RZ, RZ, -R3 ;  /* 0x000000ffff0b7224 */ /* 0x002fe400078e0a03 */
[----:B------:R-:W-:-:S04]  /*37d0*/  IMAD.HI.U32 R10, R248, R9, RZ ;  /* 0x00000009f80a7227 */ /* 0x000fc800078e00ff */
[----:B------:R-:W-:Y:S02]  /*37e0*/  IMAD.MOV.U32 R120, RZ, RZ, R127 ;  /* 0x000000ffff787224 */ /* 0x000fe400078e007f */
[----:B------:R-:W-:Y:S02]  /*37f0*/  IMAD.MOV.U32 R127, RZ, RZ, R130 ;  /* 0x000000ffff7f7224 */ /* 0x000fe400078e0082 */
[----:B------:R-:W-:Y:S02]  /*3800*/  IMAD R11, R11, R250, RZ ;  /* 0x000000fa0b0b7224 */ /* 0x000fe400078e02ff */
[----:B------:R-:W-:Y:S02]  /*3810*/  IMAD.MOV.U32 R130, RZ, RZ, R133 ;  /* 0x000000ffff827224 */ /* 0x000fe400078e0085 */
[----:B------:R-:W-:Y:S02]  /*3820*/  IMAD.MOV R10, RZ, RZ, -R10 ;  /* 0x000000ffff0a7224 */ /* 0x000fe400078e0a0a */
[----:B------:R-:W-:-:S02]  /*3830*/  IMAD.MOV.U32 R133, RZ, RZ, R7 ;  /* 0x000000ffff857224 */ /* 0x000fc400078e0007 */
[----:B------:R-:W-:-:S04]  /*3840*/  IMAD.HI.U32 R7, R248, R4, RZ ;  /* 0x00000004f8077227 */ /* 0x000fc800078e00ff */
[----:B------:R-:W-:Y:S02]  /*3850*/  IMAD R0, R251, R10, R9 ;  /* 0x0000000afb007224 */ /* 0x000fe400078e0209 */
[----:B------:R-:W-:Y:S01]  /*3860*/  IMAD.MOV R7, RZ, RZ, -R7 ;  /* 0x000000ffff077224 */ /* 0x000fe200078e0a07 */
[----:B------:R-:W-:Y:S04]  /*3870*/  STL [R1+0x1010], R125 ;  /* 0x0010107d01007387 */ /* 0x000fe80000100800 */
[----:B------:R0:W-:Y:S04]  /*3880*/  STL [R1+0x1000], R124 ;  /* 0x0010007c01007387 */ /* 0x0001e80000100800 */
[----:B------:R-:W-:Y:S01]  /*3890*/  STL [R1+0x1014], R250 ;  /* 0x001014fa01007387 */ /* 0x000fe20000100800 */
[----:B0-----:R-:W-:-:S05]  /*38a0*/  IMAD.HI.U32 R124, R3, R11, R2 ;  /* 0x0000000b037c7227 */ /* 0x001fca00078e0002 */
[----:B------:R-:W-:Y:S04]  /*38b0*/  STL [R1+0x1018], R124 ;  /* 0x0010187c01007387 */ /* 0x000fe80000100800 */
[----:B------:R0:W-:Y:S02]  /*38c0*/  STL [R1+0x24], R0 ;  /* 0x0000240001007387 */ /* 0x0001e40000100800 */
[----:B0-----:R-:W-:-:S05]  /*38d0*/  IMAD R0, R251, R7, R4 ;  /* 0x00000007fb007224 */ /* 0x001fca00078e0204 */
[----:B------:R0:W-:Y:S04]  /*38e0*/  STL [R1+0x20], R0 ;  /* 0x0000200001007387 */ /* 0x0001e80000100800 */
[----:B------:R-:W2:Y:S01]  /*38f0*/  LDL R119, [R1+0xc78] ;  /* 0x000c780001777983 */ /* 0x000ea20000100800 */
[----:B------:R-:W-:Y:S02]  /*3900*/  IMAD.MOV.U32 R121, RZ, RZ, R136 ;  /* 0x000000ffff797224 */ /* 0x000fe400078e0088 */
[----:B------:R-:W-:Y:S02]  /*3910*/  IMAD.MOV.U32 R136, RZ, RZ, R139 ;  /* 0x000000ffff887224 */ /* 0x000fe400078e008b */
[----:B------:R-:W-:Y:S02]  /*3920*/  IMAD.MOV.U32 R139, RZ, RZ, R148 ;  /* 0x000000ffff8b7224 */ /* 0x000fe400078e0094 */
[----:B------:R-:W-:-:S02]  /*3930*/  IMAD.MOV.U32 R148, RZ, RZ, R8 ;  /* 0x000000ffff947224 */ /* 0x000fc400078e0008 */
[----:B------:R-:W-:Y:S01]  /*3940*/  IMAD.HI.U32 R8, R248, R6, RZ ;  /* 0x00000006f8087227 */ /* 0x000fe200078e00ff */
[----:B--2---:R-:W-:Y:S02]  /*3950*/  IABS R9, R119 ;  /* 0x0000007700097213 */ /* 0x004fe40000000000 */
[----:B------:R-:W2:Y:S01]  /*3960*/  LDL R119, [R1+0xc7c] ;  /* 0x000c7c0001777983 */ /* 0x000ea20000100800 */
[----:B------:R-:W-:-:S04]  /*3970*/  IMAD.MOV R3, RZ, RZ, -R8 ;  /* 0x000000ffff037224 */ /* 0x000fc800078e0a08 */
[----:B0-----:R-:W-:-:S05]  /*3980*/  IMAD R0, R251, R3, R6 ;  /* 0x00000003fb007224 */ /* 0x001fca00078e0206 */
[----:B------:R0:W-:Y:S01]  /*3990*/  STL [R1+0x1c], R0 ;  /* 0x00001c0001007387 */ /* 0x0001e20000100800 */
[----:B--2---:R-:W-:-:S03]  /*39a0*/  IABS R4, R119 ;  /* 0x0000007700047213 */ /* 0x004fc60000000000 */
[----:B------:R-:W2:Y:S01]  /*39b0*/  LDL R119, [R1+0xc80] ;  /* 0x000c800001777983 */ /* 0x000ea20000100800 */
[----:B------:R-:W-:-:S04]  /*39c0*/  IMAD.HI.U32 R2, R248, R5, RZ ;  /* 0x00000005f8027227 */ /* 0x000fc800078e00ff */
[----:B------:R-:W-:-:S04]  /*39d0*/  IMAD.MOV R2, RZ, RZ, -R2 ;  /* 0x000000ffff027224 */ /* 0x000fc800078e0a02 */
[----:B------:R-:W-:Y:S02]  /*39e0*/  IMAD R124, R251, R2, R5 ;  /* 0x00000002fb7c7224 */ /* 0x000fe400078e0205 */
[----:B------:R-:W-:-:S04]  /*39f0*/  IMAD.HI.U32 R8, R248, R4, RZ ;  /* 0x00000004f8087227 */ /* 0x000fc800078e00ff */
[----:B------:R-:W-:-:S04]  /*3a00*/  IMAD.MOV R8, RZ, RZ, -R8 ;  /* 0x000000ffff087224 */ /* 0x000fc800078e0a08 */
[----:B------:R-:W-:Y:S01]  /*3a10*/  IMAD R125, R251, R8, R4 ;  /* 0x00000008fb7d7224 */ /* 0x000fe200078e0204 */
[----:B--2---:R-:W-:Y:S01]  /*3a20*/  IABS R6, R119 ;  /* 0x0000007700067213 */ /* 0x004fe20000000000 */
[----:B------:R-:W-:Y:S02]  /*3a30*/  IMAD.MOV.U32 R119, RZ, RZ, R120 ;  /* 0x000000ffff777224 */ /* 0x000fe400078e0078 */
[----:B------:R-:W-:Y:S02]  /*3a40*/  IMAD.MOV.U32 R120, RZ, RZ, R121 ;  /* 0x000000ffff787224 */ /* 0x000fe400078e0079 */
[----:B------:R-:W-:Y:S01]  /*3a50*/  IMAD.MOV.U32 R121, RZ, RZ, R122 ;  /* 0x000000ffff797224 */ /* 0x000fe200078e007a */
[----:B------:R-:W-:Y:S01]  /*3a60*/  IABS R2, R119 ;  /* 0x0000007700027213 */ /* 0x000fe20000000000 */
[----:B------:R-:W-:Y:S02]  /*3a70*/  IMAD.MOV.U32 R122, RZ, RZ, R123 ;  /* 0x000000ffff7a7224 */ /* 0x000fe400078e007b */
[----:B------:R-:W-:-:S02]  /*3a80*/  IMAD.MOV.U32 R119, RZ, RZ, R120 ;  /* 0x000000ffff777224 */ /* 0x000fc400078e0078 */
[----:B------:R-:W-:Y:S02]  /*3a90*/  IMAD.MOV.U32 R123, RZ, RZ, R143 ;  /* 0x000000ffff7b7224 */ /* 0x000fe400078e008f */
[----:B------:R-:W-:Y:S01]  /*3aa0*/  IMAD.MOV.U32 R120, RZ, RZ, R121 ;  /* 0x000000ffff787224 */ /* 0x000fe200078e0079 */
[----:B------:R-:W-:Y:S01]  /*3ab0*/  IABS R3, R119 ;  /* 0x0000007700037213 */ /* 0x000fe20000000000 */
[----:B------:R-:W-:Y:S02]  /*3ac0*/  IMAD.MOV.U32 R121, RZ, RZ, R122 ;  /* 0x000000ffff797224 */ /* 0x000fe400078e007a */
[----:B------:R-:W-:Y:S02]  /*3ad0*/  IMAD.MOV.U32 R122, RZ, RZ, R123 ;  /* 0x000000ffff7a7224 */ /* 0x000fe400078e007b */
[----:B------:R-:W-:Y:S02]  /*3ae0*/  IMAD.MOV.U32 R119, RZ, RZ, R120 ;  /* 0x000000ffff777224 */ /* 0x000fe400078e0078 */
[----:B------:R-:W-:-:S02]  /*3af0*/  IMAD.MOV.U32 R123, RZ, RZ, R132 ;  /* 0x000000ffff7b7224 */ /* 0x000fc400078e0084 */
[----:B------:R-:W-:Y:S02]  /*3b00*/  IMAD.MOV.U32 R120, RZ, RZ, R121 ;  /* 0x000000ffff787224 */ /* 0x000fe400078e0079 */
[----:B------:R-:W-:Y:S01]  /*3b10*/  IMAD.HI.U32 R5, R248, R2, RZ ;  /* 0x00000002f8057227 */ /* 0x000fe200078e00ff */
[----:B------:R-:W-:Y:S01]  /*3b20*/  IABS R8, R119 ;  /* 0x0000007700087213 */ /* 0x000fe20000000000 */
[----:B------:R-:W2:Y:S02]  /*3b30*/  LDL R132, [R1+0xcb4] ;  /* 0x000cb40001847983 */ /* 0x000ea40000100800 */
[----:B------:R-:W-:Y:S02]  /*3b40*/  IMAD.MOV.U32 R121, RZ, RZ, R122 ;  /* 0x000000ffff797224 */ /* 0x000fe400078e007a */
[----:B------:R-:W-:Y:S02]  /*3b50*/  IMAD.MOV.U32 R122, RZ, RZ, R123 ;  /* 0x000000ffff7a7224 */ /* 0x000fe400078e007b */
[----:B------:R-:W-:-:S02]  /*3b60*/  IMAD.MOV R5, RZ, RZ, -R5 ;  /* 0x000000ffff057224 */ /* 0x000fc400078e0a05 */
[----:B------:R-:W-:Y:S02]  /*3b70*/  IMAD.MOV.U32 R119, RZ, RZ, R120 ;  /* 0x000000ffff777224 */ /* 0x000fe400078e0078 */
[----:B------:R-:W-:-:S04]  /*3b80*/  IMAD.HI.U32 R4, R248, R3, RZ ;  /* 0x00000003f8047227 */ /* 0x000fc800078e00ff */
[----:B------:R-:W-:Y:S02]  /*3b90*/  IMAD.MOV.U32 R120, RZ, RZ, R121 ;  /* 0x000000ffff787224 */ /* 0x000fe400078e0079 */
[----:B------:R-:W-:Y:S02]  /*3ba0*/  IMAD.MOV.U32 R121, RZ, RZ, R122 ;  /* 0x000000ffff797224 */ /* 0x000fe400078e007a */
[----:B------:R-:W-:Y:S01]  /*3bb0*/  IMAD R247, R251, R5, R2 ;  /* 0x00000005fbf77224 */ /* 0x000fe200078e0202 */
[----:B------:R-:W-:Y:S01]  /*3bc0*/  IABS R2, R119 ;  /* 0x0000007700027213 */ /* 0x000fe20000000000 */
[----:B------:R-:W-:Y:S02]  /*3bd0*/  IMAD.MOV.U32 R122, RZ, RZ, R129 ;  /* 0x000000ffff7a7224 */ /* 0x000fe400078e0081 */
[----:B------:R-:W-:Y:S02]  /*3be0*/  IMAD.MOV R4, RZ, RZ, -R4 ;  /* 0x000000ffff047224 */ /* 0x000fe400078e0a04 */
[----:B------:R-:W-:-:S02]  /*3bf0*/  IMAD.MOV.U32 R119, RZ, RZ, R120 ;  /* 0x000000ffff777224 */ /* 0x000fc400078e0078 */
[----:B------:R-:W-:Y:S02]  /*3c00*/  IMAD.MOV.U32 R120, RZ, RZ, R121 ;  /* 0x000000ffff787224 */ /* 0x000fe400078e0079 */
[----:B------:R-:W-:Y:S02]  /*3c10*/  IMAD.MOV.U32 R121, RZ, RZ, R122 ;  /* 0x000000ffff797224 */ /* 0x000fe400078e007a */
[----:B0-----:R-:W-:Y:S01]  /*3c20*/  IMAD R0, R251, R4, R3 ;  /* 0x00000004fb007224 */ /* 0x001fe200078e0203 */
[----:B------:R-:W-:Y:S01]  /*3c30*/  IABS R3, R119 ;  /* 0x0000007700037213 */ /* 0x000fe20000000000 */
[----:B------:R-:W-:Y:S02]  /*3c40*/  IMAD.MOV.U32 R119, RZ, RZ, R120 ;  /* 0x000000ffff777224 */ /* 0x000fe400078e0078 */
[----:B------:R-:W-:Y:S02]  /*3c50*/  IMAD.MOV.U32 R120, RZ, RZ, R121 ;  /* 0x000000ffff787224 */ /* 0x000fe400078e0079 */
[----:B------:R-:W-:Y:S01]  /*3c60*/  IMAD.HI.U32 R5, R248, R2, RZ ;  /* 0x00000002f8057227 */ /* 0x000fe200078e00ff */
[----:B------:R-:W-:-:S03]  /*3c70*/  IABS R4, R119 ;  /* 0x0000007700047213 */ /* 0x000fc60000000000 */
[----:B------:R-:W-:Y:S02]  /*3c80*/  IMAD.MOV.U32 R119, RZ, RZ, R120 ;  /* 0x000000ffff777224 */ /* 0x000fe400078e0078 */
[----:B------:R-:W-:-:S04]  /*3c90*/  IMAD.MOV R5, RZ, RZ, -R5 ;  /* 0x000000ffff057224 */ /* 0x000fc800078e0a05 */
[----:B------:R-:W-:Y:S01]  /*3ca0*/  IMAD R2, R251, R5, R2 ;  /* 0x00000005fb027224 */ /* 0x000fe200078e0202 */
[----:B------:R-:W-:Y:S02]  /*3cb0*/  IABS R5, R119 ;  /* 0x0000007700057213 */ /* 0x000fe40000000000 */
[----:B------:R-:W3:Y:S01]  /*3cc0*/  LDL R119, [R1+0xca0] ;  /* 0x000ca00001777983 */ /* 0x000ee20000100800 */
[----:B------:R-:W-:Y:S02]  /*3cd0*/  IMAD.MOV.U32 R129, RZ, RZ, R131 ;  /* 0x000000ffff817224 */ /* 0x000fe400078e0083 */
[----:B------:R-:W-:Y:S01]  /*3ce0*/  IMAD.MOV.U32 R123, RZ, RZ, R126 ;  /* 0x000000ffff7b7224 */ /* 0x000fe200078e007e */
[----:B------:R-:W4:Y:S01]  /*3cf0*/  LDL R131, [R1+0xb88] ;  /* 0x000b880001837983 */ /* 0x000f220000100800 */
[----:B------:R-:W-:Y:S02]  /*3d00*/  IMAD.MOV.U32 R122, RZ, RZ, R129 ;  /* 0x000000ffff7a7224 */ /* 0x000fe400078e0081 */
[----:B------:R-:W-:-:S02]  /*3d10*/  IMAD.MOV.U32 R129, RZ, RZ, R147 ;  /* 0x000000ffff817224 */ /* 0x000fc400078e0093 */
[----:B------:R-:W-:Y:S01]  /*3d20*/  IMAD.MOV.U32 R121, RZ, RZ, R122 ;  /* 0x000000ffff797224 */ /* 0x000fe200078e007a */
[----:B------:R-:W4:Y:S01]  /*3d30*/  LDL R147, [R1+0xec0] ;  /* 0x000ec00001937983 */ /* 0x000f220000100800 */
[----:B------:R-:W-:Y:S02]  /*3d40*/  IMAD.MOV.U32 R122, RZ, RZ, R129 ;  /* 0x000000ffff7a7224 */ /* 0x000fe400078e0081 */
[----:B------:R-:W-:Y:S02]  /*3d50*/  IMAD.MOV.U32 R126, RZ, RZ, R127 ;  /* 0x000000ffff7e7224 */ /* 0x000fe400078e007f */
[----:B------:R-:W-:Y:S01]  /*3d60*/  IMAD.MOV.U32 R129, RZ, RZ, R140 ;  /* 0x000000ffff817224 */ /* 0x000fe200078e008c */
[----:B------:R-:W4:Y:S01]  /*3d70*/  LDL R127, [R1+0xcc4] ;  /* 0x000cc400017f7983 */ /* 0x000f220000100800 */
[----:B------:R-:W-:-:S03]  /*3d80*/  IMAD.MOV.U32 R140, RZ, RZ, R141 ;  /* 0x000000ffff8c7224 */ /* 0x000fc600078e008d */
[----:B------:R-:W4:Y:S01]  /*3d90*/  LDL R141, [R1+0xce0] ;  /* 0x000ce000018d7983 */ /* 0x000f220000100800 */
[----:B------:R-:W-:-:S04]  /*3da0*/  IMAD.HI.U32 R7, R248, R6, RZ ;  /* 0x00000006f8077227 */ /* 0x000fc800078e00ff */
[----:B------:R-:W-:-:S04]  /*3db0*/  IMAD.HI.U32 R10, R248, R9, RZ ;  /* 0x00000009f80a7227 */ /* 0x000fc800078e00ff */
[----:B------:R-:W-:Y:S02]  /*3dc0*/  IMAD.MOV R7, RZ, RZ, -R7 ;  /* 0x000000ffff077224 */ /* 0x000fe400078e0a07 */
[----:B------:R-:W-:Y:S02]  /*3dd0*/  IMAD.MOV R10, RZ, RZ, -R10 ;  /* 0x000000ffff0a7224 */ /* 0x000fe400078e0a0a */
[----:B------:R-:W-:Y:S02]  /*3de0*/  IMAD R246, R251, R7, R6 ;  /* 0x00000007fbf67224 */ /* 0x000fe400078e0206 */
[----:B------:R-:W-:-:S04]  /*3df0*/  IMAD.HI.U32 R6, R248, R252, RZ ;  /* 0x000000fcf8067227 */ /* 0x000fc800078e00ff */
[----:B------:R-:W-:Y:S02]  /*3e00*/  IMAD R250, R251, R10, R9 ;  /* 0x0000000afbfa7224 */ /* 0x000fe400078e0209 */
[----:B------:R-:W-:-:S04]  /*3e10*/  IMAD.HI.U32 R9, R248, R8, RZ ;  /* 0x00000008f8097227 */ /* 0x000fc800078e00ff */
[----:B------:R-:W-:Y:S02]  /*3e20*/  IMAD.MOV R6, RZ, RZ, -R6 ;  /* 0x000000ffff067224 */ /* 0x000fe400078e0a06 */
[----:B------:R-:W-:Y:S02]  /*3e30*/  IMAD.MOV.U32 R120, RZ, RZ, R121 ;  /* 0x000000ffff787224 */ /* 0x000fe400078e0079 */
[----:B------:R-:W-:-:S04]  /*3e40*/  IMAD.HI.U32 R7, R248, R3, RZ ;  /* 0x00000003f8077227 */ /* 0x000fc800078e00ff */
[----:B------:R-:W-:Y:S02]  /*3e50*/  IMAD.MOV R9, RZ, RZ, -R9 ;  /* 0x000000ffff097224 */ /* 0x000fe400078e0a09 */
[----:B------:R-:W-:Y:S02]  /*3e60*/  IMAD.MOV.U32 R121, RZ, RZ, R122 ;  /* 0x000000ffff797224 */ /* 0x000fe400078e007a */
[C---:B------:R-:W-:Y:S02]  /*3e70*/  IMAD R252, R251.reuse, R6, R252 ;  /* 0x00000006fbfc7224 */ /* 0x040fe400078e02fc */
[----:B------:R-:W-:Y:S02]  /*3e80*/  IMAD.MOV.U32 R122, RZ, RZ, R140 ;  /* 0x000000ffff7a7224 */ /* 0x000fe400078e008c */
[----:B------:R-:W-:Y:S02]  /*3e90*/  IMAD.MOV R7, RZ, RZ, -R7 ;  /* 0x000000ffff077224 */ /* 0x000fe400078e0a07 */
[----:B------:R-:W-:-:S02]  /*3ea0*/  IMAD R249, R251, R9, R8 ;  /* 0x00000009fbf97224 */ /* 0x000fc400078e0208 */
[----:B------:R-:W-:-:S04]  /*3eb0*/  IMAD.HI.U32 R8, R248, R4, RZ ;  /* 0x00000004f8087227 */ /* 0x000fc800078e00ff */
[----:B------:R-:W-:Y:S02]  /*3ec0*/  IMAD R3, R251, R7, R3 ;  /* 0x00000007fb037224 */ /* 0x000fe400078e0203 */
[----:B------:R-:W-:-:S04]  /*3ed0*/  IMAD.MOV R8, RZ, RZ, -R8 ;  /* 0x000000ffff087224 */ /* 0x000fc800078e0a08 */
[----:B------:R-:W-:Y:S02]  /*3ee0*/  IMAD R4, R251, R8, R4 ;  /* 0x00000008fb047224 */ /* 0x000fe400078e0204 */
[----:B------:R-:W-:Y:S02]  /*3ef0*/  IMAD.MOV.U32 R143, RZ, RZ, R144 ;  /* 0x000000ffff8f7224 */ /* 0x000fe400078e0090 */
[----:B------:R-:W4:Y:S02]  /*3f00*/  LDL R144, [R1+0xed8] ;  /* 0x000ed80001907983 */ /* 0x000f240000100800 */
[----:B------:R-:W-:Y:S02]  /*3f10*/  IMAD.MOV.U32 R140, RZ, RZ, R143 ;  /* 0x000000ffff8c7224 */ /* 0x000fe400078e008f */
[----:B------:R-:W4:Y:S01]  /*3f20*/  LDL R143, [R1+0xd70] ;  /* 0x000d7000018f7983 */ /* 0x000f220000100800 */
[----:B---3--:R-:W-:Y:S01]  /*3f30*/  IABS R6, R119 ;  /* 0x0000007700067213 */ /* 0x008fe20000000000 */
[----:B------:R-:W-:-:S02]  /*3f40*/  IMAD.MOV.U32 R119, RZ, RZ, R120 ;  /* 0x000000ffff777224 */ /* 0x000fc400078e0078 */
[----:B------:R-:W-:Y:S02]  /*3f50*/  IMAD.MOV.U32 R120, RZ, RZ, R121 ;  /* 0x000000ffff787224 */ /* 0x000fe400078e0079 */
[----:B------:R-:W-:Y:S01]  /*3f60*/  IMAD.MOV.U32 R121, RZ, RZ, R122 ;  /* 0x000000ffff797224 */ /* 0x000fe200078e007a */
[----:B------:R-:W-:Y:S01]  /*3f70*/  IABS R7, R119 ;  /* 0x0000007700077213 */ /* 0x000fe20000000000 */
[----:B------:R-:W-:Y:S02]  /*3f80*/  IMAD.MOV.U32 R122, RZ, RZ, R123 ;  /* 0x000000ffff7a7224 */ /* 0x000fe400078e007b */
[----:B------:R-:W-:Y:S02]  /*3f90*/  IMAD.MOV.U32 R123, RZ, RZ, R130 ;  /* 0x000000ffff7b7224 */ /* 0x000fe400078e0082 */
[----:B------:R-:W-:Y:S02]  /*3fa0*/  IMAD.MOV.U32 R119, RZ, RZ, R120 ;  /* 0x000000ffff777224 */ /* 0x000fe400078e0078 */
[----:B--2---:R-:W-:-:S02]  /*3fb0*/  IMAD.MOV.U32 R130, RZ, RZ, R132 ;  /* 0x000000ffff827224 */ /* 0x004fc400078e0084 */
[----:B------:R-:W-:Y:S02]  /*3fc0*/  IMAD.MOV.U32 R132, RZ, RZ, R134 ;  /* 0x000000ffff847224 */ /* 0x000fe400078e0086 */
[----:B------:R-:W-:Y:S02]  /*3fd0*/  IMAD.MOV.U32 R120, RZ, RZ, R121 ;  /* 0x000000ffff787224 */ /* 0x000fe400078e0079 */
[----:B------:R-:W-:Y:S01]  /*3fe0*/  IMAD.MOV.U32 R121, RZ, RZ, R122 ;  /* 0x000000ffff797224 */ /* 0x000fe200078e007a */
[----:B------:R-:W-:Y:S01]  /*3ff0*/  IABS R8, R119 ;  /* 0x0000007700087213 */ /* 0x000fe20000000000 */
[----:B------:R-:W-:Y:S02]  /*4000*/  IMAD.MOV.U32 R122, RZ, RZ, R123 ;  /* 0x000000ffff7a7224 */ /* 0x000fe400078e007b */
[----:B------:R-:W-:Y:S02]  /*4010*/  IMAD.MOV.U32 R123, RZ, RZ, R130 ;  /* 0x000000ffff7b7224 */ /* 0x000fe400078e0082 */
[----:B------:R-:W-:-:S02]  /*4020*/  IMAD.MOV.U32 R130, RZ, RZ, R132 ;  /* 0x000000ffff827224 */ /* 0x000fc400078e0084 */
[----:B------:R-:W-:Y:S02]  /*4030*/  IMAD.MOV.U32 R119, RZ, RZ, R120 ;  /* 0x000000ffff777224 */ /* 0x000fe400078e0078 */
[----:B------:R-:W-:Y:S02]  /*4040*/  IMAD.MOV.U32 R120, RZ, RZ, R121 ;  /* 0x000000ffff787224 */ /* 0x000fe400078e0079 */
[----:B------:R-:W-:Y:S02]  /*4050*/  IMAD.MOV.U32 R121, RZ, RZ, R122 ;  /* 0x000000ffff797224 */ /* 0x000fe400078e007a */
[----:B------:R-:W-:Y:S02]  /*4060*/  IMAD.MOV.U32 R122, RZ, RZ, R123 ;  /* 0x000000ffff7a7224 */ /* 0x000fe400078e007b */
[----:B------:R-:W-:Y:S02]  /*4070*/  IMAD.MOV.U32 R123, RZ, RZ, R130 ;  /* 0x000000ffff7b7224 */ /* 0x000fe400078e0082 */
[----:B------:R-:W-:Y:S01]  /*4080*/  IMAD.MOV.U32 R130, RZ, RZ, R136 ;  /* 0x000000ffff827224 */ /* 0x000fe200078e0088 */
[----:B------:R-:W-:Y:S01]  /*4090*/  IABS R9, R119 ;  /* 0x0000007700097213 */ /* 0x000fe20000000000 */
[----:B------:R-:W-:-:S02]  /*40a0*/  IMAD.MOV.U32 R136, RZ, RZ, R139 ;  /* 0x000000ffff887224 */ /* 0x000fc400078e008b */
[----:B------:R-:W-:Y:S02]  /*40b0*/  IMAD.MOV.U32 R139, RZ, RZ, R13 ;  /* 0x000000ffff8b7224 */ /* 0x000fe400078e000d */
[----:B------:R-:W-:-:S04]  /*40c0*/  IMAD.HI.U32 R13, R248, R5, RZ ;  /* 0x00000005f80d7227 */ /* 0x000fc800078e00ff */
[----:B------:R-:W-:Y:S02]  /*40d0*/  IMAD.MOV.U32 R119, RZ, RZ, R120 ;  /* 0x000000ffff777224 */ /* 0x000fe400078e0078 */
[----:B------:R-:W-:Y:S02]  /*40e0*/  IMAD.MOV.U32 R120, RZ, RZ, R121 ;  /* 0x000000ffff787224 */ /* 0x000fe400078e0079 */
[----:B------:R-:W-:Y:S02]  /*40f0*/  IMAD.MOV.U32 R121, RZ, RZ, R122 ;  /* 0x000000ffff797224 */ /* 0x000fe400078e007a */
[----:B------:R-:W-:Y:S02]  /*4100*/  IMAD.MOV.U32 R122, RZ, RZ, R123 ;  /* 0x000000ffff7a7224 */ /* 0x000fe400078e007b */
[----:B------:R-:W-:Y:S02]  /*4110*/  IMAD.MOV.U32 R123, RZ, RZ, R12 ;  /* 0x000000ffff7b7224 */ /* 0x000fe400078e000c */
[----:B------:R-:W-:-:S02]  /*4120*/  IMAD.MOV R13, RZ, RZ, -R13 ;  /* 0x000000ffff0d7224 */ /* 0x000fc400078e0a0d */
[----:B------:R-:W-:-:S04]  /*4130*/  IMAD.HI.U32 R12, R248, R8, RZ ;  /* 0x00000008f80c7227 */ /* 0x000fc800078e00ff */
[----:B------:R-:W-:Y:S02]  /*4140*/  IMAD R5, R251, R13, R5 ;  /* 0x0000000dfb057224 */ /* 0x000fe400078e0205 */
[----:B------:R-:W-:-:S04]  /*4150*/  IMAD.HI.U32 R10, R248, R7, RZ ;  /* 0x00000007f80a7227 */ /* 0x000fc800078e00ff */
[----:B------:R-:W-:-:S04]  /*4160*/  IMAD.HI.U32 R13, R248, R9, RZ ;  /* 0x00000009f80d7227 */ /* 0x000fc800078e00ff */
[----:B------:R-:W-:Y:S02]  /*4170*/  IMAD.MOV R12, RZ, RZ, -R12 ;  /* 0x000000ffff0c7224 */ /* 0x000fe400078e0a0c */
[----:B------:R-:W-:Y:S02]  /*4180*/  IMAD.MOV R10, RZ, RZ, -R10 ;  /* 0x000000ffff0a7224 */ /* 0x000fe400078e0a0a */
[----:B------:R-:W-:Y:S02]  /*4190*/  IMAD.MOV R13, RZ, RZ, -R13 ;  /* 0x000000ffff0d7224 */ /* 0x000fe400078e0a0d */
[----:B------:R-:W-:Y:S01]  /*41a0*/  IMAD R8, R251, R12, R8 ;  /* 0x0000000cfb087224 */ /* 0x000fe200078e0208 */
[----:B------:R-:W-:Y:S01]  /*41b0*/  IABS R12, R121 ;  /* 0x00000079000c7213 */ /* 0x000fe20000000000 */
[----:B------:R-:W-:-:S04]  /*41c0*/  IMAD.HI.U32 R11, R248, R6, RZ ;  /* 0x00000006f80b7227 */ /* 0x000fc800078e00ff */
[----:B------:R-:W-:Y:S02]  /*41d0*/  IMAD.MOV.U32 R121, RZ, RZ, R123 ;  /* 0x000000ffff797224 */ /* 0x000fe400078e007b */
[----:B----4-:R-:W-:Y:S02]  /*41e0*/  IMAD.MOV.U32 R123, RZ, RZ, R127 ;  /* 0x000000ffff7b7224 */ /* 0x010fe400078e007f */
[C---:B------:R-:W-:Y:S01]  /*41f0*/  IMAD R7, R251.reuse, R10, R7 ;  /* 0x0000000afb077224 */ /* 0x040fe200078e0207 */
[----:B------:R-:W-:Y:S01]  /*4200*/  IABS R10, R119 ;  /* 0x00000077000a7213 */ /* 0x000fe20000000000 */
[----:B------:R-:W-:Y:S01]  /*4210*/  IMAD R9, R251, R13, R9 ;  /* 0x0000000dfb097224 */ /* 0x000fe200078e0209 */
[----:B------:R-:W-:Y:S01]  /*4220*/  IABS R13, R122 ;  /* 0x0000007a000d7213 */ /* 0x000fe20000000000 */
[----:B------:R-:W-:Y:S02]  /*4230*/  IMAD.MOV.U32 R127, RZ, RZ, R141 ;  /* 0x000000ffff7f7224 */ /* 0x000fe400078e008d */
[----:B------:R-:W-:-:S02]  /*4240*/  IMAD.MOV R11, RZ, RZ, -R11 ;  /* 0x000000ffff0b7224 */ /* 0x000fc400078e0a0b */
[----:B------:R-:W-:Y:S02]  /*4250*/  IMAD.MOV.U32 R119, RZ, RZ, R121 ;  /* 0x000000ffff777224 */ /* 0x000fe400078e0079 */
[----:B------:R-:W-:Y:S02]  /*4260*/  IMAD.MOV.U32 R122, RZ, RZ, R126 ;  /* 0x000000ffff7a7224 */ /* 0x000fe400078e007e */
[----:B------:R-:W-:Y:S02]  /*4270*/  IMAD.MOV.U32 R121, RZ, RZ, R123 ;  /* 0x000000ffff797224 */ /* 0x000fe400078e007b */
[----:B------:R-:W-:Y:S02]  /*4280*/  IMAD.MOV.U32 R126, RZ, RZ, R128 ;  /* 0x000000ffff7e7224 */ /* 0x000fe400078e0080 */
[----:B------:R-:W-:Y:S02]  /*4290*/  IMAD.MOV.U32 R123, RZ, RZ, R127 ;  /* 0x000000ffff7b7224 */ /* 0x000fe400078e007f */
[----:B------:R-:W-:Y:S01]  /*42a0*/  IMAD R6, R251, R11, R6 ;  /* 0x0000000bfb067224 */ /* 0x000fe200078e0206 */
[----:B------:R-:W-:Y:S01]  /*42b0*/  IABS R11, R120 ;  /* 0x00000078000b7213 */ /* 0x000fe20000000000 */
[----:B------:R-:W-:-:S02]  /*42c0*/  IMAD.MOV.U32 R127, RZ, RZ, R17 ;  /* 0x000000ffff7f7224 */ /* 0x000fc400078e0011 */
[----:B------:R-:W-:-:S04]  /*42d0*/  IMAD.HI.U32 R17, R248, R13, RZ ;  /* 0x0000000df8117227 */ /* 0x000fc800078e00ff */
[----:B------:R-:W-:Y:S02]  /*42e0*/  IMAD.MOV.U32 R120, RZ, RZ, R122 ;  /* 0x000000ffff787224 */ /* 0x000fe400078e007a */
[----:B------:R-:W-:Y:S02]  /*42f0*/  IMAD.MOV.U32 R122, RZ, RZ, R126 ;  /* 0x000000ffff7a7224 */ /* 0x000fe400078e007e */
[----:B------:R-:W-:Y:S02]  /*4300*/  IMAD.MOV.U32 R126, RZ, RZ, R15 ;  /* 0x000000ffff7e7224 */ /* 0x000fe400078e000f */
[----:B------:R-:W-:-:S04]  /*4310*/  IMAD.HI.U32 R15, R248, R12, RZ ;  /* 0x0000000cf80f7227 */ /* 0x000fc800078e00ff */
[----:B------:R-:W-:Y:S02]  /*4320*/  IMAD.MOV R17, RZ, RZ, -R17 ;  /* 0x000000ffff117224 */ /* 0x000fe400078e0a11 */
[----:B------:R-:W-:Y:S02]  /*4330*/  IMAD.MOV R15, RZ, RZ, -R15 ;  /* 0x000000ffff0f7224 */ /* 0x000fe400078e0a0f */
[C---:B------:R-:W-:Y:S01]  /*4340*/  IMAD R13, R251.reuse, R17, R13 ;  /* 0x00000011fb0d7224 */ /* 0x040fe200078e020d */
[----:B------:R-:W-:Y:S01]  /*4350*/  IABS R17, R121 ;  /* 0x0000007900117213 */ /* 0x000fe20000000000 */
[----:B------:R-:W-:Y:S02]  /*4360*/  IMAD.MOV.U32 R121, RZ, RZ, R126 ;  /* 0x000000ffff797224 */ /* 0x000fe400078e007e */
[----:B------:R-:W-:Y:S02]  /*4370*/  IMAD.MOV.U32 R126, RZ, RZ, R131 ;  /* 0x000000ffff7e7224 */ /* 0x000fe400078e0083 */
[----:B------:R-:W-:Y:S01]  /*4380*/  IMAD R12, R251, R15, R12 ;  /* 0x0000000ffb0c7224 */ /* 0x000fe200078e020c */
[----:B------:R-:W-:Y:S01]  /*4390*/  IABS R15, R119 ;  /* 0x00000077000f7213 */ /* 0x000fe20000000000 */
[----:B------:R-:W-:-:S02]  /*43a0*/  IMAD.MOV.U32 R119, RZ, RZ, R121 ;  /* 0x000000ffff777224 */ /* 0x000fc400078e0079 */
[----:B------:R-:W-:Y:S02]  /*43b0*/  IMAD.MOV.U32 R121, RZ, RZ, R126 ;  /* 0x000000ffff797224 */ /* 0x000fe400078e007e */
[----:B------:R-:W-:Y:S02]  /*43c0*/  IMAD.MOV.U32 R126, RZ, RZ, R20 ;  /* 0x000000ffff7e7224 */ /* 0x000fe400078e0014 */
[----:B------:R-:W-:-:S04]  /*43d0*/  IMAD.HI.U32 R20, R248, R17, RZ ;  /* 0x00000011f8147227 */ /* 0x000fc800078e00ff */
[----:B------:R-:W-:Y:S02]  /*43e0*/  IMAD.MOV R20, RZ, RZ, -R20 ;  /* 0x000000ffff147224 */ /* 0x000fe400078e0a14 */
[----:B------:R-:W-:Y:S02]  /*43f0*/  IMAD.MOV.U32 R134, RZ, RZ, R145 ;  /* 0x000000ffff867224 */ /* 0x000fe400078e0091 */
[----:B------:R-:W2:Y:S01]  /*4400*/  LDL R145, [R1+0xedc] ;  /* 0x000edc0001917983 */ /* 0x000ea20000100800 */
[----:B------:R-:W-:Y:S02]  /*4410*/  IMAD.MOV.U32 R132, RZ, RZ, R150 ;  /* 0x000000ffff847224 */ /* 0x000fe400078e0096 */
[----:B------:R-:W-:Y:S01]  /*4420*/  IMAD R17, R251, R20, R17 ;  /* 0x00000014fb117224 */ /* 0x000fe200078e0211 */
[----:B------:R-:W-:Y:S01]  /*4430*/  STL [R1+0x101c], R3 ;  /* 0x00101c0301007387 */ /* 0x000fe20000100800 */
[----:B------:R-:W-:-:S03]  /*4440*/  IABS R20, R119 ;  /* 0x0000007700147213 */ /* 0x000fc60000000000 */
[----:B------:R-:W3:Y:S04]  /*4450*/  LDL R150, [R1+0xef4] ;  /* 0x000ef40001967983 */ /* 0x000ee80000100800 */
[----:B------:R0:W-:Y:S04]  /*4460*/  STL [R1+0x1020], R4 ;  /* 0x0010200401007387 */ /* 0x0001e80000100800 */
[----:B------:R-:W4:Y:S01]  /*4470*/  LDL R119, [R1+0xcd4] ;  /* 0x000cd40001777983 */ /* 0x000f220000100800 */
[----:B------:R-:W-:Y:S02]  /*4480*/  IMAD.MOV.U32 R141, RZ, RZ, R18 ;  /* 0x000000ffff8d7224 */ /* 0x000fe400078e0012 */
[----:B------:R-:W-:Y:S01]  /*4490*/  IMAD.HI.U32 R18, R248, R10, RZ ;  /* 0x0000000af8127227 */ /* 0x000fe200078e00ff */
[----:B------:R-:W-:-:S03]  /*44a0*/  IABS R14, R14 ;  /* 0x0000000e000e7213 */ /* 0x000fc60000000000 */
[----:B------:R-:W-:Y:S02]  /*44b0*/  IMAD.MOV R18, RZ, RZ, -R18 ;  /* 0x000000ffff127224 */ /* 0x000fe400078e0a12 */
[----:B------:R-:W-:Y:S02]  /*44c0*/  IMAD.MOV.U32 R128, RZ, RZ, R140 ;  /* 0x000000ffff807224 */ /* 0x000fe400078e008c */
[----:B------:R-:W-:Y:S02]  /*44d0*/  IMAD.MOV.U32 R140, RZ, RZ, R16 ;  /* 0x000000ffff8c7224 */ /* 0x000fe400078e0010 */
[----:B------:R-:W-:Y:S02]  /*44e0*/  IMAD R10, R251, R18, R10 ;  /* 0x00000012fb0a7224 */ /* 0x000fe400078e020a */
[----:B------:R-:W-:-:S04]  /*44f0*/  IMAD.HI.U32 R16, R248, R11, RZ ;  /* 0x0000000bf8107227 */ /* 0x000fc800078e00ff */
[----:B------:R-:W-:-:S04]  /*4500*/  IMAD.HI.U32 R18, R248, R14, RZ ;  /* 0x0000000ef8127227 */ /* 0x000fc800078e00ff */
[----:B------:R-:W-:Y:S02]  /*4510*/  IMAD.MOV R16, RZ, RZ, -R16 ;  /* 0x000000ffff107224 */ /* 0x000fe400078e0a10 */
[----:B------:R-:W-:Y:S02]  /*4520*/  IMAD.MOV R18, RZ, RZ, -R18 ;  /* 0x000000ffff127224 */ /* 0x000fe400078e0a12 */
[C---:B------:R-:W-:Y:S01]  /*4530*/  IMAD R11, R251.reuse, R16, R11 ;  /* 0x00000010fb0b7224 */ /* 0x040fe200078e020b */
[----:B------:R-:W-:Y:S01]  /*4540*/  IABS R16, R120 ;  /* 0x0000007800107213 */ /* 0x000fe20000000000 */
[----:B------:R-:W-:Y:S01]  /*4550*/  IMAD R14, R251, R18, R14 ;  /* 0x00000012fb0e7224 */ /* 0x000fe200078e020e */
[----:B------:R-:W-:Y:S01]  /*4560*/  IABS R18, R122 ;  /* 0x0000007a00127213 */ /* 0x000fe20000000000 */
[----:B------:R-:W-:Y:S02]  /*4570*/  IMAD.MOV.U32 R122, RZ, RZ, R129 ;  /* 0x000000ffff7a7224 */ /* 0x000fe400078e0081 */
[----:B------:R-:W-:-:S02]  /*4580*/  IMAD.MOV.U32 R129, RZ, RZ, R132 ;  /* 0x000000ffff817224 */ /* 0x000fc400078e0084 */
[----:B------:R-:W-:Y:S02]  /*4590*/  IMAD.MOV.U32 R131, RZ, RZ, R133 ;  /* 0x000000ffff837224 */ /* 0x000fe400078e0085 */
[----:B------:R-:W-:Y:S02]  /*45a0*/  IMAD.MOV.U32 R132, RZ, RZ, R148 ;  /* 0x000000ffff847224 */ /* 0x000fe400078e0094 */
[----:B------:R-:W-:Y:S02]  /*45b0*/  IMAD.MOV.U32 R148, RZ, RZ, R21 ;  /* 0x000000ffff947224 */ /* 0x000fe400078e0015 */
[----:B------:R-:W-:-:S04]  /*45c0*/  IMAD.HI.U32 R21, R248, R16, RZ ;  /* 0x00000010f8157227 */ /* 0x000fc800078e00ff */
[----:B------:R-:W-:Y:S02]  /*45d0*/  IMAD.MOV.U32 R120, RZ, RZ, R122 ;  /* 0x000000ffff787224 */ /* 0x000fe400078e007a */
[----:B------:R-:W-:Y:S02]  /*45e0*/  IMAD.MOV.U32 R133, RZ, RZ, R23 ;  /* 0x000000ffff857224 */ /* 0x000fe400078e0017 */
[----:B------:R-:W-:Y:S02]  /*45f0*/  IMAD.MOV.U32 R122, RZ, RZ, R131 ;  /* 0x000000ffff7a7224 */ /* 0x000fe400078e0083 */
[----:B------:R-:W-:-:S04]  /*4600*/  IMAD.HI.U32 R23, R248, R15, RZ ;  /* 0x0000000ff8177227 */ /* 0x000fc800078e00ff */
[----:B------:R-:W-:Y:S02]  /*4610*/  IMAD.MOV.U32 R131, RZ, RZ, R142 ;  /* 0x000000ffff837224 */ /* 0x000fe400078e008e */
[----:B------:R-:W-:Y:S02]  /*4620*/  IMAD.MOV.U32 R142, RZ, RZ, R149 ;  /* 0x000000ffff8e7224 */ /* 0x000fe400078e0095 */
[----:B------:R-:W-:Y:S02]  /*4630*/  IMAD.MOV R21, RZ, RZ, -R21 ;  /* 0x000000ffff157224 */ /* 0x000fe400078e0a15 */
[----:B------:R-:W-:Y:S01]  /*4640*/  IMAD.MOV.U32 R149, RZ, RZ, R22 ;  /* 0x000000ffff957224 */ /* 0x000fe200078e0016 */
[----:B------:R-:W-:Y:S01]  /*4650*/  IABS R19, R19 ;  /* 0x0000001300137213 */ /* 0x000fe20000000000 */
[----:B------:R-:W-:-:S04]  /*4660*/  IMAD.HI.U32 R22, R248, R18, RZ ;  /* 0x00000012f8167227 */ /* 0x000fc800078e00ff */
[----:B------:R-:W-:Y:S02]  /*4670*/  IMAD.MOV R23, RZ, RZ, -R23 ;  /* 0x000000ffff177224 */ /* 0x000fe400078e0a17 */
[C---:B------:R-:W-:Y:S02]  /*4680*/  IMAD R16, R251.reuse, R21, R16 ;  /* 0x00000015fb107224 */ /* 0x040fe400078e0210 */
[----:B------:R-:W-:Y:S02]  /*4690*/  IMAD.MOV R22, RZ, RZ, -R22 ;  /* 0x000000ffff167224 */ /* 0x000fe400078e0a16 */
[----:B------:R-:W-:Y:S02]  /*46a0*/  IMAD R15, R251, R23, R15 ;  /* 0x00000017fb0f7224 */ /* 0x000fe400078e020f */
[----:B------:R-:W-:-:S04]  /*46b0*/  IMAD.HI.U32 R23, R248, R19, RZ ;  /* 0x00000013f8177227 */ /* 0x000fc800078e00ff */
[----:B------:R-:W-:Y:S02]  /*46c0*/  IMAD R18, R251, R22, R18 ;  /* 0x00000016fb127224 */ /* 0x000fe400078e0212 */
[----:B------:R-:W-:-:S04]  /*46d0*/  IMAD.MOV R23, RZ, RZ, -R23 ;  /* 0x000000ffff177224 */ /* 0x000fc800078e0a17 */
[----:B------:R-:W-:Y:S01]  /*46e0*/  IMAD R19, R251, R23, R19 ;  /* 0x00000017fb137224 */ /* 0x000fe200078e0213 */
[----:B----4-:R-:W-:Y:S01]  /*46f0*/  IABS R21, R119 ;  /* 0x0000007700157213 */ /* 0x010fe20000000000 */
        /* <DEDUP_REMOVED lines=11> */
[----:B------:R-:W-:Y:S01]  /*47b0*/  IMAD.MOV.U32 R120, RZ, RZ, R121 ;  /* 0x000000ffff787224 */ /* 0x000fe200078e0079 */
[----:B------:R-:W4:Y:S01]  /*47c0*/  LDL R128, [R1+0xcec] ;  /* 0x000cec0001807983 */ /* 0x000f220000100800 */
[----:B------:R-:W-:Y:S01]  /*47d0*/  IMAD.HI.U32 R25, R248, R22, RZ ;  /* 0x00000016f8197227 */ /* 0x000fe200078e00ff */
[----:B------:R-:W-:-:S03]  /*47e0*/  IABS R24, R119 ;  /* 0x0000007700187213 */ /* 0x000fc60000000000 */
[----:B------:R-:W-:Y:S02]  /*47f0*/  IMAD.MOV.U32 R119, RZ, RZ, R120 ;  /* 0x000000ffff777224 */ /* 0x000fe400078e0078 */
[----:B------:R-:W-:-:S04]  /*4800*/  IMAD.MOV R25, RZ, RZ, -R25 ;  /* 0x000000ffff197224 */ /* 0x000fc800078e0a19 */
[----:B------:R-:W-:Y:S01]  /*4810*/  IMAD R22, R251, R25, R22 ;  /* 0x00000019fb167224 */ /* 0x000fe200078e0216 */
[----:B------:R-:W-:Y:S02]  /*4820*/  IABS R25, R119 ;  /* 0x0000007700197213 */ /* 0x000fe40000000000 */
[----:B------:R-:W2:Y:S01]  /*4830*/  LDL R119, [R1+0xce4] ;  /* 0x000ce40001777983 */ /* 0x000ea20000100800 */
[----:B------:R-:W-:Y:S02]  /*4840*/  IMAD.MOV.U32 R122, RZ, RZ, R123 ;  /* 0x000000ffff7a7224 */ /* 0x000fe400078e007b */
[----:B------:R-:W-:-:S04]  /*4850*/  IMAD.HI.U32 R26, R248, R21, RZ ;  /* 0x00000015f81a7227 */ /* 0x000fc800078e00ff */
[----:B------:R-:W-:Y:S02]  /*4860*/  IMAD.MOV.U32 R121, RZ, RZ, R122 ;  /* 0x000000ffff797224 */ /* 0x000fe400078e007a */
[----:B------:R-:W-:-:S04]  /*4870*/  IMAD.HI.U32 R28, R248, R20, RZ ;  /* 0x00000014f81c7227 */ /* 0x000fc800078e00ff */
[----:B------:R-:W-:Y:S02]  /*4880*/  IMAD.MOV R26, RZ, RZ, -R26 ;  /* 0x000000ffff1a7224 */ /* 0x000fe400078e0a1a */
[----:B------:R-:W-:Y:S02]  /*4890*/  IMAD.MOV.U32 R120, RZ, RZ, R121 ;  /* 0x000000ffff787224 */ /* 0x000fe400078e0079 */
        /* <DEDUP_REMOVED lines=8> */
[----:B------:R-:W-:Y:S02]  /*4920*/  IMAD R24, R251, R28, R24 ;  /* 0x0000001cfb187224 */ /* 0x000fe400078e0218 */
[----:B----4-:R-:W-:Y:S02]  /*4930*/  IMAD.MOV.U32 R123, RZ, RZ, R128 ;  /* 0x000000ffff7b7224 */ /* 0x010fe400078e0080 */
[----:B------:R-:W-:Y:S01]  /*4940*/  IMAD.HI.U32 R33, R248, R25, RZ ;  /* 0x00000019f8217227 */ /* 0x000fe200078e00ff */
[----:B------:R-:W4:Y:S03]  /*4950*/  LDL R128, [R1+0xd1c] ;  /* 0x000d1c0001807983 */ /* 0x000f260000100800 */
[----:B------:R-:W-:Y:S02]  /*4960*/  IMAD.MOV.U32 R122, RZ, RZ, R123 ;  /* 0x000000ffff7a7224 */ /* 0x000fe400078e007b */
[----:B------:R-:W-:-:S02]  /*4970*/  IMAD.MOV.U32 R123, RZ, RZ, R130 ;  /* 0x000000ffff7b7224 */ /* 0x000fc400078e0082 */
[----:B------:R-:W-:Y:S02]  /*4980*/  IMAD.MOV.U32 R121, RZ, RZ, R122 ;  /* 0x000000ffff797224 */ /* 0x000fe400078e007a */
[----:B------:R-:W-:Y:S01]  /*4990*/  IMAD.MOV.U32 R122, RZ, RZ, R123 ;  /* 0x000000ffff7a7224 */ /* 0x000fe200078e007b */
[----:B--2---:R-:W-:Y:S01]  /*49a0*/  IABS R26, R119 ;  /* 0x00000077001a7213 */ /* 0x004fe20000000000 */
[----:B------:R-:W-:Y:S01]  /*49b0*/  IMAD.MOV.U32 R119, RZ, RZ, R120 ;  /* 0x000000ffff777224 */ /* 0x000fe200078e0078 */
[----:B------:R-:W2:Y:S01]  /*49c0*/  LDL R123, [R1+0xd04] ;  /* 0x000d0400017b7983 */ /* 0x000ea20000100800 */
[----:B------:R-:W-:Y:S02]  /*49d0*/  IMAD.MOV.U32 R120, RZ, RZ, R121 ;  /* 0x000000ffff787224 */ /* 0x000fe400078e0079 */
[----:B------:R-:W-:Y:S01]  /*49e0*/  IMAD.MOV.U32 R121, RZ, RZ, R122 ;  /* 0x000000ffff797224 */ /* 0x000fe200078e007a */
[----:B------:R-:W-:Y:S01]  /*49f0*/  IABS R27, R119 ;  /* 0x00000077001b7213 */ /* 0x000fe20000000000 */
[----:B------:R-:W-:-:S02]  /*4a00*/  IMAD.MOV.U32 R122, RZ, RZ, R126 ;  /* 0x000000ffff7a7224 */ /* 0x000fc400078e007e */
[----:B------:R-:W-:Y:S02]  /*4a10*/  IMAD.MOV.U32 R119, RZ, RZ, R120 ;  /* 0x000000ffff777224 */ /* 0x000fe400078e0078 */
[----:B------:R-:W-:Y:S02]  /*4a20*/  IMAD.MOV.U32 R120, RZ, RZ, R121 ;  /* 0x000000ffff787224 */ /* 0x000fe400078e0079 */
[----:B------:R-:W-:Y:S01]  /*4a30*/  IMAD.MOV.U32 R121, RZ, RZ, R122 ;  /* 0x000000ffff797224 */ /* 0x000fe200078e007a */
[----:B------:R-:W-:Y:S01]  /*4a40*/  IABS R28, R119 ;  /* 0x00000077001c7213 */ /* 0x000fe20000000000 */
[----:B------:R-:W-:Y:S02]  /*4a50*/  IMAD.MOV.U32 R119, RZ, RZ, R120 ;  /* 0x000000ffff777224 */ /* 0x000fe400078e0078 */
[----:B------:R-:W-:Y:S02]  /*4a60*/  IMAD.MOV.U32 R126, RZ, RZ, R131 ;  /* 0x000000ffff7e7224 */ /* 0x000fe400078e0083 */
[----:B------:R-:W-:Y:S01]  /*4a70*/  IMAD.MOV.U32 R120, RZ, RZ, R121 ;  /* 0x000000ffff787224 */ /* 0x000fe200078e0079 */
[----:B------:R-:W3:Y:S01]  /*4a80*/  LDL R131, [R1+0xcfc] ;  /* 0x000cfc0001837983 */ /* 0x000ee20000100800 */
[----:B------:R-:W-:Y:S01]  /*4a90*/  IMAD.HI.U32 R30, R248, R27, RZ ;  /* 0x0000001bf81e7227 */ /* 0x000fe200078e00ff */
[----:B------:R-:W-:-:S03]  /*4aa0*/  IABS R29, R119 ;  /* 0x00000077001d7213 */ /* 0x000fc60000000000 */
[----:B------:R-:W-:Y:S02]  /*4ab0*/  IMAD.MOV.U32 R119, RZ, RZ, R120 ;  /* 0x000000ffff777224 */ /* 0x000fe400078e0078 */
[----:B------:R-:W-:-:S04]  /*4ac0*/  IMAD.MOV R30, RZ, RZ, -R30 ;  /* 0x000000ffff1e7224 */ /* 0x000fc800078e0a1e */
[----:B------:R-:W-:Y:S01]  /*4ad0*/  IMAD R27, R251, R30, R27 ;  /* 0x0000001efb1b7224 */ /* 0x000fe200078e021b */
[----:B------:R-:W-:Y:S02]  /*4ae0*/  IABS R30, R119 ;  /* 0x00000077001e7213 */ /* 0x000fe40000000000 */
[----:B------:R-:W4:Y:S01]  /*4af0*/  LDL R119, [R1+0xb8c] ;  /* 0x000b8c0001777983 */ /* 0x000f220000100800 */
[----:B------:R-:W-:Y:S02]  /*4b00*/  IMAD.MOV.U32 R122, RZ, RZ, R126 ;  /* 0x000000ffff7a7224 */ /* 0x000fe400078e007e */
[----:B------:R-:W-:-:S04]  /*4b10*/  IMAD.HI.U32 R31, R248, R26, RZ ;  /* 0x0000001af81f7227 */ /* 0x000fc800078e00ff */
[----:B------:R-:W-:Y:S02]  /*4b20*/  IMAD.MOV.U32 R121, RZ, RZ, R122 ;  /* 0x000000ffff797224 */ /* 0x000fe400078e007a */
        /* <DEDUP_REMOVED lines=11> */
[----:B---3--:R-:W-:Y:S02]  /*4be0*/  IMAD.MOV.U32 R126, RZ, RZ, R131 ;  /* 0x000000ffff7e7224 */ /* 0x008fe400078e0083 */
[----:B------:R-:W-:Y:S01]  /*4bf0*/  IMAD.HI.U32 R38, R248, R30, RZ ;  /* 0x0000001ef8267227 */ /* 0x000fe200078e00ff */
[----:B------:R-:W3:Y:S03]  /*4c00*/  LDL R131, [R1+0xb94] ;  /* 0x000b940001837983 */ /* 0x000ee60000100800 */
[----:B------:R-:W-:Y:S02]  /*4c10*/  IMAD.MOV.U32 R122, RZ, RZ, R126 ;  /* 0x000000ffff7a7224 */ /* 0x000fe400078e007e */
[----:B------:R-:W-:-:S02]  /*4c20*/  IMAD.MOV.U32 R126, RZ, RZ, R135 ;  /* 0x000000ffff7e7224 */ /* 0x000fc400078e0087 */
[----:B------:R-:W-:Y:S02]  /*4c30*/  IMAD.MOV.U32 R121, RZ, RZ, R122 ;  /* 0x000000ffff797224 */ /* 0x000fe400078e007a */
[----:B------:R-:W-:Y:S01]  /*4c40*/  IMAD.MOV.U32 R122, RZ, RZ, R126 ;  /* 0x000000ffff7a7224 */ /* 0x000fe200078e007e */
[----:B----4-:R-:W-:Y:S01]  /*4c50*/  IABS R31, R119 ;  /* 0x00000077001f7213 */ /* 0x010fe20000000000 */
[----:B------:R-:W-:Y:S01]  /*4c60*/  IMAD.MOV.U32 R119, RZ, RZ, R120 ;  /* 0x000000ffff777224 */ /* 0x000fe200078e0078 */
[----:B------:R-:W4:Y:S01]  /*4c70*/  LDL R126, [R1+0xd14] ;  /* 0x000d1400017e7983 */ /* 0x000f220000100800 */
[----:B------:R-:W-:Y:S02]  /*4c80*/  IMAD.MOV.U32 R120, RZ, RZ, R121 ;  /* 0x000000ffff787224 */ /* 0x000fe400078e0079 */
[----:B------:R-:W-:Y:S01]  /*4c90*/  IMAD.MOV.U32 R121, RZ, RZ, R122 ;  /* 0x000000ffff797224 */ /* 0x000fe200078e007a */
[----:B------:R-:W-:Y:S01]  /*4ca0*/  IABS R32, R119 ;  /* 0x0000007700207213 */ /* 0x000fe20000000000 */
[----:B--2---:R-:W-:-:S02]  /*4cb0*/  IMAD.MOV.U32 R122, RZ, RZ, R123 ;  /* 0x000000ffff7a7224 */ /* 0x004fc400078e007b */
[----:B------:R-:W-:Y:S02]  /*4cc0*/  IMAD.MOV.U32 R119, RZ, RZ, R120 ;  /* 0x000000ffff777224 */ /* 0x000fe400078e0078 */
[----:B------:R-:W-:Y:S02]  /*4cd0*/  IMAD.MOV.U32 R120, RZ, RZ, R121 ;  /* 0x000000ffff787224 */ /* 0x000fe400078e0079 */
[----:B------:R-:W-:Y:S01]  /*4ce0*/  IMAD.MOV.U32 R121, RZ, RZ, R122 ;  /* 0x000000ffff797224 */ /* 0x000fe200078e007a */
[----:B------:R-:W-:Y:S01]  /*4cf0*/  IABS R33, R119 ;  /* 0x0000007700217213 */ /* 0x000fe20000000000 */
[----:B------:R-:W-:Y:S02]  /*4d00*/  IMAD.MOV.U32 R119, RZ, RZ, R120 ;  /* 0x000000ffff777224 */ /* 0x000fe400078e0078 */
[----:B------:R-:W-:Y:S02]  /*4d10*/  IMAD.MOV.U32 R123, RZ, RZ, R129 ;  /* 0x000000ffff7b7224 */ /* 0x000fe400078e0081 */
[----:B------:R-:W-:Y:S01]  /*4d20*/  IMAD.MOV.U32 R120, RZ, RZ, R121 ;  /* 0x000000ffff787224 */ /* 0x000fe200078e0079 */
[----:B------:R-:W2:Y:S01]  /*4d30*/  LDL R129, [R1+0xd10] ;  /* 0x000d100001817983 */ /* 0x000ea20000100800 */
        /* <DEDUP_REMOVED lines=21> */
[----:B--2---:R-:W-:Y:S02]  /*4e90*/  IMAD.MOV.U32 R123, RZ, RZ, R129 ;  /* 0x000000ffff7b7224 */ /* 0x004fe400078e0081 */
[----:B------:R-:W-:Y:S01]  /*4ea0*/  IMAD.MOV.U32 R130, RZ, RZ, R136 ;  /* 0x000000ffff827224 */ /* 0x000fe200078e0088 */
[----:B------:R-:W2:Y:S01]  /*4eb0*/  LDL R129, [R1+0xd40] ;  /* 0x000d400001817983 */ /* 0x000ea20000100800 */
[----:B------:R-:W-:Y:S02]  /*4ec0*/  IMAD.MOV.U32 R122, RZ, RZ, R123 ;  /* 0x000000ffff7a7224 */ /* 0x000fe400078e007b */
[----:B------:R-:W-:Y:S02]  /*4ed0*/  IMAD.MOV.U32 R123, RZ, RZ, R132 ;  /* 0x000000ffff7b7224 */ /* 0x000fe400078e0084 */
[----:B------:R-:W-:-:S02]  /*4ee0*/  IMAD.MOV.U32 R121, RZ, RZ, R122 ;  /* 0x000000ffff797224 */ /* 0x000fc400078e007a */
[----:B------:R-:W-:Y:S02]  /*4ef0*/  IMAD.MOV.U32 R122, RZ, RZ, R123 ;  /* 0x000000ffff7a7224 */ /* 0x000fe400078e007b */
[----:B------:R-:W2:Y:S01]  /*4f00*/  LDL R123, [R1+0xd28] ;  /* 0x000d2800017b7983 */ /* 0x000ea20000100800 */
[----:B---3--:R-:W-:Y:S01]  /*4f10*/  IABS R36, R119 ;  /* 0x0000007700247213 */ /* 0x008fe20000000000 */
[----:B------:R-:W-:Y:S02]  /*4f20*/  IMAD.MOV.U32 R119, RZ, RZ, R120 ;  /* 0x000000ffff777224 */ /* 0x000fe400078e0078 */
[----:B------:R-:W-:Y:S02]  /*4f30*/  IMAD.MOV.U32 R120, RZ, RZ, R121 ;  /* 0x000000ffff787224 */ /* 0x000fe400078e0079 */
[----:B------:R-:W-:Y:S01]  /*4f40*/  IMAD.MOV.U32 R121, RZ, RZ, R122 ;  /* 0x000000ffff797224 */ /* 0x000fe200078e007a */
[----:B------:R-:W-:Y:S01]  /*4f50*/  IABS R37, R119 ;  /* 0x0000007700257213 */ /* 0x000fe20000000000 */
[----:B----4-:R-:W-:-:S02]  /*4f60*/  IMAD.MOV.U32 R122, RZ, RZ, R126 ;  /* 0x000000ffff7a7224 */ /* 0x010fc400078e007e */
        /* <DEDUP_REMOVED lines=31> */
[----:B------:R-:W-:Y:S01]  /*5160*/  IMAD.MOV.U32 R135, RZ, RZ, R137 ;  /* 0x000000ffff877224 */ /* 0x000fe200078e0089 */
[----:B------:R-:W3:Y:S01]  /*5170*/  LDL R128, [R1+0xd50] ;  /* 0x000d500001807983 */ /* 0x000ee20000100800 */
[----:B------:R-:W-:Y:S02]  /*5180*/  IMAD.MOV.U32 R122, RZ, RZ, R126 ;  /* 0x000000ffff7a7224 */ /* 0x000fe400078e007e */
[----:B------:R-:W-:Y:S02]  /*5190*/  IMAD.MOV.U32 R126, RZ, RZ, R130 ;  /* 0x000000ffff7e7224 */ /* 0x000fe400078e0082 */
[----:B------:R-:W-:-:S02]  /*51a0*/  IMAD.MOV.U32 R121, RZ, RZ, R122 ;  /* 0x000000ffff797224 */ /* 0x000fc400078e007a */
[----:B------:R-:W-:Y:S02]  /*51b0*/  IMAD.MOV.U32 R122, RZ, RZ, R126 ;  /* 0x000000ffff7a7224 */ /* 0x000fe400078e007e */
[----:B------:R-:W3:Y:S01]  /*51c0*/  LDL R126, [R1+0xd38] ;  /* 0x000d3800017e7983 */ /* 0x000ee20000100800 */
[----:B----4-:R-:W-:Y:S01]  /*51d0*/  IABS R41, R119 ;  /* 0x0000007700297213 */ /* 0x010fe20000000000 */
[----:B------:R-:W-:Y:S02]  /*51e0*/  IMAD.MOV.U32 R119, RZ, RZ, R120 ;  /* 0x000000ffff777224 */ /* 0x000fe400078e0078 */
        /* <DEDUP_REMOVED lines=42> */
[----:B----4-:R-:W-:Y:S01]  /*5490*/  IABS R46, R119 ;  /* 0x00000077002e7213 */ /* 0x010fe20000000000 */
[----:B------:R-:W-:Y:S02]  /*54a0*/  IMAD.MOV.U32 R119, RZ, RZ, R120 ;  /* 0x000000ffff777224 */ /* 0x000fe400078e0078 */
[----:B------:R-:W-:Y:S02]  /*54b0*/  IMAD.MOV.U32 R120, RZ, RZ, R121 ;  /* 0x000000ffff787224 */ /* 0x000fe400078e0079 */
[----:B------:R-:W-:Y:S01]  /*54c0*/  IMAD.MOV.U32 R121, RZ, RZ, R122 ;  /* 0x000000ffff797224 */ /* 0x000fe200078e007a */
[----:B------:R-:W-:Y:S01]  /*54d0*/  IABS R47, R119 ;  /* 0x00000077002f7213 */ /* 0x000fe20000000000 */
[----:B---3--:R-:W-:-:S02]  /*54e0*/  IMAD.MOV.U32 R122, RZ, RZ, R126 ;  /* 0x000000ffff7a7224 */ /* 0x008fc400078e007e */
        /* <DEDUP_REMOVED lines=34> */
[----:B------:R-:W-:Y:S01]  /*5710*/  IMAD.MOV.U32 R126, RZ, RZ, R132 ;  /* 0x000000ffff7e7224 */ /* 0x000fe200078e0084 */
[----:B------:R-:W3:Y:S01]  /*5720*/  LDL R139, [R1+0xdfc] ;  /* 0x000dfc00018b7983 */ /* 0x000ee20000100800 */
        /* <DEDUP_REMOVED lines=44> */
[----:B------:R-:W-:Y:S01]  /*59f0*/  IMAD.MOV.U32 R123, RZ, RZ, R130 ;  /* 0x000000ffff7b7224 */ /* 0x000fe200078e0082 */
[----:B------:R-:W2:Y:S01]  /*5a00*/  LDL R143, [R1+0xba4] ;  /* 0x000ba400018f7983 */ /* 0x000ea20000100800 */
        /* <DEDUP_REMOVED lines=359> */
[C---:B------:R-:W-:Y:S02]  /*7080*/  IMAD R93, R251.reuse, R97, R93 ;  /* 0x00000061fb5d7224 */ /* 0x040fe400078e025d */
[----:B------:R-:W-:Y:S02]  /*7090*/  IMAD.MOV R98, RZ, RZ, -R98 ;  /* 0x000000ffff627224 */ /* 0x000fe400078e0a62 */
[----:B------:R-:W-:Y:S02]  /*70a0*/  IMAD.MOV.U32 R137, RZ, RZ, R143 ;  /* 0x000000ffff897224 */ /* 0x000fe400078e008f */
[----:B------:R-:W-:Y:S01]  /*70b0*/  IMAD R94, R251, R98, R94 ;  /* 0x00000062fb5e7224 */ /* 0x000fe200078e025e */
[----:B------:R-:W3:Y:S01]  /*70c0*/  LDL R143, [R1+0xf2c] ;  /* 0x000f2c00018f7983 */ /* 0x000ee20000100800 */
[----:B--2---:R-:W-:Y:S02]  /*70d0*/  IMAD.MOV.U32 R123, RZ, RZ, R129 ;  /* 0x000000ffff7b7224 */ /* 0x004fe400078e0081 */
[----:B------:R-:W-:Y:S01]  /*70e0*/  IMAD.MOV.U32 R136, RZ, RZ, R139 ;  /* 0x000000ffff887224 */ /* 0x000fe200078e008b */
[----:B------:R-:W2:Y:S01]  /*70f0*/  LDL R129, [R1+0xf34] ;  /* 0x000f340001817983 */ /* 0x000ea20000100800 */
[----:B------:R-:W-:-:S02]  /*7100*/  IMAD.MOV.U32 R122, RZ, RZ, R123 ;  /* 0x000000ffff7a7224 */ /* 0x000fc400078e007b */
[----:B------:R-:W-:Y:S01]  /*7110*/  IMAD.MOV.U32 R123, RZ, RZ, R132 ;  /* 0x000000ffff7b7224 */ /* 0x000fe200078e0084 */
[----:B------:R-:W2:Y:S01]  /*7120*/  LDL R139, [R1+0xf04] ;  /* 0x000f0400018b7983 */ /* 0x000ea20000100800 */
[----:B------:R-:W-:Y:S02]  /*7130*/  IMAD.MOV.U32 R121, RZ, RZ, R122 ;  /* 0x000000ffff797224 */ /* 0x000fe400078e007a */
[----:B------:R-:W-:Y:S02]  /*7140*/  IMAD.MOV.U32 R122, RZ, RZ, R123 ;  /* 0x000000ffff7a7224 */ /* 0x000fe400078e007b */
[----:B------:R-:W2:Y:S01]  /*7150*/  LDL R123, [R1+0xf54] ;  /* 0x000f5400017b7983 */ /* 0x000ea20000100800 */
[----:B----4-:R-:W-:Y:S01]  /*7160*/  IABS R96, R119 ;  /* 0x0000007700607213 */ /* 0x010fe20000000000 */
[----:B------:R-:W-:Y:S02]  /*7170*/  IMAD.MOV.U32 R119, RZ, RZ, R120 ;  /* 0x000000ffff777224 */ /* 0x000fe400078e0078 */
[----:B------:R-:W-:-:S02]  /*7180*/  IMAD.MOV.U32 R120, RZ, RZ, R121 ;  /* 0x000000ffff787224 */ /* 0x000fc400078e0079 */
[----:B------:R-:W-:Y:S01]  /*7190*/  IMAD.MOV.U32 R121, RZ, RZ, R122 ;  /* 0x000000ffff797224 */ /* 0x000fe200078e007a */
[----:B------:R-:W-:Y:S01]  /*71a0*/  IABS R97, R119 ;  /* 0x0000007700617213 */ /* 0x000fe20000000000 */
[----:B---3--:R-:W-:Y:S02]  /*71b0*/  IMAD.MOV.U32 R122, RZ, RZ, R126 ;  /* 0x000000ffff7a7224 */ /* 0x008fe400078e007e */
[----:B------:R-:W-:Y:S02]  /*71c0*/  IMAD.MOV.U32 R119, RZ, RZ, R120 ;  /* 0x000000ffff777224 */ /* 0x000fe400078e0078 */
[----:B------:R-:W-:Y:S02]  /*71d0*/  IMAD.MOV.U32 R120, RZ, RZ, R121 ;  /* 0x000000ffff787224 */ /* 0x000fe400078e0079 */
[----:B------:R-:W-:Y:S01]  /*71e0*/  IMAD.MOV.U32 R121, RZ, RZ, R122 ;  /* 0x000000ffff797224 */ /* 0x000fe200078e007a */
[----:B------:R-:W-:Y:S01]  /*71f0*/  IABS R98, R119 ;  /* 0x0000007700627213 */ /* 0x000fe20000000000 */
[----:B------:R-:W-:-:S02]  /*7200*/  IMAD.MOV.U32 R119, RZ, RZ, R120 ;  /* 0x000000ffff777224 */ /* 0x000fc400078e0078 */
        /* <DEDUP_REMOVED lines=12> */
[----:B------:R-:W-:Y:S02]  /*72d0*/  IMAD.MOV.U32 R126, RZ, RZ, R128 ;  /* 0x000000ffff7e7224 */ /* 0x000fe400078e0080 */
[----:B------:R-:W-:-:S04]  /*72e0*/  IMAD.HI.U32 R101, R248, R96, RZ ;  /* 0x00000060f8657227 */ /* 0x000fc800078e00ff */
[----:B------:R-:W-:Y:S02]  /*72f0*/  IMAD.MOV.U32 R130, RZ, RZ, R136 ;  /* 0x000000ffff827224 */ /* 0x000fe400078e0088 */
[----:B------:R-:W-:Y:S01]  /*7300*/  IMAD.MOV.U32 R121, RZ, RZ, R122 ;  /* 0x000000ffff797224 */ /* 0x000fe200078e007a */
[----:B------:R-:W2:Y:S01]  /*7310*/  LDL R136, [R1+0xf24] ;  /* 0x000f240001887983 */ /* 0x000ea20000100800 */
        /* <DEDUP_REMOVED lines=13> */
[----:B------:R-:W2:Y:S01]  /*73f0*/  LDL R148, [R1+0xbb8] ;  /* 0x000bb80001947983 */ /* 0x000ea20000100800 */
[----:B------:R-:W-:-:S03]  /*7400*/  IMAD.MOV.U32 R135, RZ, RZ, R143 ;  /* 0x000000ffff877224 */ /* 0x000fc600078e008f */
[----:B------:R-:W2:Y:S01]  /*7410*/  LDL R143, [R1+0xbb4] ;  /* 0x000bb400018f7983 */ /* 0x000ea20000100800 */
[----:B---3--:R-:W-:-:S04]  /*7420*/  IMAD.MOV.U32 R128, RZ, RZ, R137 ;  /* 0x000000ffff807224 */ /* 0x008fc800078e0089 */
[----:B------:R-:W-:Y:S02]  /*7430*/  IMAD.MOV.U32 R122, RZ, RZ, R128 ;  /* 0x000000ffff7a7224 */ /* 0x000fe400078e0080 */
[----:B------:R-:W-:Y:S02]  /*7440*/  IMAD.MOV.U32 R128, RZ, RZ, R130 ;  /* 0x000000ffff807224 */ /* 0x000fe400078e0082 */
[----:B------:R-:W-:Y:S01]  /*7450*/  IMAD.MOV.U32 R121, RZ, RZ, R122 ;  /* 0x000000ffff797224 */ /* 0x000fe200078e007a */
[----:B------:R-:W3:Y:S01]  /*7460*/  LDL R130, [R1+0xf14] ;  /* 0x000f140001827983 */ /* 0x000ee20000100800 */
[----:B------:R-:W-:-:S03]  /*7470*/  IMAD.MOV.U32 R122, RZ, RZ, R128 ;  /* 0x000000ffff7a7224 */ /* 0x000fc600078e0080 */
[----:B------:R-:W3:Y:S01]  /*7480*/  LDL R128, [R1+0xf38] ;  /* 0x000f380001807983 */ /* 0x000ee20000100800 */
[----:B----4-:R-:W-:Y:S01]  /*7490*/  IABS R101, R119 ;  /* 0x0000007700657213 */ /* 0x010fe20000000000 */
[----:B------:R-:W-:Y:S02]  /*74a0*/  IMAD.MOV.U32 R119, RZ, RZ, R120 ;  /* 0x000000ffff777224 */ /* 0x000fe400078e0078 */
[----:B------:R-:W-:Y:S02]  /*74b0*/  IMAD.MOV.U32 R120, RZ, RZ, R121 ;  /* 0x000000ffff787224 */ /* 0x000fe400078e0079 */
[----:B------:R-:W-:Y:S01]  /*74c0*/  IMAD.MOV.U32 R121, RZ, RZ, R122 ;  /* 0x000000ffff797224 */ /* 0x000fe200078e007a */
[----:B------:R-:W-:Y:S01]  /*74d0*/  IABS R102, R119 ;  /* 0x0000007700667213 */ /* 0x000fe20000000000 */
[----:B--2---:R-:W-:Y:S02]  /*74e0*/  IMAD.MOV.U32 R122, RZ, RZ, R123 ;  /* 0x000000ffff7a7224 */ /* 0x004fe400078e007b */
[----:B------:R-:W-:-:S02]  /*74f0*/  IMAD.MOV.U32 R119, RZ, RZ, R120 ;  /* 0x000000ffff777224 */ /* 0x000fc400078e0078 */
[----:B------:R-:W-:Y:S02]  /*7500*/  IMAD.MOV.U32 R120, RZ, RZ, R121 ;  /* 0x000000ffff787224 */ /* 0x000fe400078e0079 */
[----:B------:R-:W-:Y:S01]  /*7510*/  IMAD.MOV.U32 R121, RZ, RZ, R122 ;  /* 0x000000ffff797224 */ /* 0x000fe200078e007a */
[----:B------:R-:W-:Y:S01]  /*7520*/  IABS R103, R119 ;  /* 0x0000007700677213 */ /* 0x000fe20000000000 */
[----:B------:R-:W-:Y:S02]  /*7530*/  IMAD.MOV.U32 R123, RZ, RZ, R131 ;  /* 0x000000ffff7b7224 */ /* 0x000fe400078e0083 */
[----:B------:R-:W-:Y:S02]  /*7540*/  IMAD.MOV.U32 R131, RZ, RZ, R133 ;  /* 0x000000ffff837224 */ /* 0x000fe400078e0085 */
[----:B------:R-:W-:Y:S01]  /*7550*/  IMAD.MOV.U32 R119, RZ, RZ, R120 ;  /* 0x000000ffff777224 */ /* 0x000fe200078e0078 */
[----:B------:R-:W2:Y:S01]  /*7560*/  LDL R133, [R1+0xf4c] ;  /* 0x000f4c0001857983 */ /* 0x000ea20000100800 */
[----:B------:R-:W-:-:S02]  /*7570*/  IMAD.MOV.U32 R120, RZ, RZ, R121 ;  /* 0x000000ffff787224 */ /* 0x000fc400078e0079 */
        /* <DEDUP_REMOVED lines=13> */
[----:B------:R-:W-:Y:S02]  /*7650*/  IMAD R101, R251, R106, R101 ;  /* 0x0000006afb657224 */ /* 0x000fe400078e0265 */
[----:B------:R-:W-:-:S04]  /*7660*/  IMAD.MOV R107, RZ, RZ, -R107 ;  /* 0x000000ffff6b7224 */ /* 0x000fc800078e0a6b */
[----:B------:R-:W-:Y:S02]  /*7670*/  IMAD R103, R251, R107, R103 ;  /* 0x0000006bfb677224 */ /* 0x000fe400078e0267 */
[----:B--2---:R-:W-:Y:S02]  /*7680*/  IMAD.MOV.U32 R123, RZ, RZ, R133 ;  /* 0x000000ffff7b7224 */ /* 0x004fe400078e0085 */
[----:B------:R-:W-:Y:S01]  /*7690*/  IMAD.HI.U32 R108, R248, R100, RZ ;  /* 0x00000064f86c7227 */ /* 0x000fe200078e00ff */
[----:B------:R-:W2:Y:S03]  /*76a0*/  LDL R133, [R1+0xf0c] ;  /* 0x000f0c0001857983 */ /* 0x000ea60000100800 */
[----:B------:R-:W-:Y:S02]  /*76b0*/  IMAD.MOV.U32 R122, RZ, RZ, R123 ;  /* 0x000000ffff7a7224 */ /* 0x000fe400078e007b */
[----:B------:R-:W-:-:S02]  /*76c0*/  IMAD.MOV.U32 R123, RZ, RZ, R126 ;  /* 0x000000ffff7b7224 */ /* 0x000fc400078e007e */
[----:B------:R-:W-:Y:S02]  /*76d0*/  IMAD.MOV.U32 R126, RZ, RZ, R135 ;  /* 0x000000ffff7e7224 */ /* 0x000fe400078e0087 */
[----:B------:R-:W-:Y:S02]  /*76e0*/  IMAD.MOV.U32 R135, RZ, RZ, R143 ;  /* 0x000000ffff877224 */ /* 0x000fe400078e008f */
[----:B------:R-:W-:Y:S01]  /*76f0*/  IMAD.MOV.U32 R121, RZ, RZ, R122 ;  /* 0x000000ffff797224 */ /* 0x000fe200078e007a */
[----:B------:R-:W2:Y:S01]  /*7700*/  LDL R143, [R1+0xee8] ;  /* 0x000ee800018f7983 */ /* 0x000ea20000100800 */
[----:B------:R-:W-:Y:S01]  /*7710*/  IMAD.MOV.U32 R122, RZ, RZ, R123 ;  /* 0x000000ffff7a7224 */ /* 0x000fe200078e007b */
[----:B----4-:R-:W-:Y:S01]  /*7720*/  IABS R106, R119 ;  /* 0x00000077006a7213 */ /* 0x010fe20000000000 */
[----:B------:R-:W-:Y:S02]  /*7730*/  IMAD.MOV.U32 R123, RZ, RZ, R126 ;  /* 0x000000ffff7b7224 */ /* 0x000fe400078e007e */
[----:B------:R-:W-:-:S02]  /*7740*/  IMAD.MOV.U32 R126, RZ, RZ, R135 ;  /* 0x000000ffff7e7224 */ /* 0x000fc400078e0087 */
[----:B------:R-:W-:Y:S01]  /*7750*/  IMAD.MOV.U32 R119, RZ, RZ, R120 ;  /* 0x000000ffff777224 */ /* 0x000fe200078e0078 */
[----:B------:R-:W4:Y:S01]  /*7760*/  LDL R135, [R1+0xf08] ;  /* 0x000f080001877983 */ /* 0x000f220000100800 */
[----:B------:R-:W-:Y:S02]  /*7770*/  IMAD.MOV.U32 R120, RZ, RZ, R121 ;  /* 0x000000ffff787224 */ /* 0x000fe400078e0079 */
[----:B------:R-:W-:Y:S02]  /*7780*/  IMAD.MOV.U32 R121, RZ, RZ, R122 ;  /* 0x000000ffff797224 */ /* 0x000fe400078e007a */
[----:B------:R-:W-:Y:S01]  /*7790*/  IMAD.MOV.U32 R122, RZ, RZ, R126 ;  /* 0x000000ffff7a7224 */ /* 0x000fe200078e007e */
[----:B------:R-:W-:Y:S01]  /*77a0*/  IABS R107, R119 ;  /* 0x00000077006b7213 */ /* 0x000fe20000000000 */
[----:B------:R-:W-:Y:S02]  /*77b0*/  IMAD.MOV.U32 R126, RZ, RZ, R127 ;  /* 0x000000ffff7e7224 */ /* 0x000fe400078e007f */
[----:B---3--:R-:W-:-:S02]  /*77c0*/  IMAD.MOV.U32 R127, RZ, RZ, R128 ;  /* 0x000000ffff7f7224 */ /* 0x008fc400078e0080 */
[----:B------:R-:W-:Y:S02]  /*77d0*/  IMAD.MOV.U32 R128, RZ, RZ, R129 ;  /* 0x000000ffff807224 */ /* 0x000fe400078e0081 */
[----:B------:R-:W-:Y:S02]  /*77e0*/  IMAD.MOV.U32 R119, RZ, RZ, R120 ;  /* 0x000000ffff777224 */ /* 0x000fe400078e0078 */
[----:B------:R-:W-:Y:S02]  /*77f0*/  IMAD.MOV.U32 R120, RZ, RZ, R121 ;  /* 0x000000ffff787224 */ /* 0x000fe400078e0079 */
[----:B------:R-:W-:Y:S02]  /*7800*/  IMAD.MOV.U32 R121, RZ, RZ, R122 ;  /* 0x000000ffff797224 */ /* 0x000fe400078e007a */
[----:B------:R-:W-:Y:S02]  /*7810*/  IMAD.MOV.U32 R122, RZ, RZ, R126 ;  /* 0x000000ffff7a7224 */ /* 0x000fe400078e007e */
[----:B------:R-:W-:-:S02]  /*7820*/  IMAD.MOV.U32 R126, RZ, RZ, R127 ;  /* 0x000000ffff7e7224 */ /* 0x000fc400078e007f */
[----:B------:R-:W-:Y:S02]  /*7830*/  IMAD.MOV.U32 R127, RZ, RZ, R128 ;  /* 0x000000ffff7f7224 */ /* 0x000fe400078e0080 */
[----:B------:R-:W3:Y:S01]  /*7840*/  LDL R128, [R1+0xf30] ;  /* 0x000f300001807983 */ /* 0x000ee20000100800 */
[----:B------:R-:W-:-:S04]  /*7850*/  IMAD.MOV R108, RZ, RZ, -R108 ;  /* 0x000000ffff6c7224 */ /* 0x000fc800078e0a6c */
[----:B------:R-:W-:Y:S02]  /*7860*/  IMAD R100, R251, R108, R100 ;  /* 0x0000006cfb647224 */ /* 0x000fe400078e0264 */
[----:B------:R-:W-:-:S04]  /*7870*/  IMAD.HI.U32 R108, R248, R104, RZ ;  /* 0x00000068f86c7227 */ /* 0x000fc800078e00ff */
[----:B------:R-:W-:-:S04]  /*7880*/  IMAD.MOV R108, RZ, RZ, -R108 ;  /* 0x000000ffff6c7224 */ /* 0x000fc800078e0a6c */
[----:B------:R-:W-:Y:S01]  /*7890*/  IMAD R104, R251, R108, R104 ;  /* 0x0000006cfb687224 */ /* 0x000fe200078e0268 */
[----:B------:R-:W-:Y:S01]  /*78a0*/  IABS R108, R119 ;  /* 0x00000077006c7213 */ /* 0x000fe20000000000 */
[----:B------:R-:W-:Y:S02]  /*78b0*/  IMAD.MOV.U32 R119, RZ, RZ, R120 ;  /* 0x000000ffff777224 */ /* 0x000fe400078e0078 */
[----:B------:R-:W-:Y:S02]  /*78c0*/  IMAD.MOV.U32 R132, RZ, RZ, R148 ;  /* 0x000000ffff847224 */ /* 0x000fe400078e0094 */
[----:B------:R-:W-:Y:S01]  /*78d0*/  IMAD.MOV.U32 R120, RZ, RZ, R122 ;  /* 0x000000ffff787224 */ /* 0x000fe200078e007a */
[----:B------:R-:W4:Y:S01]  /*78e0*/  LDL R148, [R1+0xecc] ;  /* 0x000ecc0001947983 */ /* 0x000f220000100800 */
[----:B------:R-:W-:Y:S02]  /*78f0*/  IMAD.MOV.U32 R122, RZ, RZ, R126 ;  /* 0x000000ffff7a7224 */ /* 0x000fe400078e007e */
[----:B------:R-:W-:-:S02]  /*7900*/  IMAD.MOV.U32 R126, RZ, RZ, R127 ;  /* 0x000000ffff7e7224 */ /* 0x000fc400078e007f */
[----:B------:R-:W-:Y:S02]  /*7910*/  IMAD.MOV.U32 R129, RZ, RZ, R136 ;  /* 0x000000ffff817224 */ /* 0x000fe400078e0088 */
[----:B------:R-:W-:Y:S02]  /*7920*/  IMAD.MOV.U32 R136, RZ, RZ, R139 ;  /* 0x000000ffff887224 */ /* 0x000fe400078e008b */
[----:B------:R-:W4:Y:S01]  /*7930*/  LDL R139, [R1+0xbbc] ;  /* 0x000bbc00018b7983 */ /* 0x000f220000100800 */
[----:B------:R-:W-:Y:S02]  /*7940*/  IMAD.MOV.U32 R137, RZ, RZ, R138 ;  /* 0x000000ffff897224 */ /* 0x000fe400078e008a */
[----:B------:R-:W-:Y:S02]  /*7950*/  IMAD.MOV.U32 R138, RZ, RZ, R150 ;  /* 0x000000ffff8a7224 */ /* 0x000fe400078e0096 */
[----:B------:R-:W4:Y:S01]  /*7960*/  LDL R150, [R1+0xec8] ;  /* 0x000ec80001967983 */ /* 0x000f220000100800 */
[----:B------:R-:W-:Y:S01]  /*7970*/  IMAD.HI.U32 R113, R248, R105, RZ ;  /* 0x00000069f8717227 */ /* 0x000fe200078e00ff */
[----:B------:R-:W-:-:S03]  /*7980*/  IABS R109, R119 ;  /* 0x00000077006d7213 */ /* 0x000fc60000000000 */
[----:B---3--:R-:W-:Y:S02]  /*7990*/  IMAD.MOV.U32 R127, RZ, RZ, R128 ;  /* 0x000000ffff7f7224 */ /* 0x008fe400078e0080 */
[----:B------:R-:W-:Y:S02]  /*79a0*/  IMAD.MOV.U32 R128, RZ, RZ, R131 ;  /* 0x000000ffff807224 */ /* 0x000fe400078e0083 */
[----:B------:R-:W-:Y:S02]  /*79b0*/  IMAD.MOV.U32 R131, RZ, RZ, R132 ;  /* 0x000000ffff837224 */ /* 0x000fe400078e0084 */
[----:B------:R-:W3:Y:S01]  /*79c0*/  LDL R132, [R1+0xf10] ;  /* 0x000f100001847983 */ /* 0x000ee20000100800 */
[----:B------:R-:W-:Y:S02]  /*79d0*/  IMAD.MOV R113, RZ, RZ, -R113 ;  /* 0x000000ffff717224 */ /* 0x000fe400078e0a71 */
[----:B------:R-:W-:-:S04]  /*79e0*/  IMAD.HI.U32 R110, R248, R107, RZ ;  /* 0x0000006bf86e7227 */ /* 0x000fc800078e00ff */
[----:B------:R-:W-:Y:S02]  /*79f0*/  IMAD R105, R251, R113, R105 ;  /* 0x00000071fb697224 */ /* 0x000fe400078e0269 */
[----:B------:R-:W-:Y:S02]  /*7a00*/  IMAD.MOV R110, RZ, RZ, -R110 ;  /* 0x000000ffff6e7224 */ /* 0x000fe400078e0a6e */
[----:B------:R-:W-:-:S04]  /*7a10*/  IMAD.HI.U32 R113, R248, R109, RZ ;  /* 0x0000006df8717227 */ /* 0x000fc800078e00ff */
[----:B------:R-:W-:Y:S01]  /*7a20*/  IMAD R107, R251, R110, R107 ;  /* 0x0000006efb6b7224 */ /* 0x000fe200078e026b */
[----:B------:R-:W-:Y:S01]  /*7a30*/  IABS R110, R120 ;  /* 0x00000078006e7213 */ /* 0x000fe20000000000 */
[----:B------:R-:W-:Y:S02]  /*7a40*/  IMAD.MOV R113, RZ, RZ, -R113 ;  /* 0x000000ffff717224 */ /* 0x000fe400078e0a71 */
[----:B------:R-:W-:-:S04]  /*7a50*/  IMAD.HI.U32 R111, R248, R106, RZ ;  /* 0x0000006af86f7227 */ /* 0x000fc800078e00ff */
[----:B------:R-:W-:Y:S01]  /*7a60*/  IMAD R109, R251, R113, R109 ;  /* 0x00000071fb6d7224 */ /* 0x000fe200078e026d */
[----:B------:R-:W-:Y:S01]  /*7a70*/  IABS R113, R123 ;  /* 0x0000007b00717213 */ /* 0x000fe20000000000 */
[----:B------:R-:W-:Y:S01]  /*7a80*/  IMAD.HI.U32 R118, R248, R110, RZ ;  /* 0x0000006ef8767227 */ /* 0x000fe200078e00ff */
[----:B------:R-:W-:-:S03]  /*7a90*/  IABS R114, R126 ;  /* 0x0000007e00727213 */ /* 0x000fc60000000000 */
[----:B------:R-:W-:Y:S02]  /*7aa0*/  IMAD.MOV R111, RZ, RZ, -R111 ;  /* 0x000000ffff6f7224 */ /* 0x000fe400078e0a6f */
[----:B------:R-:W-:-:S04]  /*7ab0*/  IMAD.HI.U32 R112, R248, R108, RZ ;  /* 0x0000006cf8707227 */ /* 0x000fc800078e00ff */
[----:B------:R-:W-:Y:S02]  /*7ac0*/  IMAD.MOV R118, RZ, RZ, -R118 ;  /* 0x000000ffff767224 */ /* 0x000fe400078e0a76 */
[----:B------:R-:W-:-:S04]  /*7ad0*/  IMAD.HI.U32 R117, R248, R113, RZ ;  /* 0x00000071f8757227 */ /* 0x000fc800078e00ff */
[C---:B------:R-:W-:Y:S01]  /*7ae0*/  IMAD R106, R251.reuse, R111, R106 ;  /* 0x0000006ffb6a7224 */ /* 0x040fe200078e026a */
[----:B------:R-:W-:Y:S01]  /*7af0*/  IABS R111, R121 ;  /* 0x00000079006f7213 */ /* 0x000fe20000000000 */
[----:B------:R-:W-:Y:S02]  /*7b00*/  IMAD.MOV R112, RZ, RZ, -R112 ;  /* 0x000000ffff707224 */ /* 0x000fe400078e0a70 */
[----:B------:R-:W-:Y:S02]  /*7b10*/  IMAD R110, R251, R118, R110 ;  /* 0x00000076fb6e7224 */ /* 0x000fe400078e026e */
[----:B------:R-:W-:Y:S02]  /*7b20*/  IMAD.MOV R117, RZ, RZ, -R117 ;  /* 0x000000ffff757224 */ /* 0x000fe400078e0a75 */
[----:B------:R-:W-:-:S04]  /*7b30*/  IMAD.HI.U32 R118, R248, R114, RZ ;  /* 0x00000072f8767227 */ /* 0x000fc800078e00ff */
[C---:B------:R-:W-:Y:S01]  /*7b40*/  IMAD R108, R251.reuse, R112, R108 ;  /* 0x00000070fb6c7224 */ /* 0x040fe200078e026c */
[----:B------:R-:W-:Y:S01]  /*7b50*/  IABS R112, R122 ;  /* 0x0000007a00707213 */ /* 0x000fe20000000000 */
[----:B------:R-:W-:Y:S01]  /*7b60*/  IMAD R113, R251, R117, R113 ;  /* 0x00000075fb717224 */ /* 0x000fe200078e0271 */
[----:B------:R-:W-:Y:S01]  /*7b70*/  IABS R117, R129 ;  /* 0x0000008100757213 */ /* 0x000fe20000000000 */
[----:B------:R-:W-:-:S04]  /*7b80*/  IMAD.HI.U32 R116, R248, R111, RZ ;  /* 0x0000006ff8747227 */ /* 0x000fc800078e00ff */
[----:B------:R-:W-:Y:S02]  /*7b90*/  IMAD.MOV R118, RZ, RZ, -R118 ;  /* 0x000000ffff767224 */ /* 0x000fe400078e0a76 */
[----:B------:R-:W-:Y:S02]  /*7ba0*/  IMAD.MOV R116, RZ, RZ, -R116 ;  /* 0x000000ffff747224 */ /* 0x000fe400078e0a74 */
[----:B------:R-:W-:Y:S01]  /*7bb0*/  IMAD R114, R251, R118, R114 ;  /* 0x00000076fb727224 */ /* 0x000fe200078e0272 */
[----:B------:R-:W-:Y:S01]  /*7bc0*/  IABS R118, R130 ;  /* 0x0000008200767213 */ /* 0x000fe20000000000 */
[----:B------:R-:W-:-:S04]  /*7bd0*/  IMAD.HI.U32 R115, R248, R112, RZ ;  /* 0x00000070f8737227 */ /* 0x000fc800078e00ff */
[----:B------:R-:W-:-:S04]  /*7be0*/  IMAD.HI.U32 R120, R248, R117, RZ ;  /* 0x00000075f8787227 */ /* 0x000fc800078e00ff */
[----:B------:R-:W-:Y:S01]  /*7bf0*/  IMAD R111, R251, R116, R111 ;  /* 0x00000074fb6f7224 */ /* 0x000fe200078e026f */
[----:B------:R-:W-:Y:S01]  /*7c00*/  IABS R116, R128 ;  /* 0x0000008000747213 */ /* 0x000fe20000000000 */
[----:B------:R-:W-:Y:S02]  /*7c10*/  IMAD.MOV R115, RZ, RZ, -R115 ;  /* 0x000000ffff737224 */ /* 0x000fe400078e0a73 */
[----:B------:R-:W-:Y:S02]  /*7c20*/  IMAD.MOV R120, RZ, RZ, -R120 ;  /* 0x000000ffff787224 */ /* 0x000fe400078e0a78 */
[----:B------:R-:W-:-:S04]  /*7c30*/  IMAD.HI.U32 R122, R248, R118, RZ ;  /* 0x00000076f87a7227 */ /* 0x000fc800078e00ff */
[C---:B------:R-:W-:Y:S01]  /*7c40*/  IMAD R112, R251.reuse, R115, R112 ;  /* 0x00000073fb707224 */ /* 0x040fe200078e0270 */
[----:B------:R-:W-:Y:S01]  /*7c50*/  IABS R115, R127 ;  /* 0x0000007f00737213 */ /* 0x000fe20000000000 */
[----:B------:R-:W-:Y:S02]  /*7c60*/  IMAD R117, R251, R120, R117 ;  /* 0x00000078fb757224 */ /* 0x000fe400078e0275 */
[----:B------:R-:W-:-:S04]  /*7c70*/  IMAD.HI.U32 R121, R248, R116, RZ ;  /* 0x00000074f8797227 */ /* 0x000fc800078e00ff */
[----:B------:R-:W-:Y:S02]  /*7c80*/  IMAD.MOV R122, RZ, RZ, -R122 ;  /* 0x000000ffff7a7224 */ /* 0x000fe400078e0a7a */
[----:B------:R-:W-:Y:S02]  /*7c90*/  IMAD.MOV R121, RZ, RZ, -R121 ;  /* 0x000000ffff797224 */ /* 0x000fe400078e0a79 */
[C---:B------:R-:W-:Y:S01]  /*7ca0*/  IMAD R118, R251.reuse, R122, R118 ;  /* 0x0000007afb767224 */ /* 0x040fe200078e0276 */
[----:B------:R-:W-:Y:S01]  /*7cb0*/  IABS R122, R134 ;  /* 0x00000086007a7213 */ /* 0x000fe20000000000 */
[----:B------:R-:W-:Y:S01]  /*7cc0*/  IMAD.HI.U32 R123, R248, R115, RZ ;  /* 0x00000073f87b7227 */ /* 0x000fe200078e00ff */
[----:B------:R-:W-:Y:S02]  /*7cd0*/  IABS R119, R131 ;  /* 0x0000008300777213 */ /* 0x000fe40000000000 */
[----:B------:R-:W-:Y:S01]  /*7ce0*/  IABS R126, R136 ;  /* 0x00000088007e7213 */ /* 0x000fe20000000000 */
[----:B------:R-:W-:Y:S01]  /*7cf0*/  IMAD R116, R251, R121, R116 ;  /* 0x00000079fb747224 */ /* 0x000fe200078e0274 */
[----:B--2---:R-:W-:Y:S01]  /*7d00*/  IABS R121, R133 ;  /* 0x0000008500797213 */ /* 0x004fe20000000000 */
        /* <DEDUP_REMOVED lines=8> */
[C---:B------:R-:W-:Y:S01]  /*7d90*/  IMAD R122, R251.reuse, R127, R122 ;  /* 0x0000007ffb7a7224 */ /* 0x040fe200078e027a */
[----:B------:R-:W-:Y:S01]  /*7da0*/  IABS R127, R137 ;  /* 0x00000089007f7213 */ /* 0x000fe20000000000 */
[C---:B------:R-:W-:Y:S01]  /*7db0*/  IMAD R119, R251.reuse, R123, R119 ;  /* 0x0000007bfb777224 */ /* 0x040fe200078e0277 */
[----:B----4-:R-:W-:Y:S01]  /*7dc0*/  IABS R123, R135 ;  /* 0x00000087007b7213 */ /* 0x010fe20000000000 */
[----:B------:R-:W-:Y:S01]  /*7dd0*/  IMAD R121, R251, R128, R121 ;  /* 0x00000080fb797224 */ /* 0x000fe200078e0279 */
[----:B------:R-:W-:Y:S01]  /*7de0*/  IABS R128, R138 ;  /* 0x0000008a00807213 */ /* 0x000fe20000000000 */
[----:B------:R-:W-:Y:S01]  /*7df0*/  IMAD.HI.U32 R135, R248, R127, RZ ;  /* 0x0000007ff8877227 */ /* 0x000fe200078e00ff */
[----:B------:R-:W-:-:S03]  /*7e00*/  IABS R131, R141 ;  /* 0x0000008d00837213 */ /* 0x000fc60000000000 */
[----:B------:R-:W-:-:S04]  /*7e10*/  IMAD.HI.U32 R133, R248, R128, RZ ;  /* 0x00000080f8857227 */ /* 0x000fc800078e00ff */
[----:B------:R-:W-:Y:S02]  /*7e20*/  IMAD.MOV R135, RZ, RZ, -R135 ;  /* 0x000000ffff877224 */ /* 0x000fe400078e0a87 */
[----:B------:R-:W-:Y:S02]  /*7e30*/  IMAD.MOV R133, RZ, RZ, -R133 ;  /* 0x000000ffff857224 */ /* 0x000fe400078e0a85 */
[----:B------:R-:W-:Y:S02]  /*7e40*/  IMAD R127, R251, R135, R127 ;  /* 0x00000087fb7f7224 */ /* 0x000fe400078e027f */
[----:B------:R-:W-:-:S04]  /*7e50*/  IMAD.HI.U32 R135, R248, R131, RZ ;  /* 0x00000083f8877227 */ /* 0x000fc800078e00ff */
        /* <DEDUP_REMOVED lines=8> */
[C---:B------:R-:W-:Y:S01]  /*7ee0*/  IMAD R123, R251.reuse, R129, R123 ;  /* 0x00000081fb7b7224 */ /* 0x040fe200078e027b */
[----:B------:R-:W-:Y:S01]  /*7ef0*/  IABS R129, R139 ;  /* 0x0000008b00817213 */ /* 0x000fe20000000000 */
[----:B------:R-:W-:Y:S02]  /*7f00*/  IMAD.MOV.U32 R145, RZ, RZ, R146 ;  /* 0x000000ffff917224 */ /* 0x000fe400078e0092 */
[----:B------:R-:W-:Y:S02]  /*7f10*/  IMAD.MOV R138, RZ, RZ, -R138 ;  /* 0x000000ffff8a7224 */ /* 0x000fe400078e0a8a */
[----:B------:R-:W-:Y:S02]  /*7f20*/  IMAD.MOV.U32 R146, RZ, RZ, R147 ;  /* 0x000000ffff927224 */ /* 0x000fe400078e0093 */
[----:B------:R-:W-:Y:S01]  /*7f30*/  IMAD.HI.U32 R139, R248, R135, RZ ;  /* 0x00000087f88b7227 */ /* 0x000fe200078e00ff */
[----:B------:R-:W2:Y:S03]  /*7f40*/  LDL R147, [R1+0xebc] ;  /* 0x000ebc0001937983 */ /* 0x000ea60000100800 */
[----:B------:R-:W-:Y:S01]  /*7f50*/  IMAD R133, R251, R138, R133 ;  /* 0x0000008afb857224 */ /* 0x000fe200078e0285 */
[----:B------:R-:W-:Y:S01]  /*7f60*/  IABS R138, R150 ;  /* 0x00000096008a7213 */ /* 0x000fe20000000000 */
[----:B------:R-:W-:Y:S01]  /*7f70*/  IMAD.MOV R139, RZ, RZ, -R139 ;  /* 0x000000ffff8b7224 */ /* 0x000fe200078e0a8b */
[----:B------:R-:W4:Y:S01]  /*7f80*/  LDL R150, [R1+0xbc4] ;  /* 0x000bc40001967983 */ /* 0x000f220000100800 */
[----:B------:R-:W-:-:S02]  /*7f90*/  IABS R136, R148 ;  /* 0x0000009400887213 */ /* 0x000fc40000000000 */
[----:B------:R-:W-:Y:S01]  /*7fa0*/  IMAD R135, R251, R139, R135 ;  /* 0x0000008bfb877224 */ /* 0x000fe200078e0287 */
[----:B------:R-:W4:Y:S01]  /*7fb0*/  LDL R148, [R1+0xeb4] ;  /* 0x000eb40001947983 */ /* 0x000f220000100800 */
[----:B------:R-:W-:-:S03]  /*7fc0*/  IABS R139, R151 ;  /* 0x00000097008b7213 */ /* 0x000fc60000000000 */
[----:B------:R-:W4:Y:S01]  /*7fd0*/  LDL R151, [R1+0xea8] ;  /* 0x000ea80001977983 */ /* 0x000f220000100800 */
[----:B---3--:R-:W-:-:S05]  /*7fe0*/  IABS R120, R132 ;  /* 0x0000008400787213 */ /* 0x008fca0000000000 */
[----:B------:R-:W-:-:S04]  /*7ff0*/  IMAD.HI.U32 R130, R248, R120, RZ ;  /* 0x00000078f8827227 */ /* 0x000fc800078e00ff */
[----:B------:R-:W-:-:S04]  /*8000*/  IMAD.MOV R130, RZ, RZ, -R130 ;  /* 0x000000ffff827224 */ /* 0x000fc800078e0a82 */
[----:B------:R-:W-:Y:S02]  /*8010*/  IMAD R120, R251, R130, R120 ;  /* 0x00000082fb787224 */ /* 0x000fe400078e0278 */
[----:B------:R-:W-:-:S04]  /*8020*/  IMAD.HI.U32 R130, R248, R126, RZ ;  /* 0x0000007ef8827227 */ /* 0x000fc800078e00ff */
[----:B------:R-:W-:-:S04]  /*8030*/  IMAD.MOV R130, RZ, RZ, -R130 ;  /* 0x000000ffff827224 */ /* 0x000fc800078e0a82 */
[----:B------:R-:W-:Y:S01]  /*8040*/  IMAD R126, R251, R130, R126 ;  /* 0x00000082fb7e7224 */ /* 0x000fe200078e027e */
[----:B------:R-:W-:-:S05]  /*8050*/  IABS R130, R140 ;  /* 0x0000008c00827213 */ /* 0x000fca0000000000 */
[----:B------:R-:W-:-:S04]  /*8060*/  IMAD.HI.U32 R134, R248, R130, RZ ;  /* 0x00000082f8867227 */ /* 0x000fc800078e00ff */
[----:B------:R-:W-:-:S04]  /*8070*/  IMAD.MOV R134, RZ, RZ, -R134 ;  /* 0x000000ffff867224 */ /* 0x000fc800078e0a86 */
[----:B------:R-:W-:Y:S01]  /*8080*/  IMAD R130, R251, R134, R130 ;  /* 0x00000086fb827224 */ /* 0x000fe200078e0282 */
[----:B------:R-:W-:-:S05]  /*8090*/  IABS R134, R144 ;  /* 0x0000009000867213 */ /* 0x000fca0000000000 */
[----:B------:R-:W-:-:S04]  /*80a0*/  IMAD.HI.U32 R137, R248, R134, RZ ;  /* 0x00000086f8897227 */ /* 0x000fc800078e00ff */
[----:B------:R-:W-:-:S04]  /*80b0*/  IMAD.MOV R137, RZ, RZ, -R137 ;  /* 0x000000ffff897224 */ /* 0x000fc800078e0a89 */
[C---:B------:R-:W-:Y:S01]  /*80c0*/  IMAD R134, R251.reuse, R137, R134 ;  /* 0x00000089fb867224 */ /* 0x040fe200078e0286 */
[----:B------:R-:W-:Y:S02]  /*80d0*/  IABS R137, R149 ;  /* 0x0000009500897213 */ /* 0x000fe40000000000 */
[----:B------:R-:W3:Y:S01]  /*80e0*/  LDL R149, [R1+0xeac] ;  /* 0x000eac0001957983 */ /* 0x000ee20000100800 */
[C---:B------:R-:W-:Y:S01]  /*80f0*/  IMAD.HI.U32 R132, R248.reuse, R129, RZ ;  /* 0x00000081f8847227 */ /* 0x040fe200078e00ff */
[----:B------:R-:W-:Y:S02]  /*8100*/  IABS R141, R146 ;  /* 0x00000092008d7213 */ /* 0x000fe40000000000 */
[----:B------:R-:W-:Y:S01]  /*8110*/  IABS R156, R156 ;  /* 0x0000009c009c7213 */ /* 0x000fe20000000000 */
[----:B------:R-:W-:Y:S01]  /*8120*/  IMAD.MOV R132, RZ, RZ, -R132 ;  /* 0x000000ffff847224 */ /* 0x000fe200078e0a84 */
[----:B------:R-:W-:Y:S01]  /*8130*/  IABS R161, R161 ;  /* 0x000000a100a17213 */ /* 0x000fe20000000000 */
[C---:B------:R-:W-:Y:S01]  /*8140*/  IMAD.HI.U32 R143, R248.reuse, R138, RZ ;  /* 0x0000008af88f7227 */ /* 0x040fe200078e00ff */
[----:B------:R-:W-:Y:S01]  /*8150*/  IABS R166, R166 ;  /* 0x000000a600a67213 */ /* 0x000fe20000000000 */
[----:B0-----:R-:W3:Y:S02]  /*8160*/  LDL.LU R4, [R1+0x24] ;  /* 0x0000240001047983 */ /* 0x001ee40000300800 */
[----:B------:R-:W-:Y:S01]  /*8170*/  IMAD R129, R251, R132, R129 ;  /* 0x00000084fb817224 */ /* 0x000fe200078e0281 */
[----:B------:R-:W-:Y:S01]  /*8180*/  IABS R132, R142 ;  /* 0x0000008e00847213 */ /* 0x000fe20000000000 */
[----:B------:R-:W-:Y:S01]  /*8190*/  IMAD.MOV R143, RZ, RZ, -R143 ;  /* 0x000000ffff8f7224 */ /* 0x000fe200078e0a8f */
[----:B------:R-:W-:Y:S01]  /*81a0*/  IABS R171, R171 ;  /* 0x000000ab00ab7213 */ /* 0x000fe20000000000 */
[----:B------:R-:W3:Y:S02]  /*81b0*/  LDL.LU R3, [R1+0x20] ;  /* 0x0000200001037983 */ /* 0x000ee40000300800 */
[----:B------:R-:W-:-:S04]  /*81c0*/  IMAD.HI.U32 R140, R248, R132, RZ ;  /* 0x00000084f88c7227 */ /* 0x000fc800078e00ff */
[----:B------:R-:W-:-:S04]  /*81d0*/  IMAD.MOV R140, RZ, RZ, -R140 ;  /* 0x000000ffff8c7224 */ /* 0x000fc800078e0a8c */
[----:B------:R-:W-:Y:S02]  /*81e0*/  IMAD R132, R251, R140, R132 ;  /* 0x0000008cfb847224 */ /* 0x000fe400078e0284 */
[----:B------:R-:W-:-:S04]  /*81f0*/  IMAD.HI.U32 R140, R248, R136, RZ ;  /* 0x00000088f88c7227 */ /* 0x000fc800078e00ff */
[----:B------:R-:W-:-:S04]  /*8200*/  IMAD.MOV R140, RZ, RZ, -R140 ;  /* 0x000000ffff8c7224 */ /* 0x000fc800078e0a8c */
[----:B------:R-:W-:Y:S01]  /*8210*/  IMAD R136, R251, R140, R136 ;  /* 0x0000008cfb887224 */ /* 0x000fe200078e0288 */
[----:B------:R-:W-:Y:S01]  /*8220*/  IABS R140, R145 ;  /* 0x00000091008c7213 */ /* 0x000fe20000000000 */
[----:B------:R-:W-:-:S04]  /*8230*/  IMAD.HI.U32 R145, R248, R137, RZ ;  /* 0x00000089f8917227 */ /* 0x000fc800078e00ff */
[----:B------:R-:W-:Y:S02]  /*8240*/  IMAD.MOV R145, RZ, RZ, -R145 ;  /* 0x000000ffff917224 */ /* 0x000fe400078e0a91 */
[----:B------:R-:W-:-:S04]  /*8250*/  IMAD.HI.U32 R142, R248, R139, RZ ;  /* 0x0000008bf88e7227 */ /* 0x000fc800078e00ff */
[----:B------:R-:W-:Y:S02]  /*8260*/  IMAD R137, R251, R145, R137 ;  /* 0x00000091fb897224 */ /* 0x000fe400078e0289 */
[----:B------:R-:W-:-:S04]  /*8270*/  IMAD.HI.U32 R144, R248, R140, RZ ;  /* 0x0000008cf8907227 */ /* 0x000fc800078e00ff */
[----:B------:R-:W-:Y:S02]  /*8280*/  IMAD.MOV R142, RZ, RZ, -R142 ;  /* 0x000000ffff8e7224 */ /* 0x000fe400078e0a8e */
[----:B------:R-:W-:-:S04]  /*8290*/  IMAD.HI.U32 R145, R248, R141, RZ ;  /* 0x0000008df8917227 */ /* 0x000fc800078e00ff */
[----:B------:R-:W-:Y:S02]  /*82a0*/  IMAD.MOV R144, RZ, RZ, -R144 ;  /* 0x000000ffff907224 */ /* 0x000fe400078e0a90 */
[C---:B------:R-:W-:Y:S02]  /*82b0*/  IMAD R139, R251.reuse, R142, R139 ;  /* 0x0000008efb8b7224 */ /* 0x040fe400078e028b */
[----:B------:R-:W-:Y:S02]  /*82c0*/  IMAD.MOV R145, RZ, RZ, -R145 ;  /* 0x000000ffff917224 */ /* 0x000fe400078e0a91 */
[C---:B------:R-:W-:Y:S02]  /*82d0*/  IMAD R140, R251.reuse, R144, R140 ;  /* 0x00000090fb8c7224 */ /* 0x040fe400078e028c */
[C---:B------:R-:W-:Y:S02]  /*82e0*/  IMAD R141, R251.reuse, R145, R141 ;  /* 0x00000091fb8d7224 */ /* 0x040fe400078e028d */
[----:B------:R-:W-:Y:S01]  /*82f0*/  IMAD R138, R251, R143, R138 ;  /* 0x0000008ffb8a7224 */ /* 0x000fe200078e028a */
[----:B--2---:R-:W-:-:S02]  /*8300*/  IABS R142, R147 ;  /* 0x00000093008e7213 */ /* 0x004fc40000000000 */
[----:B----4-:R-:W-:-:S03]  /*8310*/  IABS R145, R150 ;  /* 0x0000009600917213 */ /* 0x010fc60000000000 */
[----:B------:R-:W-:Y:S01]  /*8320*/  IMAD.HI.U32 R150, R248, R142, RZ ;  /* 0x0000008ef8967227 */ /* 0x000fe200078e00ff */
[----:B------:R-:W-:-:S03]  /*8330*/  IABS R143, R148 ;  /* 0x00000094008f7213 */ /* 0x000fc60000000000 */
[----:B------:R-:W-:Y:S01]  /*8340*/  IMAD.MOV R150, RZ, RZ, -R150 ;  /* 0x000000ffff967224 */ /* 0x000fe200078e0a96 */
[----:B------:R-:W-:Y:S01]  /*8350*/  IABS R146, R151 ;  /* 0x0000009700927213 */ /* 0x000fe20000000000 */
[----:B------:R-:W-:-:S04]  /*8360*/  IMAD.HI.U32 R148, R248, R143, RZ ;  /* 0x0000008ff8947227 */ /* 0x000fc800078e00ff */
[----:B------:R-:W-:Y:S02]  /*8370*/  IMAD R142, R251, R150, R142 ;  /* 0x00000096fb8e7224 */ /* 0x000fe400078e028e */
[----:B------:R-:W-:-:S04]  /*8380*/  IMAD.HI.U32 R150, R248, R146, RZ ;  /* 0x00000092f8967227 */ /* 0x000fc800078e00ff */
[----:B------:R-:W-:Y:S02]  /*8390*/  IMAD.MOV R148, RZ, RZ, -R148 ;  /* 0x000000ffff947224 */ /* 0x000fe400078e0a94 */
[----:B------:R-:W-:Y:S02]  /*83a0*/  IMAD.MOV R150, RZ, RZ, -R150 ;  /* 0x000000ffff967224 */ /* 0x000fe400078e0a96 */
[C---:B------:R-:W-:Y:S01]  /*83b0*/  IMAD R143, R251.reuse, R148, R143 ;  /* 0x00000094fb8f7224 */ /* 0x040fe200078e028f */
[----:B------:R-:W-:Y:S01]  /*83c0*/  IABS R148, R155 ;  /* 0x0000009b00947213 */ /* 0x000fe20000000000 */
[----:B------:R-:W-:Y:S01]  /*83d0*/  IMAD R146, R251, R150, R146 ;  /* 0x00000096fb927224 */ /* 0x000fe200078e0292 */
[----:B------:R-:W-:Y:S02]  /*83e0*/  IABS R150, R153 ;  /* 0x0000009900967213 */ /* 0x000fe40000000000 */
[----:B------:R-:W-:Y:S01]  /*83f0*/  IABS R151, R152 ;  /* 0x0000009800977213 */ /* 0x000fe20000000000 */
[----:B------:R-:W-:-:S04]  /*8400*/  IMAD.HI.U32 R153, R248, R148, RZ ;  /* 0x00000094f8997227 */ /* 0x000fc800078e00ff */
[----:B------:R-:W-:-:S04]  /*8410*/  IMAD.MOV R153, RZ, RZ, -R153 ;  /* 0x000000ffff997224 */ /* 0x000fc800078e0a99 */
[----:B------:R-:W-:Y:S01]  /*8420*/  IMAD R148, R251, R153, R148 ;  /* 0x00000099fb947224 */ /* 0x000fe200078e0294 */
[----:B------:R-:W-:Y:S02]  /*8430*/  IABS R153, R159 ;  /* 0x0000009f00997213 */ /* 0x000fe40000000000 */
[----:B------:R-:W-:Y:S02]  /*8440*/  IABS R176, R176 ;  /* 0x000000b000b07213 */ /* 0x000fe40000000000 */
[----:B------:R-:W-:Y:S02]  /*8450*/  IABS R181, R181 ;  /* 0x000000b500b57213 */ /* 0x000fe40000000000 */
[----:B---3--:R-:W-:Y:S01]  /*8460*/  IABS R144, R149 ;  /* 0x0000009500907213 */ /* 0x008fe20000000000 */
[----:B------:R-:W-:-:S04]  /*8470*/  IMAD.HI.U32 R149, R248, R145, RZ ;  /* 0x00000091f8957227 */ /* 0x000fc800078e00ff */
[----:B------:R-:W-:-:S04]  /*8480*/  IMAD.HI.U32 R147, R248, R144, RZ ;  /* 0x00000090f8937227 */ /* 0x000fc800078e00ff */
[----:B------:R-:W-:Y:S02]  /*8490*/  IMAD.MOV R147, RZ, RZ, -R147 ;  /* 0x000000ffff937224 */ /* 0x000fe400078e0a93 */
[----:B------:R-:W-:Y:S02]  /*84a0*/  IMAD.MOV R149, RZ, RZ, -R149 ;  /* 0x000000ffff957224 */ /* 0x000fe400078e0a95 */
[C---:B------:R-:W-:Y:S01]  /*84b0*/  IMAD R144, R251.reuse, R147, R144 ;  /* 0x00000093fb907224 */ /* 0x040fe200078e0290 */
[----:B------:R-:W-:Y:S01]  /*84c0*/  IABS R147, R236 ;  /* 0x000000ec00937213 */ /* 0x000fe20000000000 */
[----:B------:R-:W-:Y:S01]  /*84d0*/  IMAD R145, R251, R149, R145 ;  /* 0x00000095fb917224 */ /* 0x000fe200078e0291 */
[----:B------:R-:W-:-:S03]  /*84e0*/  IABS R149, R154 ;  /* 0x0000009a00957213 */ /* 0x000fc60000000000 */
[----:B------:R-:W-:-:S04]  /*84f0*/  IMAD.HI.U32 R155, R248, R147, RZ ;  /* 0x00000093f89b7227 */ /* 0x000fc800078e00ff */
[----:B------:R-:W-:-:S04]  /*8500*/  IMAD.HI.U32 R152, R248, R149, RZ ;  /* 0x00000095f8987227 */ /* 0x000fc800078e00ff */
[----:B------:R-:W-:Y:S02]  /*8510*/  IMAD.MOV R155, RZ, RZ, -R155 ;  /* 0x000000ffff9b7224 */ /* 0x000fe400078e0a9b */
[----:B------:R-:W-:-:S04]  /*8520*/  IMAD.HI.U32 R154, R248, R150, RZ ;  /* 0x00000096f89a7227 */ /* 0x000fc800078e00ff */
[----:B------:R-:W-:Y:S02]  /*8530*/  IMAD.MOV R152, RZ, RZ, -R152 ;  /* 0x000000ffff987224 */ /* 0x000fe400078e0a98 */
[----:B------:R-:W-:Y:S02]  /*8540*/  IMAD R147, R251, R155, R147 ;  /* 0x0000009bfb937224 */ /* 0x000fe400078e0293 */
[----:B------:R-:W-:-:S04]  /*8550*/  IMAD.HI.U32 R155, R248, R151, RZ ;  /* 0x00000097f89b7227 */ /* 0x000fc800078e00ff */
[----:B------:R-:W-:Y:S02]  /*8560*/  IMAD.MOV R154, RZ, RZ, -R154 ;  /* 0x000000ffff9a7224 */ /* 0x000fe400078e0a9a */
[C---:B------:R-:W-:Y:S01]  /*8570*/  IMAD R149, R251.reuse, R152, R149 ;  /* 0x00000098fb957224 */ /* 0x040fe200078e0295 */
[----:B------:R-:W-:Y:S01]  /*8580*/  IABS R152, R160 ;  /* 0x000000a000987213 */ /* 0x000fe20000000000 */
[----:B------:R-:W-:Y:S02]  /*8590*/  IMAD.MOV R155, RZ, RZ, -R155 ;  /* 0x000000ffff9b7224 */ /* 0x000fe400078e0a9b */
[C---:B------:R-:W-:Y:S01]  /*85a0*/  IMAD R150, R251.reuse, R154, R150 ;  /* 0x0000009afb967224 */ /* 0x040fe200078e0296 */
[----:B------:R-:W-:Y:S01]  /*85b0*/  IABS R154, R158 ;  /* 0x0000009e009a7213 */ /* 0x000fe20000000000 */
[----:B------:R-:W-:Y:S01]  /*85c0*/  IMAD R151, R251, R155, R151 ;  /* 0x0000009bfb977224 */ /* 0x000fe200078e0297 */
[----:B------:R-:W-:Y:S01]  /*85d0*/  IABS R155, R157 ;  /* 0x0000009d009b7213 */ /* 0x000fe20000000000 */
        /* <DEDUP_REMOVED lines=8> */
[----:B------:R-:W-:Y:S01]  /*8660*/  IMAD R154, R251, R157, R154 ;  /* 0x0000009dfb9a7224 */ /* 0x000fe200078e029a */
[----:B------:R-:W-:Y:S01]  /*8670*/  IABS R157, R165 ;  /* 0x000000a5009d7213 */ /* 0x000fe20000000000 */
        /* <DEDUP_REMOVED lines=21> */
[C---:B------:R-:W-:Y:S01]  /*87d0*/  IMAD R160, R251.reuse, R164, R160 ;  /* 0x000000a4fba07224 */ /* 0x040fe200078e02a0 */
[----:B------:R-:W-:Y:S01]  /*87e0*/  IABS R164, R168 ;  /* 0x000000a800a47213 */ /* 0x000fe20000000000 */
[----:B------:R-:W-:Y:S02]  /*87f0*/  IMAD.MOV R163, RZ, RZ, -R163 ;  /* 0x000000ffffa37224 */ /* 0x000fe400078e0aa3 */
[----:B------:R-:W-:Y:S01]  /*8800*/  IMAD R161, R251, R165, R161 ;  /* 0x000000a5fba17224 */ /* 0x000fe200078e02a1 */
[----:B------:R-:W-:Y:S01]  /*8810*/  IABS R165, R167 ;  /* 0x000000a700a57213 */ /* 0x000fe20000000000 */
[----:B------:R-:W-:-:S04]  /*8820*/  IMAD.HI.U32 R170, R248, R162, RZ ;  /* 0x000000a2f8aa7227 */ /* 0x000fc800078e00ff */
[----:B------:R-:W-:Y:S01]  /*8830*/  IMAD R158, R251, R163, R158 ;  /* 0x000000a3fb9e7224 */ /* 0x000fe200078e029e */
[----:B------:R-:W-:Y:S01]  /*8840*/  IABS R163, R169 ;  /* 0x000000a900a37213 */ /* 0x000fe20000000000 */
        /* <DEDUP_REMOVED lines=73> */
[----:B------:R-:W-:Y:S01]  /*8ce0*/  IMAD.HI.U32 R190, R248, R182, RZ ;  /* 0x000000b6f8be7227 */ /* 0x000fe200078e00ff */
[----:B------:R-:W-:-:S03]  /*8cf0*/  IABS R186, R186 ;  /* 0x000000ba00ba7213 */ /* 0x000fc60000000000 */
        /* <DEDUP_REMOVED lines=15> */
[----:B------:R-:W-:Y:S01]  /*8df0*/  IMAD.HI.U32 R195, R248, R187, RZ ;  /* 0x000000bbf8c37227 */ /* 0x000fe200078e00ff */
[----:B------:R-:W-:-:S03]  /*8e00*/  IABS R191, R191 ;  /* 0x000000bf00bf7213 */ /* 0x000fc60000000000 */
        /* <DEDUP_REMOVED lines=58> */
[----:B------:R-:W-:Y:S01]  /*91b0*/  IMAD.HI.U32 R210, R248, R202, RZ ;  /* 0x000000caf8d27227 */ /* 0x000fe200078e00ff */
[----:B------:R-:W-:-:S03]  /*91c0*/  IABS R206, R206 ;  /* 0x000000ce00ce7213 */ /* 0x000fc60000000000 */
[----:B------:R-:W-:Y:S01]  /*91d0*/  IMAD R201, R251, R205, R201 ;  /* 0x000000cdfbc97224 */ /* 0x000fe200078e02c9 */
[----:B------:R-:W-:Y:S01]  /*91e0*/  IABS R205, R207 ;  /* 0x000000cf00cd7213 */ /* 0x000fe20000000000 */
[----:B------:R-:W-:Y:S02]  /*91f0*/  IMAD.MOV R203, RZ, RZ, -R203 ;  /* 0x000000ffffcb7224 */ /* 0x000fe400078e0acb */
[----:B------:R-:W-:-:S04]  /*9200*/  IMAD.HI.U32 R207, R248, R204, RZ ;  /* 0x000000ccf8cf7227 */ /* 0x000fc800078e00ff */
[----:B------:R-:W-:Y:S02]  /*9210*/  IMAD.MOV R210, RZ, RZ, -R210 ;  /* 0x000000ffffd27224 */ /* 0x000fe400078e0ad2 */
[C---:B------:R-:W-:Y:S01]  /*9220*/  IMAD R198, R251.reuse, R203, R198 ;  /* 0x000000cbfbc67224 */ /* 0x040fe200078e02c6 */
[----:B------:R-:W-:Y:S01]  /*9230*/  IABS R203, R209 ;  /* 0x000000d100cb7213 */ /* 0x000fe20000000000 */
[----:B------:R-:W-:Y:S02]  /*9240*/  IMAD.MOV R207, RZ, RZ, -R207 ;  /* 0x000000ffffcf7224 */ /* 0x000fe400078e0acf */
[----:B------:R-:W-:Y:S02]  /*9250*/  IMAD R202, R251, R210, R202 ;  /* 0x000000d2fbca7224 */ /* 0x000fe400078e02ca */
[----:B------:R-:W-:-:S04]  /*9260*/  IMAD.HI.U32 R210, R248, R206, RZ ;  /* 0x000000cef8d27227 */ /* 0x000fc800078e00ff */
[----:B------:R-:W-:-:S04]  /*9270*/  IMAD.HI.U32 R209, R248, R205, RZ ;  /* 0x000000cdf8d17227 */ /* 0x000fc800078e00ff */
[----:B------:R-:W-:Y:S01]  /*9280*/  IMAD R204, R251, R207, R204 ;  /* 0x000000cffbcc7224 */ /* 0x000fe200078e02cc */
[----:B------:R-:W-:Y:S01]  /*9290*/  IABS R207, R215 ;  /* 0x000000d700cf7213 */ /* 0x000fe20000000000 */
[----:B------:R-:W-:-:S04]  /*92a0*/  IMAD.HI.U32 R208, R248, R203, RZ ;  /* 0x000000cbf8d07227 */ /* 0x000fc800078e00ff */
[----:B------:R-:W-:Y:S02]  /*92b0*/  IMAD.MOV R210, RZ, RZ, -R210 ;  /* 0x000000ffffd27224 */ /* 0x000fe400078e0ad2 */
[----:B------:R-:W-:Y:S02]  /*92c0*/  IMAD.MOV R209, RZ, RZ, -R209 ;  /* 0x000000ffffd17224 */ /* 0x000fe400078e0ad1 */
[----:B------:R-:W-:Y:S02]  /*92d0*/  IMAD.MOV R208, RZ, RZ, -R208 ;  /* 0x000000ffffd07224 */ /* 0x000fe400078e0ad0 */
[C---:B------:R-:W-:Y:S01]  /*92e0*/  IMAD R206, R251.reuse, R210, R206 ;  /* 0x000000d2fbce7224 */ /* 0x040fe200078e02ce */
[----:B------:R-:W-:Y:S01]  /*92f0*/  IABS R210, R212 ;  /* 0x000000d400d27213 */ /* 0x000fe20000000000 */
[----:B------:R-:W-:Y:S01]  /*9300*/  IMAD R205, R251, R209, R205 ;  /* 0x000000d1fbcd7224 */ /* 0x000fe200078e02cd */
[----:B------:R-:W-:Y:S01]  /*9310*/  IABS R209, R213 ;  /* 0x000000d500d17213 */ /* 0x000fe20000000000 */
[----:B------:R-:W-:Y:S01]  /*9320*/  IMAD.HI.U32 R215, R248, R207, RZ ;  /* 0x000000cff8d77227 */ /* 0x000fe200078e00ff */
[----:B------:R-:W-:-:S03]  /*9330*/  IABS R211, R211 ;  /* 0x000000d300d37213 */ /* 0x000fc60000000000 */
[----:B------:R-:W-:Y:S01]  /*9340*/  IMAD R203, R251, R208, R203 ;  /* 0x000000d0fbcb7224 */ /* 0x000fe200078e02cb */
[----:B------:R-:W-:Y:S01]  /*9350*/  IABS R208, R214 ;  /* 0x000000d600d07213 */ /* 0x000fe20000000000 */
[----:B------:R-:W-:Y:S02]  /*9360*/  IMAD.MOV R215, RZ, RZ, -R215 ;  /* 0x000000ffffd77224 */ /* 0x000fe400078e0ad7 */
[----:B------:R-:W-:-:S04]  /*9370*/  IMAD.HI.U32 R214, R248, R210, RZ ;  /* 0x000000d2f8d67227 */ /* 0x000fc800078e00ff */
[----:B------:R-:W-:-:S04]  /*9380*/  IMAD.HI.U32 R212, R248, R209, RZ ;  /* 0x000000d1f8d47227 */ /* 0x000fc800078e00ff */
[----:B------:R-:W-:Y:S02]  /*9390*/  IMAD R207, R251, R215, R207 ;  /* 0x000000d7fbcf7224 */ /* 0x000fe400078e02cf */
        /* <DEDUP_REMOVED lines=8> */
[----:B------:R-:W-:-:S04]  /*9420*/  IMAD.HI.U32 R213, R248, R208, RZ ;  /* 0x000000d0f8d57227 */ /* 0x000fc800078e00ff */
[----:B------:R-:W-:Y:S01]  /*9430*/  IMAD R211, R251, R215, R211 ;  /* 0x000000d7fbd37224 */ /* 0x000fe200078e02d3 */
[----:B------:R-:W-:Y:S01]  /*9440*/  IABS R215, R217 ;  /* 0x000000d900d77213 */ /* 0x000fe20000000000 */
[----:B------:R-:W-:Y:S02]  /*9450*/  IMAD.MOV R213, RZ, RZ, -R213 ;  /* 0x000000ffffd57224 */ /* 0x000fe400078e0ad5 */
[----:B------:R-:W-:-:S04]  /*9460*/  IMAD.HI.U32 R217, R248, R214, RZ ;  /* 0x000000d6f8d97227 */ /* 0x000fc800078e00ff */
[----:B------:R-:W-:Y:S01]  /*9470*/  IMAD.HI.U32 R220, R248, R212, RZ ;  /* 0x000000d4f8dc7227 */ /* 0x000fe200078e00ff */
[----:B------:R-:W-:-:S03]  /*9480*/  IABS R216, R216 ;  /* 0x000000d800d87213 */ /* 0x000fc60000000000 */
        /* <DEDUP_REMOVED lines=10> */
[----:B------:R-:W-:-:S04]  /*9530*/  IMAD.HI.U32 R218, R248, R213, RZ ;  /* 0x000000d5f8da7227 */ /* 0x000fc800078e00ff */
[----:B------:R-:W-:Y:S02]  /*9540*/  IMAD.MOV R220, RZ, RZ, -R220 ;  /* 0x000000ffffdc7224 */ /* 0x000fe400078e0adc */
[----:B------:R-:W-:Y:S01]  /*9550*/  IMAD R215, R251, R219, R215 ;  /* 0x000000dbfbd77224 */ /* 0x000fe200078e02d7 */
[----:B------:R-:W-:Y:S01]  /*9560*/  IABS R219, R223 ;  /* 0x000000df00db7213 */ /* 0x000fe20000000000 */
[----:B------:R-:W-:Y:S01]  /*9570*/  IMAD.HI.U32 R225, R248, R217, RZ ;  /* 0x000000d9f8e17227 */ /* 0x000fe200078e00ff */
[----:B------:R-:W-:-:S03]  /*9580*/  IABS R221, R221 ;  /* 0x000000dd00dd7213 */ /* 0x000fc60000000000 */
[----:B------:R-:W-:Y:S02]  /*9590*/  IMAD.MOV R218, RZ, RZ, -R218 ;  /* 0x000000ffffda7224 */ /* 0x000fe400078e0ada */
[C---:B------:R-:W-:Y:S01]  /*95a0*/  IMAD R216, R251.reuse, R220, R216 ;  /* 0x000000dcfbd87224 */ /* 0x040fe200078e02d8 */
[----:B------:R-:W-:Y:S01]  /*95b0*/  IABS R220, R222 ;  /* 0x000000de00dc7213 */ /* 0x000fe20000000000 */
[----:B------:R-:W-:Y:S02]  /*95c0*/  IMAD.MOV R225, RZ, RZ, -R225 ;  /* 0x000000ffffe17224 */ /* 0x000fe400078e0ae1 */
[----:B------:R-:W-:Y:S01]  /*95d0*/  IMAD R213, R251, R218, R213 ;  /* 0x000000dafbd57224 */ /* 0x000fe200078e02d5 */
[----:B------:R-:W-:Y:S01]  /*95e0*/  IABS R218, R224 ;  /* 0x000000e000da7213 */ /* 0x000fe20000000000 */
[----:B------:R-:W-:-:S04]  /*95f0*/  IMAD.HI.U32 R222, R248, R219, RZ ;  /* 0x000000dbf8de7227 */ /* 0x000fc800078e00ff */
[----:B------:R-:W-:Y:S02]  /*9600*/  IMAD R217, R251, R225, R217 ;  /* 0x000000e1fbd97224 */ /* 0x000fe400078e02d9 */
[----:B------:R-:W-:-:S04]  /*9610*/  IMAD.HI.U32 R225, R248, R221, RZ ;  /* 0x000000ddf8e17227 */ /* 0x000fc800078e00ff */
[----:B------:R-:W-:Y:S02]  /*9620*/  IMAD.MOV R222, RZ, RZ, -R222 ;  /* 0x000000ffffde7224 */ /* 0x000fe400078e0ade */
[----:B------:R-:W-:-:S04]  /*9630*/  IMAD.HI.U32 R223, R248, R218, RZ ;  /* 0x000000daf8df7227 */ /* 0x000fc800078e00ff */
[----:B------:R-:W-:-:S04]  /*9640*/  IMAD.HI.U32 R224, R248, R220, RZ ;  /* 0x000000dcf8e07227 */ /* 0x000fc800078e00ff */
[----:B------:R-:W-:Y:S02]  /*9650*/  IMAD.MOV R225, RZ, RZ, -R225 ;  /* 0x000000ffffe17224 */ /* 0x000fe400078e0ae1 */
[C---:B------:R-:W-:Y:S01]  /*9660*/  IMAD R219, R251.reuse, R222, R219 ;  /* 0x000000defbdb7224 */ /* 0x040fe200078e02db */
[----:B------:R-:W-:Y:S01]  /*9670*/  IABS R222, R230 ;  /* 0x000000e600de7213 */ /* 0x000fe20000000000 */
[----:B------:R-:W-:Y:S02]  /*9680*/  IMAD.MOV R223, RZ, RZ, -R223 ;  /* 0x000000ffffdf7224 */ /* 0x000fe400078e0adf */
[----:B------:R-:W-:Y:S02]  /*9690*/  IMAD.MOV R224, RZ, RZ, -R224 ;  /* 0x000000ffffe07224 */ /* 0x000fe400078e0ae0 */
[C---:B------:R-:W-:Y:S01]  /*96a0*/  IMAD R221, R251.reuse, R225, R221 ;  /* 0x000000e1fbdd7224 */ /* 0x040fe200078e02dd */
[----:B------:R-:W-:Y:S01]  /*96b0*/  IABS R225, R227 ;  /* 0x000000e300e17213 */ /* 0x000fe20000000000 */
[C---:B------:R-:W-:Y:S01]  /*96c0*/  IMAD R218, R251.reuse, R223, R218 ;  /* 0x000000dffbda7224 */ /* 0x040fe200078e02da */
[----:B------:R-:W-:Y:S01]  /*96d0*/  IABS R223, R229 ;  /* 0x000000e500df7213 */ /* 0x000fe20000000000 */
[----:B------:R-:W-:Y:S01]  /*96e0*/  IMAD R220, R251, R224, R220 ;  /* 0x000000e0fbdc7224 */ /* 0x000fe200078e02dc */
[----:B------:R-:W-:Y:S01]  /*96f0*/  IABS R224, R228 ;  /* 0x000000e400e07213 */ /* 0x000fe20000000000 */
[----:B------:R-:W-:Y:S01]  /*9700*/  IMAD.HI.U32 R230, R248, R222, RZ ;  /* 0x000000def8e67227 */ /* 0x000fe200078e00ff */
[----:B------:R-:W-:-:S03]  /*9710*/  IABS R226, R226 ;  /* 0x000000e200e27213 */ /* 0x000fc60000000000 */
[----:B------:R-:W-:-:S04]  /*9720*/  IMAD.HI.U32 R229, R248, R225, RZ ;  /* 0x000000e1f8e57227 */ /* 0x000fc800078e00ff */
[----:B------:R-:W-:Y:S02]  /*9730*/  IMAD.MOV R230, RZ, RZ, -R230 ;  /* 0x000000ffffe67224 */ /* 0x000fe400078e0ae6 */
[----:B------:R-:W-:-:S04]  /*9740*/  IMAD.HI.U32 R228, R248, R223, RZ ;  /* 0x000000dff8e47227 */ /* 0x000fc800078e00ff */
[----:B------:R-:W-:-:S04]  /*9750*/  IMAD.HI.U32 R227, R248, R224, RZ ;  /* 0x000000e0f8e37227 */ /* 0x000fc800078e00ff */
[----:B------:R-:W-:Y:S02]  /*9760*/  IMAD.MOV R229, RZ, RZ, -R229 ;  /* 0x000000ffffe57224 */ /* 0x000fe400078e0ae5 */
[----:B------:R-:W-:Y:S02]  /*9770*/  IMAD R222, R251, R230, R222 ;  /* 0x000000e6fbde7224 */ /* 0x000fe400078e02de */
[----:B------:R-:W-:Y:S02]  /*9780*/  IMAD.MOV R228, RZ, RZ, -R228 ;  /* 0x000000ffffe47224 */ /* 0x000fe400078e0ae4 */
[----:B------:R-:W-:-:S04]  /*9790*/  IMAD.HI.U32 R230, R248, R226, RZ ;  /* 0x000000e2f8e67227 */ /* 0x000fc800078e00ff */
[----:B------:R-:W-:Y:S02]  /*97a0*/  IMAD.MOV R227, RZ, RZ, -R227 ;  /* 0x000000ffffe37224 */ /* 0x000fe400078e0ae3 */
[C---:B------:R-:W-:Y:S01]  /*97b0*/  IMAD R225, R251.reuse, R229, R225 ;  /* 0x000000e5fbe17224 */ /* 0x040fe200078e02e1 */
[----:B------:R-:W-:Y:S01]  /*97c0*/  IABS R229, R233 ;  /* 0x000000e900e57213 */ /* 0x000fe20000000000 */
[C---:B------:R-:W-:Y:S01]  /*97d0*/  IMAD R223, R251.reuse, R228, R223 ;  /* 0x000000e4fbdf7224 */ /* 0x040fe200078e02df */
[----:B------:R-:W-:Y:S01]  /*97e0*/  IABS R228, R234 ;  /* 0x000000ea00e47213 */ /* 0x000fe20000000000 */
[----:B------:R-:W-:Y:S02]  /*97f0*/  IMAD.MOV R230, RZ, RZ, -R230 ;  /* 0x000000ffffe67224 */ /* 0x000fe400078e0ae6 */
[C---:B------:R-:W-:Y:S01]  /*9800*/  IMAD R224, R251.reuse, R227, R224 ;  /* 0x000000e3fbe07224 */ /* 0x040fe200078e02e0 */
[----:B------:R-:W-:Y:S01]  /*9810*/  IABS R227, R235 ;  /* 0x000000eb00e37213 */ /* 0x000fe20000000000 */
[----:B------:R-:W-:Y:S01]  /*9820*/  IMAD R226, R251, R230, R226 ;  /* 0x000000e6fbe27224 */ /* 0x000fe200078e02e2 */
[----:B------:R-:W-:Y:S01]  /*9830*/  IABS R230, R232 ;  /* 0x000000e800e67213 */ /* 0x000fe20000000000 */
[----:B------:R-:W-:Y:S01]  /*9840*/  IMAD.HI.U32 R233, R248, R229, RZ ;  /* 0x000000e5f8e97227 */ /* 0x000fe200078e00ff */
[----:B------:R-:W-:-:S03]  /*9850*/  IABS R231, R231 ;  /* 0x000000e700e77213 */ /* 0x000fc60000000000 */
[----:B------:R-:W-:-:S04]  /*9860*/  IMAD.HI.U32 R232, R248, R228, RZ ;  /* 0x000000e4f8e87227 */ /* 0x000fc800078e00ff */
[----:B------:R-:W-:-:S04]  /*9870*/  IMAD.HI.U32 R234, R248, R227, RZ ;  /* 0x000000e3f8ea7227 */ /* 0x000fc800078e00ff */
[----:B------:R-:W-:Y:S02]  /*9880*/  IMAD.MOV R235, RZ, RZ, -R233 ;  /* 0x000000ffffeb7224 */ /* 0x000fe400078e0ae9 */
[----:B------:R-:W-:Y:S02]  /*9890*/  IMAD.MOV R232, RZ, RZ, -R232 ;  /* 0x000000ffffe87224 */ /* 0x000fe400078e0ae8 */
[----:B------:R-:W-:Y:S02]  /*98a0*/  IMAD.MOV R234, RZ, RZ, -R234 ;  /* 0x000000ffffea7224 */ /* 0x000fe400078e0aea */
[----:B------:R-:W-:-:S04]  /*98b0*/  IMAD.HI.U32 R236, R248, R230, RZ ;  /* 0x000000e6f8ec7227 */ /* 0x000fc800078e00ff */
[----:B------:R-:W-:Y:S01]  /*98c0*/  IMAD R229, R251, R235, R229 ;  /* 0x000000ebfbe57224 */ /* 0x000fe200078e02e5 */
[----:B------:R-:W-:Y:S01]  /*98d0*/  IABS R235, R240 ;  /* 0x000000f000eb7213 */ /* 0x000fe20000000000 */
[----:B------:R-:W-:-:S04]  /*98e0*/  IMAD.HI.U32 R233, R248, R231, RZ ;  /* 0x000000e7f8e97227 */ /* 0x000fc800078e00ff */
[C---:B------:R-:W-:Y:S01]  /*98f0*/  IMAD R228, R251.reuse, R232, R228 ;  /* 0x000000e8fbe47224 */ /* 0x040fe200078e02e4 */
[----:B------:R-:W-:Y:S01]  /*9900*/  IABS R232, R241 ;  /* 0x000000f100e87213 */ /* 0x000fe20000000000 */
[----:B------:R-:W-:Y:S02]  /*9910*/  IMAD R227, R251, R234, R227 ;  /* 0x000000eafbe37224 */ /* 0x000fe400078e02e3 */
[----:B------:R-:W-:Y:S02]  /*9920*/  IMAD.MOV R234, RZ, RZ, -R236 ;  /* 0x000000ffffea7224 */ /* 0x000fe400078e0aec */
[----:B------:R-:W-:Y:S02]  /*9930*/  IMAD.MOV R236, RZ, RZ, -R233 ;  /* 0x000000ffffec7224 */ /* 0x000fe400078e0ae9 */
[----:B------:R-:W-:Y:S01]  /*9940*/  IMAD.MOV.U32 R233, RZ, RZ, R235 ;  /* 0x000000ffffe97224 */ /* 0x000fe200078e00eb */
[----:B------:R-:W-:Y:S01]  /*9950*/  IABS R235, R237 ;  /* 0x000000ed00eb7213 */ /* 0x000fe20000000000 */
[----:B------:R-:W-:-:S04]  /*9960*/  IMAD.HI.U32 R237, R248, R232, RZ ;  /* 0x000000e8f8ed7227 */ /* 0x000fc800078e00ff */
[----:B------:R-:W-:-:S04]  /*9970*/  IMAD.MOV R237, RZ, RZ, -R237 ;  /* 0x000000ffffed7224 */ /* 0x000fc800078e0aed */
[C---:B------:R-:W-:Y:S02]  /*9980*/  IMAD R232, R251.reuse, R237, R232 ;  /* 0x000000edfbe87224 */ /* 0x040fe400078e02e8 */
[----:B------:R-:W2:Y:S01]  /*9990*/  LDL R237, [R1+0xc40] ;  /* 0x000c400001ed7983 */ /* 0x000ea20000100800 */
[C---:B------:R-:W-:Y:S01]  /*99a0*/  IMAD R230, R251.reuse, R234, R230 ;  /* 0x000000eafbe67224 */ /* 0x040fe200078e02e6 */
[----:B------:R-:W-:Y:S01]  /*99b0*/  IABS R234, R238 ;  /* 0x000000ee00ea7213 */ /* 0x000fe20000000000 */
[----:B------:R-:W-:Y:S01]  /*99c0*/  IMAD R231, R251, R236, R231 ;  /* 0x000000ecfbe77224 */ /* 0x000fe200078e02e7 */
[----:B------:R-:W-:Y:S01]  /*99d0*/  IABS R236, R239 ;  /* 0x000000ef00ec7213 */ /* 0x000fe20000000000 */
[----:B------:R-:W-:-:S04]  /*99e0*/  IMAD.HI.U32 R238, R248, R233, RZ ;  /* 0x000000e9f8ee7227 */ /* 0x000fc800078e00ff */
[----:B------:R-:W-:-:S04]  /*99f0*/  IMAD.HI.U32 R239, R248, R234, RZ ;  /* 0x000000eaf8ef7227 */ /* 0x000fc800078e00ff */
[----:B------:R-:W-:Y:S02]  /*9a00*/  IMAD.MOV R238, RZ, RZ, -R238 ;  /* 0x000000ffffee7224 */ /* 0x000fe400078e0aee */
[----:B------:R-:W-:Y:S02]  /*9a10*/  IMAD.MOV R240, RZ, RZ, -R239 ;  /* 0x000000fffff07224 */ /* 0x000fe400078e0aef */
[----:B------:R-:W-:-:S04]  /*9a20*/  IMAD.HI.U32 R241, R248, R235, RZ ;  /* 0x000000ebf8f17227 */ /* 0x000fc800078e00ff */
[C---:B------:R-:W-:Y:S02]  /*9a30*/  IMAD R233, R251.reuse, R238, R233 ;  /* 0x000000eefbe97224 */ /* 0x040fe400078e02e9 */
[----:B------:R-:W-:Y:S01]  /*9a40*/  IMAD R234, R251, R240, R234 ;  /* 0x000000f0fbea7224 */ /* 0x000fe200078e02ea */
[----:B------:R-:W-:Y:S01]  /*9a50*/  IABS R240, R245 ;  /* 0x000000f500f07213 */ /* 0x000fe20000000000 */
[----:B------:R-:W-:Y:S02]  /*9a60*/  IMAD.MOV R238, RZ, RZ, -R241 ;  /* 0x000000ffffee7224 */ /* 0x000fe400078e0af1 */
[----:B------:R-:W-:-:S04]  /*9a70*/  IMAD.HI.U32 R239, R248, R236, RZ ;  /* 0x000000ecf8ef7227 */ /* 0x000fc800078e00ff */
[----:B------:R-:W-:Y:S02]  /*9a80*/  IMAD R235, R251, R238, R235 ;  /* 0x000000eefbeb7224 */ /* 0x000fe400078e02eb */
[----:B------:R-:W-:Y:S01]  /*9a90*/  IMAD.MOV.U32 R238, RZ, RZ, R240 ;  /* 0x000000ffffee7224 */ /* 0x000fe200078e00f0 */
[----:B------:R-:W-:Y:S01]  /*9aa0*/  IABS R240, R242 ;  /* 0x000000f200f07213 */ /* 0x000fe20000000000 */
[----:B------:R-:W-:Y:S01]  /*9ab0*/  IMAD.MOV R241, RZ, RZ, -R239 ;  /* 0x000000fffff17224 */ /* 0x000fe200078e0aef */
[----:B------:R-:W-:-:S03]  /*9ac0*/  IABS R239, R243 ;  /* 0x000000f300ef7213 */ /* 0x000fc60000000000 */
[----:B------:R-:W-:Y:S01]  /*9ad0*/  IMAD R236, R251, R241, R236 ;  /* 0x000000f1fbec7224 */ /* 0x000fe200078e02ec */
[----:B------:R-:W-:Y:S01]  /*9ae0*/  IABS R241, R244 ;  /* 0x000000f400f17213 */ /* 0x000fe20000000000 */
[----:B------:R-:W-:-:S04]  /*9af0*/  IMAD.HI.U32 R244, R248, R239, RZ ;  /* 0x000000eff8f47227 */ /* 0x000fc800078e00ff */
[----:B------:R-:W-:Y:S01]  /*9b00*/  IMAD.HI.U32 R245, R248, R240, RZ ;  /* 0x000000f0f8f57227 */ /* 0x000fe200078e00ff */
[C---:B------:R-:W-:Y:S02]  /*9b10*/  ISETP.GT.U32.AND P4, PT, R251.reuse, R4, PT ;  /* 0x00000004fb00720c */ /* 0x040fe40003f84070 */
[C---:B------:R-:W-:Y:S02]  /*9b20*/  ISETP.GT.U32.AND P5, PT, R251.reuse, R3, PT ;  /* 0x00000003fb00720c */ /* 0x040fe40003fa4070 */
[C---:B------:R-:W-:Y:S02]  /*9b30*/  ISETP.GT.U32.AND P2, PT, R251.reuse, R125, PT ;  /* 0x0000007dfb00720c */ /* 0x040fe40003f44070 */
[----:B------:R-:W-:-:S07]  /*9b40*/  ISETP.GT.U32.AND P3, PT, R251, R246, PT ;  /* 0x000000f6fb00720c */ /* 0x000fce0003f64070 */
[--C-:B------:R-:W-:Y:S02]  /*9b50*/  @!P4 IMAD.IADD R4, R4, 0x1, -R251.reuse ;  /* 0x000000010404c824 */ /* 0x100fe400078e0afb */
[--C-:B------:R-:W-:Y:S02]  /*9b60*/  @!P5 IMAD.IADD R3, R3, 0x1, -R251.reuse ;  /* 0x000000010303d824 */ /* 0x100fe400078e0afb */
[--C-:B------:R-:W-:Y:S01]  /*9b70*/  @!P2 IMAD.IADD R125, R125, 0x1, -R251.reuse ;  /* 0x000000017d7da824 */ /* 0x100fe200078e0afb */
[C---:B------:R-:W-:Y:S01]  /*9b80*/  ISETP.GT.U32.AND P2, PT, R251.reuse, R4, PT ;  /* 0x00000004fb00720c */ /* 0x040fe20003f44070 */
[----:B------:R-:W-:Y:S01]  /*9b90*/  @!P3 IMAD.IADD R246, R246, 0x1, -R251 ;  /* 0x00000001f6f6b824 */ /* 0x000fe200078e0afb */
[----:B------:R-:W-:-:S11]  /*9ba0*/  ISETP.GT.U32.AND P3, PT, R251, R3, PT ;  /* 0x00000003fb00720c */ /* 0x000fd60003f64070 */
[--C-:B------:R-:W-:Y:S02]  /*9bb0*/  @!P2 IMAD.IADD R4, R4, 0x1, -R251.reuse ;  /* 0x000000010404a824 */ /* 0x100fe400078e0afb */
[----:B------:R-:W-:Y:S01]  /*9bc0*/  @!P3 IMAD.IADD R3, R3, 0x1, -R251 ;  /* 0x000000010303b824 */ /* 0x000fe200078e0afb */
[----:B--2---:R-:W-:-:S05]  /*9bd0*/  IABS R237, R237 ;  /* 0x000000ed00ed7213 */ /* 0x004fca0000000000 */
[----:B------:R-:W-:-:S04]  /*9be0*/  IMAD.HI.U32 R242, R248, R237, RZ ;  /* 0x000000edf8f27227 */ /* 0x000fc800078e00ff */
[----:B------:R-:W-:-:S04]  /*9bf0*/  IMAD.MOV R242, RZ, RZ, -R242 ;  /* 0x000000fffff27224 */ /* 0x000fc800078e0af2 */
[C---:B------:R-:W-:Y:S02]  /*9c00*/  IMAD R237, R251.reuse, R242, R237 ;  /* 0x000000f2fbed7224 */ /* 0x040fe400078e02ed */
[----:B------:R-:W-:Y:S02]  /*9c10*/  IMAD.MOV R242, RZ, RZ, -R244 ;  /* 0x000000fffff27224 */ /* 0x000fe400078e0af4 */
[----:B------:R-:W-:Y:S02]  /*9c20*/  IMAD.MOV R244, RZ, RZ, -R245 ;  /* 0x000000fffff47224 */ /* 0x000fe400078e0af5 */
[----:B------:R-:W2:Y:S01]  /*9c30*/  LDL.LU R245, [R1+0x1c] ;  /* 0x00001c0001f57983 */ /* 0x000ea20000300800 */
[----:B------:R-:W-:-:S03]  /*9c40*/  IMAD R239, R251, R242, R239 ;  /* 0x000000f2fbef7224 */ /* 0x000fc600078e02ef */
[----:B------:R-:W3:Y:S04]  /*9c50*/  LDL R242, [R1+0xc54] ;  /* 0x000c540001f27983 */ /* 0x000ee80000100800 */
[----:B------:R0:W-:Y:S04]  /*9c60*/  STL [R1+0x24], R4 ;  /* 0x0000240401007387 */ /* 0x0001e80000100800 */
[----:B0-----:R-:W4:Y:S04]  /*9c70*/  LDL.LU R4, [R1+0x1020] ;  /* 0x0010200001047983 */ /* 0x001f280000300800 */
[----:B------:R0:W-:Y:S04]  /*9c80*/  STL [R1+0x20], R3 ;  /* 0x0000200301007387 */ /* 0x0001e80000100800 */
[----:B0-----:R-:W3:Y:S01]  /*9c90*/  LDL.LU R3, [R1+0x101c] ;  /* 0x00101c0001037983 */ /* 0x001ee20000300800 */
[----:B------:R-:W-:-:S02]  /*9ca0*/  ISETP.GT.U32.AND P1, PT, R251, R124, PT ;  /* 0x0000007cfb00720c */ /* 0x000fc40003f24070 */
[C---:B------:R-:W-:Y:S02]  /*9cb0*/  ISETP.GT.U32.AND P4, PT, R251.reuse, R247, PT ;  /* 0x000000f7fb00720c */ /* 0x040fe40003f84070 */
[C---:B------:R-:W-:Y:S02]  /*9cc0*/  ISETP.GT.U32.AND P5, PT, R251.reuse, R0, PT ;  /* 0x00000000fb00720c */ /* 0x040fe40003fa4070 */
[----:B------:R-:W-:-:S07]  /*9cd0*/  ISETP.GT.U32.AND P6, PT, R251, R250, PT ;  /* 0x000000fafb00720c */ /* 0x000fce0003fc4070 */
[--C-:B------:R-:W-:Y:S01]  /*9ce0*/  @!P1 IMAD.IADD R124, R124, 0x1, -R251.reuse ;  /* 0x000000017c7c9824 */ /* 0x100fe200078e0afb */
[----:B------:R-:W-:Y:S01]  /*9cf0*/  ISETP.GT.U32.AND P1, PT, R251, R252, PT ;  /* 0x000000fcfb00720c */ /* 0x000fe20003f24070 */
[--C-:B------:R-:W-:Y:S02]  /*9d00*/  @!P4 IMAD.IADD R247, R247, 0x1, -R251.reuse ;  /* 0x00000001f7f7c824 */ /* 0x100fe400078e0afb */
[--C-:B------:R-:W-:Y:S01]  /*9d10*/  @!P5 IMAD.IADD R0, R0, 0x1, -R251.reuse ;  /* 0x000000010000d824 */ /* 0x100fe200078e0afb */
[C---:B------:R-:W-:Y:S01]  /*9d20*/  ISETP.GT.U32.AND P5, PT, R251.reuse, R124, PT ;  /* 0x0000007cfb00720c */ /* 0x040fe20003fa4070 */
[----:B------:R-:W-:Y:S01]  /*9d30*/  @!P6 IMAD.IADD R250, R250, 0x1, -R251 ;  /* 0x00000001fafae824 */ /* 0x000fe200078e0afb */
[----:B------:R-:W-:-:S07]  /*9d40*/  ISETP.GT.U32.AND P3, PT, R251, R247, PT ;  /* 0x000000f7fb00720c */ /* 0x000fce0003f64070 */
[--C-:B------:R-:W-:Y:S01]  /*9d50*/  @!P1 IMAD.IADD R252, R252, 0x1, -R251.reuse ;  /* 0x00000001fcfc9824 */ /* 0x100fe200078e0afb */
[C---:B------:R-:W-:Y:S02]  /*9d60*/  ISETP.GT.U32.AND P1, PT, R251.reuse, R125, PT ;  /* 0x0000007dfb00720c */ /* 0x040fe40003f24070 */
[C---:B------:R-:W-:Y:S01]  /*9d70*/  ISETP.GT.U32.AND P2, PT, R251.reuse, R246, PT ;  /* 0x000000f6fb00720c */ /* 0x040fe20003f44070 */
[--C-:B------:R-:W-:Y:S01]  /*9d80*/  @!P5 IMAD.IADD R124, R124, 0x1, -R251.reuse ;  /* 0x000000017c7cd824 */ /* 0x100fe200078e0afb */
[----:B------:R-:W-:Y:S01]  /*9d90*/  ISETP.GT.U32.AND P6, PT, R251, R2, PT ;  /* 0x00000002fb00720c */ /* 0x000fe20003fc4070 */
[----:B------:R-:W-:Y:S01]  /*9da0*/  @!P3 IMAD.IADD R247, R247, 0x1, -R251 ;  /* 0x00000001f7f7b824 */ /* 0x000fe200078e0afb */
[----:B------:R-:W-:-:S07]  /*9db0*/  ISETP.GT.U32.AND P3, PT, R251, R5, PT ;  /* 0x00000005fb00720c */ /* 0x000fce0003f64070 */
[--C-:B------:R-:W-:Y:S02]  /*9dc0*/  @!P1 IMAD.IADD R125, R125, 0x1, -R251.reuse ;  /* 0x000000017d7d9824 */ /* 0x100fe400078e0afb */
[--C-:B------:R-:W-:Y:S02]  /*9dd0*/  @!P2 IMAD.IADD R246, R246, 0x1, -R251.reuse ;  /* 0x00000001f6f6a824 */ /* 0x100fe400078e0afb */
[--C-:B------:R-:W-:Y:S02]  /*9de0*/  @!P6 IMAD.IADD R2, R2, 0x1, -R251.reuse ;  /* 0x000000010202e824 */ /* 0x100fe400078e0afb */
[----:B------:R-:W-:Y:S01]  /*9df0*/  @!P3 IMAD.IADD R5, R5, 0x1, -R251 ;  /* 0x000000010505b824 */ /* 0x000fe200078e0afb */
[C---:B------:R-:W-:Y:S02]  /*9e00*/  ISETP.GT.U32.AND P3, PT, R251.reuse, R12, PT ;  /* 0x0000000cfb00720c */ /* 0x040fe40003f64070 */
[----:B------:R-:W-:-:S11]  /*9e10*/  ISETP.GT.U32.AND P6, PT, R251, R2, PT ;  /* 0x00000002fb00720c */ /* 0x000fd60003fc4070 */
[--C-:B------:R-:W-:Y:S02]  /*9e20*/  @!P3 IMAD.IADD R12, R12, 0x1, -R251.reuse ;  /* 0x000000010c0cb824 */ /* 0x100fe400078e0afb */
[----:B------:R-:W-:Y:S01]  /*9e30*/  @!P6 IMAD.IADD R2, R2, 0x1, -R251 ;  /* 0x000000010202e824 */ /* 0x000fe200078e0afb */
[----:B------:R-:W-:-:S13]  /*9e40*/  ISETP.GT.U32.AND P6, PT, R251, R9, PT ;  /* 0x00000009fb00720c */ /* 0x000fda0003fc4070 */
[----:B------:R-:W-:Y:S01]  /*9e50*/  @!P6 IMAD.IADD R9, R9, 0x1, -R251 ;  /* 0x000000010909e824 */ /* 0x000fe200078e0afb */
[----:B--2---:R-:W-:-:S13]  /*9e60*/  ISETP.GT.U32.AND P0, PT, R251, R245, PT ;  /* 0x000000f5fb00720c */ /* 0x004fda0003f04070 */
[----:B------:R-:W-:Y:S01]  /*9e70*/  @!P0 IMAD.IADD R245, R245, 0x1, -R251 ;  /* 0x00000001f5f58824 */ /* 0x000fe200078e0afb */
[----:B------:R-:W-:-:S04]  /*9e80*/  ISETP.GT.U32.AND P0, PT, R251, R249, PT ;  /* 0x000000f9fb00720c */ /* 0x000fc80003f04070 */
[----:B------:R-:W-:-:S09]  /*9e90*/  ISETP.GT.U32.AND P4, PT, R251, R245, PT ;  /* 0x000000f5fb00720c */ /* 0x000fd20003f84070 */
[----:B------:R-:W-:Y:S01]  /*9ea0*/  @!P0 IMAD.IADD R249, R249, 0x1, -R251 ;  /* 0x00000001f9f98824 */ /* 0x000fe200078e0afb */
[----:B------:R-:W-:-:S03]  /*9eb0*/  ISETP.GT.U32.AND P0, PT, R251, R250, PT ;  /* 0x000000fafb00720c */ /* 0x000fc60003f04070 */
[----:B------:R-:W-:Y:S01]  /*9ec0*/  @!P4 IMAD.IADD R245, R245, 0x1, -R251 ;  /* 0x00000001f5f5c824 */ /* 0x000fe200078e0afb */
[C---:B------:R-:W-:Y:S02]  /*9ed0*/  ISETP.GT.U32.AND P4, PT, R251.reuse, R0, PT ;  /* 0x00000000fb00720c */ /* 0x040fe40003f84070 */
[C---:B---3--:R-:W-:Y:S02]  /*9ee0*/  ISETP.GT.U32.AND P1, PT, R251.reuse, R3, PT ;  /* 0x00000003fb00720c */ /* 0x048fe40003f24070 */
[C---:B------:R-:W-:Y:S02]  /*9ef0*/  ISETP.GT.U32.AND P5, PT, R251.reuse, R249, PT ;  /* 0x000000f9fb00720c */ /* 0x040fe40003fa4070 */
[----:B----4-:R-:W-:-:S03]  /*9f00*/  ISETP.GT.U32.AND P2, PT, R251, R4, PT ;  /* 0x00000004fb00720c */ /* 0x010fc60003f44070 */
[----:B------:R-:W-:Y:S01]  /*9f10*/  @!P0 IMAD.IADD R250, R250, 0x1, -R251 ;  /* 0x00000001fafa8824 */ /* 0x000fe200078e0afb */
[----:B------:R-:W-:-:S03]  /*9f20*/  ISETP.GT.U32.AND P0, PT, R251, R252, PT ;  /* 0x000000fcfb00720c */ /* 0x000fc60003f04070 */
[--C-:B------:R-:W-:Y:S01]  /*9f30*/  @!P4 IMAD.IADD R0, R0, 0x1, -R251.reuse ;  /* 0x000000010000c824 */ /* 0x100fe200078e0afb */
[----:B------:R-:W-:Y:S01]  /*9f40*/  ISETP.GT.U32.AND P4, PT, R251, R6, PT ;  /* 0x00000006fb00720c */ /* 0x000fe20003f84070 */
[--C-:B------:R-:W-:Y:S01]  /*9f50*/  @!P1 IMAD.IADD R3, R3, 0x1, -R251.reuse ;  /* 0x0000000103039824 */ /* 0x100fe200078e0afb */
[----:B------:R-:W-:Y:S01]  /*9f60*/  ISETP.GT.U32.AND P1, PT, R251, R10, PT ;  /* 0x0000000afb00720c */ /* 0x000fe20003f24070 */
[--C-:B------:R-:W-:Y:S01]  /*9f70*/  @!P5 IMAD.IADD R249, R249, 0x1, -R251.reuse ;  /* 0x00000001f9f9d824 */ /* 0x100fe200078e0afb */
[C---:B------:R-:W-:Y:S01]  /*9f80*/  ISETP.GT.U32.AND P5, PT, R251.reuse, R7, PT ;  /* 0x00000007fb00720c */ /* 0x040fe20003fa4070 */
[----:B------:R-:W-:Y:S01]  /*9f90*/  @!P2 IMAD.IADD R4, R4, 0x1, -R251 ;  /* 0x000000010404a824 */ /* 0x000fe200078e0afb */
[----:B------:R-:W-:-:S03]  /*9fa0*/  ISETP.GT.U32.AND P2, PT, R251, R11, PT ;  /* 0x0000000bfb00720c */ /* 0x000fc60003f44070 */
[----:B------:R-:W-:Y:S01]  /*9fb0*/  @!P0 IMAD.IADD R252, R252, 0x1, -R251 ;  /* 0x00000001fcfc8824 */ /* 0x000fe200078e0afb */
[----:B------:R-:W-:-:S03]  /*9fc0*/  ISETP.GT.U32.AND P0, PT, R251, R8, PT ;  /* 0x00000008fb00720c */ /* 0x000fc60003f04070 */
[--C-:B------:R-:W-:Y:S01]  /*9fd0*/  @!P4 IMAD.IADD R6, R6, 0x1, -R251.reuse ;  /* 0x000000010606c824 */ /* 0x100fe200078e0afb */
[C---:B------:R-:W-:Y:S01]  /*9fe0*/  ISETP.GT.U32.AND P4, PT, R251.reuse, R13, PT ;  /* 0x0000000dfb00720c */ /* 0x040fe20003f84070 */
[--C-:B------:R-:W-:Y:S01]  /*9ff0*/  @!P1 IMAD.IADD R10, R10, 0x1, -R251.reuse ;  /* 0x000000010a0a9824 */ /* 0x100fe200078e0afb */
[----:B------:R-:W-:Y:S01]  /*a000*/  ISETP.GT.U32.AND P1, PT, R251, R4, PT ;  /* 0x00000004fb00720c */ /* 0x000fe20003f24070 */
[--C-:B------:R-:W-:Y:S01]  /*a010*/  @!P5 IMAD.IADD R7, R7, 0x1, -R251.reuse ;  /* 0x000000010707d824 */ /* 0x100fe200078e0afb */
[C---:B------:R-:W-:Y:S02]  /*a020*/  ISETP.GT.U32.AND P5, PT, R251.reuse, R14, PT ;  /* 0x0000000efb00720c */ /* 0x040fe40003fa4070 */
[----:B------:R-:W-:Y:S01]  /*a030*/  ISETP.GT.U32.AND P3, PT, R251, R6, PT ;  /* 0x00000006fb00720c */ /* 0x000fe20003f64070 */
[--C-:B------:R-:W-:Y:S02]  /*a040*/  @!P2 IMAD.IADD R11, R11, 0x1, -R251.reuse ;  /* 0x000000010b0ba824 */ /* 0x100fe400078e0afb */
[----:B------:R-:W-:Y:S01]  /*a050*/  @!P0 IMAD.IADD R8, R8, 0x1, -R251 ;  /* 0x0000000108088824 */ /* 0x000fe200078e0afb */
[----:B------:R-:W-:-:S03]  /*a060*/  ISETP.GT.U32.AND P0, PT, R251, R15, PT ;  /* 0x0000000ffb00720c */ /* 0x000fc60003f04070 */
[--C-:B------:R-:W-:Y:S01]  /*a070*/  @!P4 IMAD.IADD R13, R13, 0x1, -R251.reuse ;  /* 0x000000010d0dc824 */ /* 0x100fe200078e0afb */
[C---:B------:R-:W-:Y:S02]  /*a080*/  ISETP.GT.U32.AND P4, PT, R251.reuse, R7, PT ;  /* 0x00000007fb00720c */ /* 0x040fe40003f84070 */
[C---:B------:R-:W-:Y:S01]  /*a090*/  ISETP.GT.U32.AND P2, PT, R251.reuse, R5, PT ;  /* 0x00000005fb00720c */ /* 0x040fe20003f44070 */
[--C-:B------:R-:W-:Y:S01]  /*a0a0*/  @!P1 IMAD.IADD R4, R4, 0x1, -R251.reuse ;  /* 0x0000000104049824 */ /* 0x100fe200078e0afb */
[C---:B------:R-:W-:Y:S01]  /*a0b0*/  ISETP.GT.U32.AND P1, PT, R251.reuse, R10, PT ;  /* 0x0000000afb00720c */ /* 0x040fe20003f24070 */
[--C-:B------:R-:W-:Y:S01]  /*a0c0*/  @!P5 IMAD.IADD R14, R14, 0x1, -R251.reuse ;  /* 0x000000010e0ed824 */ /* 0x100fe200078e0afb */
[C---:B------:R-:W-:Y:S01]  /*a0d0*/  ISETP.GT.U32.AND P5, PT, R251.reuse, R8, PT ;  /* 0x00000008fb00720c */ /* 0x040fe20003fa4070 */
[--C-:B------:R-:W-:Y:S01]  /*a0e0*/  @!P3 IMAD.IADD R6, R6, 0x1, -R251.reuse ;  /* 0x000000010606b824 */ /* 0x100fe200078e0afb */
[----:B------:R-:W-:Y:S01]  /*a0f0*/  ISETP.GT.U32.AND P3, PT, R251, R12, PT ;  /* 0x0000000cfb00720c */ /* 0x000fe20003f64070 */
[----:B------:R-:W-:Y:S01]  /*a100*/  @!P0 IMAD.IADD R15, R15, 0x1, -R251 ;  /* 0x000000010f0f8824 */ /* 0x000fe200078e0afb */
[----:B------:R-:W-:-:S03]  /*a110*/  ISETP.GT.U32.AND P0, PT, R251, R9, PT ;  /* 0x00000009fb00720c */ /* 0x000fc60003f04070 */
[--C-:B------:R-:W-:Y:S01]  /*a120*/  @!P4 IMAD.IADD R7, R7, 0x1, -R251.reuse ;  /* 0x000000010707c824 */ /* 0x100fe200078e0afb */
[----:B------:R-:W-:Y:S01]  /*a130*/  ISETP.GT.U32.AND P4, PT, R251, R13, PT ;  /* 0x0000000dfb00720c */ /* 0x000fe20003f84070 */
[--C-:B------:R-:W-:Y:S01]  /*a140*/  @!P2 IMAD.IADD R5, R5, 0x1, -R251.reuse ;  /* 0x000000010505a824 */ /* 0x100fe200078e0afb */
[C---:B------:R-:W-:Y:S01]  /*a150*/  ISETP.GT.U32.AND P2, PT, R251.reuse, R11, PT ;  /* 0x0000000bfb00720c */ /* 0x040fe20003f44070 */
[--C-:B------:R-:W-:Y:S01]  /*a160*/  @!P1 IMAD.IADD R10, R10, 0x1, -R251.reuse ;  /* 0x000000010a0a9824 */ /* 0x100fe200078e0afb */
[C---:B------:R-:W-:Y:S01]  /*a170*/  ISETP.GT.U32.AND P6, PT, R251.reuse, R3, PT ;  /* 0x00000003fb00720c */ /* 0x040fe20003fc4070 */
[--C-:B------:R-:W-:Y:S01]  /*a180*/  @!P5 IMAD.IADD R8, R8, 0x1, -R251.reuse ;  /* 0x000000010808d824 */ /* 0x100fe200078e0afb */
[C---:B------:R-:W-:Y:S01]  /*a190*/  ISETP.GT.U32.AND P1, PT, R251.reuse, R17, PT ;  /* 0x00000011fb00720c */ /* 0x040fe20003f24070 */
[--C-:B------:R-:W-:Y:S01]  /*a1a0*/  @!P3 IMAD.IADD R12, R12, 0x1, -R251.reuse ;  /* 0x000000010c0cb824 */ /* 0x100fe200078e0afb */
[C---:B------:R-:W-:Y:S02]  /*a1b0*/  ISETP.GT.U32.AND P5, PT, R251.reuse, R14, PT ;  /* 0x0000000efb00720c */ /* 0x040fe40003fa4070 */
[----:B------:R-:W-:Y:S01]  /*a1c0*/  ISETP.GT.U32.AND P3, PT, R251, R19, PT ;  /* 0x00000013fb00720c */ /* 0x000fe20003f64070 */
[----:B------:R-:W-:-:S02]  /*a1d0*/  @!P0 IMAD.IADD R9, R9, 0x1, -R251 ;  /* 0x0000000109098824 */ /* 0x000fc400078e0afb */
[--C-:B------:R-:W-:Y:S01]  /*a1e0*/  @!P4 IMAD.IADD R13, R13, 0x1, -R251.reuse ;  /* 0x000000010d0dc824 */ /* 0x100fe200078e0afb */
[----:B------:R-:W-:Y:S01]  /*a1f0*/  ISETP.GT.U32.AND P4, PT, R251, R20, PT ;  /* 0x00000014fb00720c */ /* 0x000fe20003f84070 */
[--C-:B------:R-:W-:Y:S01]  /*a200*/  @!P2 IMAD.IADD R11, R11, 0x1, -R251.reuse ;  /* 0x000000010b0ba824 */ /* 0x100fe200078e0afb */
[----:B------:R-:W-:Y:S01]  /*a210*/  ISETP.GT.U32.AND P0, PT, R251, R16, PT ;  /* 0x00000010fb00720c */ /* 0x000fe20003f04070 */
[--C-:B------:R-:W-:Y:S01]  /*a220*/  @!P6 IMAD.IADD R3, R3, 0x1, -R251.reuse ;  /* 0x000000010303e824 */ /* 0x100fe200078e0afb */
[----:B------:R-:W-:Y:S01]  /*a230*/  ISETP.GT.U32.AND P2, PT, R251, R18, PT ;  /* 0x00000012fb00720c */ /* 0x000fe20003f44070 */
[--C-:B------:R-:W-:Y:S01]  /*a240*/  @!P1 IMAD.IADD R17, R17, 0x1, -R251.reuse ;  /* 0x0000000111119824 */ /* 0x100fe200078e0afb */
[C---:B------:R-:W-:Y:S01]  /*a250*/  ISETP.GT.U32.AND P6, PT, R251.reuse, R15, PT ;  /* 0x0000000ffb00720c */ /* 0x040fe20003fc4070 */
[--C-:B------:R-:W-:Y:S01]  /*a260*/  @!P5 IMAD.IADD R14, R14, 0x1, -R251.reuse ;  /* 0x000000010e0ed824 */ /* 0x100fe200078e0afb */
[----:B------:R-:W-:Y:S01]  /*a270*/  ISETP.GT.U32.AND P1, PT, R251, R24, PT ;  /* 0x00000018fb00720c */ /* 0x000fe20003f24070 */
[----:B------:R-:W-:Y:S01]  /*a280*/  @!P3 IMAD.IADD R19, R19, 0x1, -R251 ;  /* 0x000000011313b824 */ /* 0x000fe200078e0afb */
[----:B------:R-:W-:-:S02]  /*a290*/  ISETP.GT.U32.AND P5, PT, R251, R21, PT ;  /* 0x00000015fb00720c */ /* 0x000fc40003fa4070 */
[C---:B------:R-:W-:Y:S01]  /*a2a0*/  ISETP.GT.U32.AND P3, PT, R251.reuse, R26, PT ;  /* 0x0000001afb00720c */ /* 0x040fe20003f64070 */
[--C-:B------:R-:W-:Y:S01]  /*a2b0*/  @!P4 IMAD.IADD R20, R20, 0x1, -R251.reuse ;  /* 0x000000011414c824 */ /* 0x100fe200078e0afb */
[C---:B------:R-:W-:Y:S01]  /*a2c0*/  ISETP.GT.U32.AND P4, PT, R251.reuse, R27, PT ;  /* 0x0000001bfb00720c */ /* 0x040fe20003f84070 */
[--C-:B------:R-:W-:Y:S01]  /*a2d0*/  @!P0 IMAD.IADD R16, R16, 0x1, -R251.reuse ;  /* 0x0000000110108824 */ /* 0x100fe200078e0afb */
[C---:B------:R-:W-:Y:S01]  /*a2e0*/  ISETP.GT.U32.AND P0, PT, R251.reuse, R23, PT ;  /* 0x00000017fb00720c */ /* 0x040fe20003f04070 */
[--C-:B------:R-:W-:Y:S01]  /*a2f0*/  @!P2 IMAD.IADD R18, R18, 0x1, -R251.reuse ;  /* 0x000000011212a824 */ /* 0x100fe200078e0afb */
[----:B------:R-:W-:Y:S01]  /*a300*/  ISETP.GT.U32.AND P2, PT, R251, R25, PT ;  /* 0x00000019fb00720c */ /* 0x000fe20003f44070 */
        /* <DEDUP_REMOVED lines=9> */
[----:B------:R-:W-:Y:S01]  /*a3a0*/  ISETP.GT.U32.AND P4, PT, R251, R21, PT ;  /* 0x00000015fb00720c */ /* 0x000fe20003f84070 */
[--C-:B------:R-:W-:Y:S01]  /*a3b0*/  @!P0 IMAD.IADD R23, R23, 0x1, -R251.reuse ;  /* 0x0000000117178824 */ /* 0x100fe200078e0afb */
[----:B------:R-:W-:Y:S01]  /*a3c0*/  ISETP.GT.U32.AND P0, PT, R251, R17, PT ;  /* 0x00000011fb00720c */ /* 0x000fe20003f04070 */
[--C-:B------:R-:W-:Y:S01]  /*a3d0*/  @!P2 IMAD.IADD R25, R25, 0x1, -R251.reuse ;  /* 0x000000011919a824 */ /* 0x100fe200078e0afb */
[----:B------:R-:W-:Y:S01]  /*a3e0*/  ISETP.GT.U32.AND P2, PT, R251, R19, PT ;  /* 0x00000013fb00720c */ /* 0x000fe20003f44070 */
[----:B------:R-:W-:-:S02]  /*a3f0*/  @!P6 IMAD.IADD R22, R22, 0x1, -R251 ;  /* 0x000000011616e824 */ /* 0x000fc400078e0afb */
[--C-:B------:R-:W-:Y:S01]  /*a400*/  @!P1 IMAD.IADD R18, R18, 0x1, -R251.reuse ;  /* 0x0000000112129824 */ /* 0x100fe200078e0afb */
[C---:B------:R-:W-:Y:S01]  /*a410*/  ISETP.GT.U32.AND P1, PT, R251.reuse, R24, PT ;  /* 0x00000018fb00720c */ /* 0x040fe20003f24070 */
[--C-:B------:R-:W-:Y:S01]  /*a420*/  @!P5 IMAD.IADD R28, R28, 0x1, -R251.reuse ;  /* 0x000000011c1cd824 */ /* 0x100fe200078e0afb */
[C---:B------:R-:W-:Y:S01]  /*a430*/  ISETP.GT.U32.AND P5, PT, R251.reuse, R22, PT ;  /* 0x00000016fb00720c */ /* 0x040fe20003fa4070 */
[--C-:B------:R-:W-:Y:S01]  /*a440*/  @!P3 IMAD.IADD R20, R20, 0x1, -R251.reuse ;  /* 0x000000011414b824 */ /* 0x100fe200078e0afb */
[C---:B------:R-:W-:Y:S02]  /*a450*/  ISETP.GT.U32.AND P3, PT, R251.reuse, R26, PT ;  /* 0x0000001afb00720c */ /* 0x040fe40003f64070 */
        /* <DEDUP_REMOVED lines=35> */
[----:B------:R-:W-:-:S02]  /*a690*/  @!P1 IMAD.IADD R38, R38, 0x1, -R251 ;  /* 0x0000000126269824 */ /* 0x000fc400078e0afb */
[--C-:B------:R-:W-:Y:S01]  /*a6a0*/  @!P5 IMAD.IADD R36, R36, 0x1, -R251.reuse ;  /* 0x000000012424d824 */ /* 0x100fe200078e0afb */
[C---:B------:R-:W-:Y:S01]  /*a6b0*/  ISETP.GT.U32.AND P1, PT, R251.reuse, R32, PT ;  /* 0x00000020fb00720c */ /* 0x040fe20003f24070 */
[--C-:B------:R-:W-:Y:S01]  /*a6c0*/  @!P3 IMAD.IADD R40, R40, 0x1, -R251.reuse ;  /* 0x000000012828b824 */ /* 0x100fe200078e0afb */
[----:B------:R-:W-:Y:S01]  /*a6d0*/  ISETP.GT.U32.AND P5, PT, R251, R30, PT ;  /* 0x0000001efb00720c */ /* 0x000fe20003fa4070 */
[--C-:B------:R-:W-:Y:S01]  /*a6e0*/  @!P6 IMAD.IADD R35, R35, 0x1, -R251.reuse ;  /* 0x000000012323e824 */ /* 0x100fe200078e0afb */
[----:B------:R-:W-:Y:S01]  /*a6f0*/  ISETP.GT.U32.AND P3, PT, R251, R34, PT ;  /* 0x00000022fb00720c */ /* 0x000fe20003f64070 */
[--C-:B------:R-:W-:Y:S02]  /*a700*/  @!P4 IMAD.IADD R41, R41, 0x1, -R251.reuse ;  /* 0x000000012929c824 */ /* 0x100fe400078e0afb */
        /* <DEDUP_REMOVED lines=57> */
[----:B------:R-:W-:Y:S01]  /*aaa0*/  @!P2 IMAD.IADD R53, R53, 0x1, -R251 ;  /* 0x000000013535a824 */ /* 0x000fe200078e0afb */
[----:B------:R-:W-:-:S03]  /*aab0*/  ISETP.GT.U32.AND P2, PT, R251, R47, PT ;  /* 0x0000002ffb00720c */ /* 0x000fc60003f44070 */
        /* <DEDUP_REMOVED lines=45> */
[C---:B------:R-:W-:Y:S02]  /*ad90*/  ISETP.GT.U32.AND P5, PT, R251.reuse, R58, PT ;  /* 0x0000003afb00720c */ /* 0x040fe40003fa4070 */
[----:B------:R-:W-:Y:S01]  /*ada0*/  ISETP.GT.U32.AND P3, PT, R251, R62, PT ;  /* 0x0000003efb00720c */ /* 0x000fe20003f64070 */
[--C-:B------:R-:W-:Y:S02]  /*adb0*/  @!P6 IMAD.IADD R61, R61, 0x1, -R251.reuse ;  /* 0x000000013d3de824 */ /* 0x100fe400078e0afb */
        /* <DEDUP_REMOVED lines=60> */
[----:B------:R0:W-:Y:S01]  /*b180*/  STL [R1+0x18], R124 ;  /* 0x0000187c01007387 */ /* 0x0001e20000100800 */
[--C-:B------:R-:W-:Y:S01]  /*b190*/  @!P1 IMAD.IADD R74, R74, 0x1, -R251.reuse ;  /* 0x000000014a4a9824 */ /* 0x100fe200078e0afb */
[C---:B------:R-:W-:Y:S01]  /*b1a0*/  ISETP.GT.U32.AND P1, PT, R251.reuse, R81, PT ;  /* 0x00000051fb00720c */ /* 0x040fe20003f24070 */
[--C-:B------:R-:W-:Y:S01]  /*b1b0*/  @!P5 IMAD.IADD R72, R72, 0x1, -R251.reuse ;  /* 0x000000014848d824 */ /* 0x100fe200078e0afb */
[----:B------:R-:W-:Y:S01]  /*b1c0*/  STL [R1+0x1c], R245 ;  /* 0x00001cf501007387 */ /* 0x000fe20000100800 */
[----:B------:R-:W-:Y:S01]  /*b1d0*/  @!P3 IMAD.IADD R76, R76, 0x1, -R251 ;  /* 0x000000014c4cb824 */ /* 0x000fe200078e0afb */
[C---:B------:R-:W-:Y:S02]  /*b1e0*/  ISETP.GT.U32.AND P5, PT, R251.reuse, R78, PT ;  /* 0x0000004efb00720c */ /* 0x040fe40003fa4070 */
[C---:B------:R-:W-:Y:S01]  /*b1f0*/  ISETP.GT.U32.AND P3, PT, R251.reuse, R83, PT ;  /* 0x00000053fb00720c */ /* 0x040fe20003f64070 */
[----:B0-----:R-:W2:Y:S01]  /*b200*/  LDL.LU R124, [R1+0x1018] ;  /* 0x00101800017c7983 */ /* 0x001ea20000300800 */
[----:B------:R-:W-:-:S03]  /*b210*/  ISETP.GT.U32.AND P6, PT, R251, R68, PT ;  /* 0x00000044fb00720c */ /* 0x000fc60003fc4070 */
[----:B------:R0:W-:Y:S01]  /*b220*/  STL [R1+0x14], R250 ;  /* 0x000014fa01007387 */ /* 0x0001e20000100800 */
[--C-:B------:R-:W-:Y:S01]  /*b230*/  @!P4 IMAD.IADD R77, R77, 0x1, -R251.reuse ;  /* 0x000000014d4dc824 */ /* 0x100fe200078e0afb */
[----:B------:R-:W-:Y:S01]  /*b240*/  ISETP.GT.U32.AND P4, PT, R251, R84, PT ;  /* 0x00000054fb00720c */ /* 0x000fe20003f84070 */
[--C-:B------:R-:W-:Y:S01]  /*b250*/  @!P0 IMAD.IADD R73, R73, 0x1, -R251.reuse ;  /* 0x0000000149498824 */ /* 0x100fe200078e0afb */
[----:B------:R-:W-:Y:S01]  /*b260*/  ISETP.GT.U32.AND P0, PT, R251, R79, PT ;  /* 0x0000004ffb00720c */ /* 0x000fe20003f04070 */
[----:B0-----:R-:W3:Y:S04]  /*b270*/  LDL.LU R250, [R1+0x1014] ;  /* 0x0010140001fa7983 */ /* 0x001ee80000300800 */
[----:B------:R0:W-:Y:S01]  /*b280*/  STL [R1+0x10], R125 ;  /* 0x0000107d01007387 */ /* 0x0001e20000100800 */
[----:B------:R-:W-:Y:S01]  /*b290*/  @!P2 IMAD.IADD R75, R75, 0x1, -R251 ;  /* 0x000000014b4ba824 */ /* 0x000fe200078e0afb */
[----:B------:R-:W-:-:S02]  /*b2a0*/  ISETP.GT.U32.AND P2, PT, R251, R82, PT ;  /* 0x00000052fb00720c */ /* 0x000fc40003f44070 */
[----:B0-----:R-:W4:Y:S04]  /*b2b0*/  LDL.LU R125, [R1+0x1010] ;  /* 0x00101000017d7983 */ /* 0x001f280000300800 */
[----:B------:R0:W-:Y:S01]  /*b2c0*/  STL [R1+0xc], R246 ;  /* 0x00000cf601007387 */ /* 0x0001e20000100800 */
[--C-:B------:R-:W-:Y:S01]  /*b2d0*/  @!P1 IMAD.IADD R81, R81, 0x1, -R251.reuse ;  /* 0x0000000151519824 */ /* 0x100fe200078e0afb */
[C---:B------:R-:W-:Y:S02]  /*b2e0*/  ISETP.GT.U32.AND P1, PT, R251.reuse, R88, PT ;  /* 0x00000058fb00720c */ /* 0x040fe40003f24070 */
[----:B0-----:R-:W2:Y:S04]  /*b2f0*/  LDL.LU R246, [R1+0x100c] ;  /* 0x00100c0001f67983 */ /* 0x001ea80000300800 */
[----:B------:R0:W-:Y:S01]  /*b300*/  STL [R1+0x8], R247 ;  /* 0x000008f701007387 */ /* 0x0001e20000100800 */
[--C-:B------:R-:W-:Y:S01]  /*b310*/  @!P5 IMAD.IADD R78, R78, 0x1, -R251.reuse ;  /* 0x000000014e4ed824 */ /* 0x100fe200078e0afb */
[----:B------:R-:W-:Y:S01]  /*b320*/  ISETP.GT.U32.AND P5, PT, R251, R85, PT ;  /* 0x00000055fb00720c */ /* 0x000fe20003fa4070 */
[--C-:B------:R-:W-:Y:S01]  /*b330*/  @!P3 IMAD.IADD R83, R83, 0x1, -R251.reuse ;  /* 0x000000015353b824 */ /* 0x100fe200078e0afb */
[----:B0-----:R-:W3:Y:S04]  /*b340*/  LDL.LU R247, [R1+0x1008] ;  /* 0x0010080001f77983 */ /* 0x001ee80000300800 */
[----:B------:R0:W-:Y:S01]  /*b350*/  STL [R1+0x4], R0 ;  /* 0x0000040001007387 */ /* 0x0001e20000100800 */
[C---:B------:R-:W-:Y:S01]  /*b360*/  ISETP.GT.U32.AND P3, PT, R251.reuse, R90, PT ;  /* 0x0000005afb00720c */ /* 0x040fe20003f64070 */
[--C-:B------:R-:W-:Y:S01]  /*b370*/  @!P6 IMAD.IADD R68, R68, 0x1, -R251.reuse ;  /* 0x000000014444e824 */ /* 0x100fe200078e0afb */
[C---:B------:R-:W-:Y:S01]  /*b380*/  ISETP.GT.U32.AND P6, PT, R251.reuse, R80, PT ;  /* 0x00000050fb00720c */ /* 0x040fe20003fc4070 */
[----:B0-----:R-:W3:Y:S04]  /*b390*/  LDL.LU R0, [R1+0x1004] ;  /* 0x0010040001007983 */ /* 0x001ee80000300800 */
[----:B------:R0:W-:Y:S01]  /*b3a0*/  STL [R1], R249 ;  /* 0x000000f901007387 */ /* 0x0001e20000100800 */
[----:B------:R-:W-:Y:S01]  /*b3b0*/  @!P4 IMAD.IADD R84, R84, 0x1, -R251 ;  /* 0x000000015454c824 */ /* 0x000fe200078e0afb */
[----:B------:R-:W-:-:S02]  /*b3c0*/  ISETP.GT.U32.AND P4, PT, R251, R91, PT ;  /* 0x0000005bfb00720c */ /* 0x000fc40003f84070 */
[----:B0-----:R-:W4:Y:S01]  /*b3d0*/  LDL R249, [R1+0xc58] ;  /* 0x000c580001f97983 */ /* 0x001f220000100800 */
[--C-:B------:R-:W-:Y:S01]  /*b3e0*/  @!P0 IMAD.IADD R79, R79, 0x1, -R251.reuse ;  /* 0x000000014f4f8824 */ /* 0x100fe200078e0afb */
[C---:B------:R-:W-:Y:S01]  /*b3f0*/  ISETP.GT.U32.AND P0, PT, R251.reuse, R86, PT ;  /* 0x00000056fb00720c */ /* 0x040fe20003f04070 */
[--C-:B------:R-:W-:Y:S01]  /*b400*/  @!P2 IMAD.IADD R82, R82, 0x1, -R251.reuse ;  /* 0x000000015252a824 */ /* 0x100fe200078e0afb */
[----:B------:R-:W-:Y:S01]  /*b410*/  ISETP.GT.U32.AND P2, PT, R251, R89, PT ;  /* 0x00000059fb00720c */ /* 0x000fe20003f44070 */
[--C-:B------:R-:W-:Y:S02]  /*b420*/  @!P1 IMAD.IADD R88, R88, 0x1, -R251.reuse ;  /* 0x0000000158589824 */ /* 0x100fe400078e0afb */
[--C-:B------:R-:W-:Y:S01]  /*b430*/  @!P5 IMAD.IADD R85, R85, 0x1, -R251.reuse ;  /* 0x000000015555d824 */ /* 0x100fe200078e0afb */
[C---:B------:R-:W-:Y:S01]  /*b440*/  ISETP.GT.U32.AND P1, PT, R251.reuse, R82, PT ;  /* 0x00000052fb00720c */ /* 0x040fe20003f24070 */
[--C-:B------:R-:W-:Y:S01]  /*b450*/  @!P3 IMAD.IADD R90, R90, 0x1, -R251.reuse ;  /* 0x000000015a5ab824 */ /* 0x100fe200078e0afb */
[C---:B------:R-:W-:Y:S01]  /*b460*/  ISETP.GT.U32.AND P5, PT, R251.reuse, R92, PT ;  /* 0x0000005cfb00720c */ /* 0x040fe20003fa4070 */
[----:B------:R-:W-:Y:S01]  /*b470*/  @!P6 IMAD.IADD R80, R80, 0x1, -R251 ;  /* 0x000000015050e824 */ /* 0x000fe200078e0afb */
[----:B------:R-:W-:-:S02]  /*b480*/  ISETP.GT.U32.AND P3, PT, R251, R84, PT ;  /* 0x00000054fb00720c */ /* 0x000fc40003f64070 */
        /* <DEDUP_REMOVED lines=243> */
[----:B------:R-:W-:Y:S01]  /*c3c0*/  @!P3 IMAD.IADD R149, R149, 0x1, -R251 ;  /* 0x000000019595b824 */ /* 0x000fe200078e0afb */
[----:B------:R-:W-:Y:S01]  /*c3d0*/  ISETP.GT.U32.AND P3, PT, R251, R156, PT ;  /* 0x0000009cfb00720c */ /* 0x000fe20003f64070 */
[----:B------:R-:W-:-:S04]  /*c3e0*/  IMAD.HI.U32 R243, R248, R238, RZ ;  /* 0x000000eef8f37227 */ /* 0x000fc800078e00ff */
[--C-:B------:R-:W-:Y:S01]  /*c3f0*/  @!P4 IMAD.IADD R150, R150, 0x1, -R251.reuse ;  /* 0x000000019696c824 */ /* 0x100fe200078e0afb */
[----:B------:R-:W-:Y:S01]  /*c400*/  ISETP.GT.U32.AND P4, PT, R251, R157, PT ;  /* 0x0000009dfb00720c */ /* 0x000fe20003f84070 */
[--C-:B------:R-:W-:Y:S01]  /*c410*/  @!P0 IMAD.IADD R145, R145, 0x1, -R251.reuse ;  /* 0x0000000191918824 */ /* 0x100fe200078e0afb */
[----:B------:R-:W-:Y:S01]  /*c420*/  ISETP.GT.U32.AND P0, PT, R251, R152, PT ;  /* 0x00000098fb00720c */ /* 0x000fe20003f04070 */
[--C-:B------:R-:W-:Y:S01]  /*c430*/  @!P6 IMAD.IADD R147, R147, 0x1, -R251.reuse ;  /* 0x000000019393e824 */ /* 0x100fe200078e0afb */
[C---:B------:R-:W-:Y:S01]  /*c440*/  ISETP.GT.U32.AND P6, PT, R251.reuse, R154, PT ;  /* 0x0000009afb00720c */ /* 0x040fe20003fc4070 */
[----:B------:R-:W-:Y:S01]  /*c450*/  @!P2 IMAD.IADD R148, R148, 0x1, -R251 ;  /* 0x000000019494a824 */ /* 0x000fe200078e0afb */
[----:B------:R-:W-:Y:S01]  /*c460*/  ISETP.GT.U32.AND P2, PT, R251, R155, PT ;  /* 0x0000009bfb00720c */ /* 0x000fe20003f44070 */
[----:B------:R-:W-:Y:S02]  /*c470*/  IMAD.MOV R243, RZ, RZ, -R243 ;  /* 0x000000fffff37224 */ /* 0x000fe400078e0af3 */
[----:B------:R-:W-:Y:S01]  /*c480*/  @!P1 IMAD.IADD R153, R153, 0x1, -R251 ;  /* 0x0000000199999824 */ /* 0x000fe200078e0afb */
[C---:B------:R-:W-:Y:S01]  /*c490*/  ISETP.GT.U32.AND P1, PT, R251.reuse, R160, PT ;  /* 0x000000a0fb00720c */ /* 0x040fe20003f24070 */
[----:B------:R-:W-:-:S02]  /*c4a0*/  IMAD R238, R251, R243, R238 ;  /* 0x000000f3fbee7224 */ /* 0x000fc400078e02ee */
[----:B------:R-:W-:-:S04]  /*c4b0*/  IMAD.HI.U32 R243, R248, R241, RZ ;  /* 0x000000f1f8f37227 */ /* 0x000fc800078e00ff */
[--C-:B------:R-:W-:Y:S01]  /*c4c0*/  @!P5 IMAD.IADD R151, R151, 0x1, -R251.reuse ;  /* 0x000000019797d824 */ /* 0x100fe200078e0afb */
[C---:B------:R-:W-:Y:S01]  /*c4d0*/  ISETP.GT.U32.AND P5, PT, R251.reuse, R158, PT ;  /* 0x0000009efb00720c */ /* 0x040fe20003fa4070 */
[----:B------:R-:W-:Y:S01]  /*c4e0*/  @!P3 IMAD.IADD R156, R156, 0x1, -R251 ;  /* 0x000000019c9cb824 */ /* 0x000fe200078e0afb */
[----:B------:R-:W-:Y:S01]  /*c4f0*/  ISETP.GT.U32.AND P3, PT, R251, R150, PT ;  /* 0x00000096fb00720c */ /* 0x000fe20003f64070 */
[----:B------:R-:W-:Y:S01]  /*c500*/  IMAD.MOV R243, RZ, RZ, -R243 ;  /* 0x000000fffff37224 */ /* 0x000fe200078e0af3 */
[----:B------:R-:W-:Y:S01]  /*c510*/  IABS R242, R242 ;  /* 0x000000f200f27213 */ /* 0x000fe20000000000 */
[--C-:B------:R-:W-:Y:S01]  /*c520*/  @!P4 IMAD.IADD R157, R157, 0x1, -R251.reuse ;  /* 0x000000019d9dc824 */ /* 0x100fe200078e0afb */
[C---:B------:R-:W-:Y:S01]  /*c530*/  ISETP.GT.U32.AND P4, PT, R251.reuse, R151, PT ;  /* 0x00000097fb00720c */ /* 0x040fe20003f84070 */
[----:B------:R-:W-:Y:S01]  /*c540*/  @!P0 IMAD.IADD R152, R152, 0x1, -R251 ;  /* 0x0000000198988824 */ /* 0x000fe200078e0afb */
[C---:B------:R-:W-:Y:S01]  /*c550*/  ISETP.GT.U32.AND P0, PT, R251.reuse, R159, PT ;  /* 0x0000009ffb00720c */ /* 0x040fe20003f04070 */
[----:B------:R-:W-:-:S02]  /*c560*/  IMAD R241, R251, R243, R241 ;  /* 0x000000f3fbf17224 */ /* 0x000fc400078e02f1 */
[--C-:B------:R-:W-:Y:S02]  /*c570*/  @!P6 IMAD.IADD R154, R154, 0x1, -R251.reuse ;  /* 0x000000019a9ae824 */ /* 0x100fe400078e0afb */
[--C-:B------:R-:W-:Y:S01]  /*c580*/  @!P2 IMAD.IADD R155, R155, 0x1, -R251.reuse ;  /* 0x000000019b9ba824 */ /* 0x100fe200078e0afb */
[C---:B------:R-:W-:Y:S01]  /*c590*/  ISETP.GT.U32.AND P2, PT, R251.reuse, R149, PT ;  /* 0x00000095fb00720c */ /* 0x040fe20003f44070 */
[----:B------:R-:W-:Y:S01]  /*c5a0*/  IMAD.HI.U32 R243, R248, R242, RZ ;  /* 0x000000f2f8f37227 */ /* 0x000fe200078e00ff */
[----:B------:R0:W-:Y:S03]  /*c5b0*/  STL [R1+0xfe8], R252 ;  /* 0x000fe8fc01007387 */ /* 0x0001e60000100800 */
[----:B------:R-:W-:Y:S01]  /*c5c0*/  @!P1 IMAD.IADD R160, R160, 0x1, -R251 ;  /* 0x00000001a0a09824 */ /* 0x000fe200078e0afb */
[C---:B------:R-:W-:Y:S01]  /*c5d0*/  ISETP.GT.U32.AND P1, PT, R251.reuse, R154, PT ;  /* 0x0000009afb00720c */ /* 0x040fe20003f24070 */
[----:B------:R-:W-:Y:S01]  /*c5e0*/  IMAD.MOV R243, RZ, RZ, -R243 ;  /* 0x000000fffff37224 */ /* 0x000fe200078e0af3 */
[----:B------:R-:W-:Y:S01]  /*c5f0*/  STL [R1+0xfec], R2 ;  /* 0x000fec0201007387 */ /* 0x000fe20000100800 */
[--C-:B------:R-:W-:Y:S01]  /*c600*/  @!P5 IMAD.IADD R158, R158, 0x1, -R251.reuse ;  /* 0x000000019e9ed824 */ /* 0x100fe200078e0afb */
[C---:B------:R-:W-:Y:S01]  /*c610*/  ISETP.GT.U32.AND P5, PT, R251.reuse, R152, PT ;  /* 0x00000098fb00720c */ /* 0x040fe20003fa4070 */
[----:B------:R-:W-:Y:S01]  /*c620*/  @!P3 IMAD.IADD R150, R150, 0x1, -R251 ;  /* 0x000000019696b824 */ /* 0x000fe200078e0afb */
[----:B------:R-:W-:Y:S01]  /*c630*/  STL [R1+0xff0], R3 ;  /* 0x000ff00301007387 */ /* 0x000fe20000100800 */
[C---:B------:R-:W-:Y:S01]  /*c640*/  ISETP.GT.U32.AND P3, PT, R251.reuse, R156, PT ;  /* 0x0000009cfb00720c */ /* 0x040fe20003f64070 */
[----:B------:R-:W-:-:S02]  /*c650*/  IMAD R242, R251, R243, R242 ;  /* 0x000000f3fbf27224 */ /* 0x000fc400078e02f2 */
[----:B------:R-:W-:Y:S01]  /*c660*/  STL [R1+0xff4], R4 ;  /* 0x000ff40401007387 */ /* 0x000fe20000100800 */
[----:B----4-:R-:W-:Y:S01]  /*c670*/  IABS R243, R249 ;  /* 0x000000f900f37213 */ /* 0x010fe20000000000 */
[--C-:B------:R-:W-:Y:S02]  /*c680*/  @!P4 IMAD.IADD R151, R151, 0x1, -R251.reuse ;  /* 0x000000019797c824 */ /* 0x100fe400078e0afb */
[----:B------:R-:W-:Y:S01]  /*c690*/  STL [R1+0xff8], R5 ;  /* 0x000ff80501007387 */ /* 0x000fe20000100800 */
[----:B------:R-:W-:Y:S01]  /*c6a0*/  @!P0 IMAD.IADD R159, R159, 0x1, -R251 ;  /* 0x000000019f9f8824 */ /* 0x000fe200078e0afb */
[C---:B------:R-:W-:Y:S02]  /*c6b0*/  ISETP.GT.U32.AND P4, PT, R251.reuse, R157, PT ;  /* 0x0000009dfb00720c */ /* 0x040fe40003f84070 */
[----:B------:R1:W-:Y:S01]  /*c6c0*/  STL [R1+0xffc], R6 ;  /* 0x000ffc0601007387 */ /* 0x0003e20000100800 */
[----:B------:R-:W-:-:S03]  /*c6d0*/  ISETP.GT.U32.AND P0, PT, R251, R153, PT ;  /* 0x00000099fb00720c */ /* 0x000fc60003f04070 */
[----:B------:R-:W4:Y:S01]  /*c6e0*/  LDL R249, [R1+0xc68] ;  /* 0x000c680001f97983 */ /* 0x000f220000100800 */
        /* <DEDUP_REMOVED lines=23> */
[----:B0-----:R-:W4:Y:S01]  /*c860*/  LDL R252, [R1+0xc2c] ;  /* 0x000c2c0001fc7983 */ /* 0x001f220000100800 */
[--C-:B------:R-:W-:Y:S01]  /*c870*/  @!P4 IMAD.IADD R164, R164, 0x1, -R251.reuse ;  /* 0x00000001a4a4c824 */ /* 0x100fe200078e0afb */
[----:B------:R-:W-:Y:S01]  /*c880*/  ISETP.GT.U32.AND P4, PT, R251, R171, PT ;  /* 0x000000abfb00720c */ /* 0x000fe20003f84070 */
[--C-:B------:R-:W-:Y:S01]  /*c890*/  @!P0 IMAD.IADD R159, R159, 0x1, -R251.reuse ;  /* 0x000000019f9f8824 */ /* 0x100fe200078e0afb */
[C---:B------:R-:W-:Y:S01]  /*c8a0*/  ISETP.GT.U32.AND P0, PT, R251.reuse, R166, PT ;  /* 0x000000a6fb00720c */ /* 0x040fe20003f04070 */
[--C-:B------:R-:W-:Y:S01]  /*c8b0*/  @!P2 IMAD.IADD R162, R162, 0x1, -R251.reuse ;  /* 0x00000001a2a2a824 */ /* 0x100fe200078e0afb */
[----:B------:R-:W-:Y:S01]  /*c8c0*/  ISETP.GT.U32.AND P2, PT, R251, R169, PT ;  /* 0x000000a9fb00720c */ /* 0x000fe20003f44070 */
[--C-:B------:R-:W-:Y:S01]  /*c8d0*/  @!P1 IMAD.IADD R168, R168, 0x1, -R251.reuse ;  /* 0x00000001a8a89824 */ /* 0x100fe200078e0afb */
[----:B-1----:R-:W0:Y:S01]  /*c8e0*/  LDC R6, c[0x0][0x230] ;  /* 0x00008c00ff067b82 */ /* 0x002e220000000800 */
        /* <DEDUP_REMOVED lines=191> */
[--C-:B------:R-:W-:Y:S02]  /*d4e0*/  @!P6 IMAD.IADD R212, R212, 0x1, -R251.reuse ;  /* 0x00000001d4d4e824 */ /* 0x100fe400078e0afb */
        /* <DEDUP_REMOVED lines=8> */
[----:B------:R-:W-:Y:S01]  /*d570*/  @!P2 IMAD.IADD R211, R211, 0x1, -R251 ;  /* 0x00000001d3d3a824 */ /* 0x000fe200078e0afb */
[----:B------:R-:W-:-:S02]  /*d580*/  ISETP.GT.U32.AND P0, PT, R251, R216, PT ;  /* 0x000000d8fb00720c */ /* 0x000fc40003f04070 */
[----:B------:R-:W-:Y:S01]  /*d590*/  ISETP.GT.U32.AND P2, PT, R251, R218, PT ;  /* 0x000000dafb00720c */ /* 0x000fe20003f44070 */
[--C-:B------:R-:W-:Y:S01]  /*d5a0*/  @!P1 IMAD.IADD R217, R217, 0x1, -R251.reuse ;  /* 0x00000001d9d99824 */ /* 0x100fe200078e0afb */
[----:B------:R-:W-:Y:S01]  /*d5b0*/  ISETP.GT.U32.AND P1, PT, R251, R224, PT ;  /* 0x000000e0fb00720c */ /* 0x000fe20003f24070 */
[--C-:B------:R-:W-:Y:S01]  /*d5c0*/  @!P5 IMAD.IADD R215, R215, 0x1, -R251.reuse ;  /* 0x00000001d7d7d824 */ /* 0x100fe200078e0afb */
[C---:B------:R-:W-:Y:S01]  /*d5d0*/  ISETP.GT.U32.AND P5, PT, R251.reuse, R222, PT ;  /* 0x000000defb00720c */ /* 0x040fe20003fa4070 */
[----:B------:R-:W-:Y:S01]  /*d5e0*/  @!P3 IMAD.IADD R220, R220, 0x1, -R251 ;  /* 0x00000001dcdcb824 */ /* 0x000fe200078e0afb */
[C---:B------:R-:W-:Y:S01]  /*d5f0*/  ISETP.GT.U32.AND P3, PT, R251.reuse, R214, PT ;  /* 0x000000d6fb00720c */ /* 0x040fe20003f64070 */
[----:B------:R-:W-:Y:S02]  /*d600*/  IMAD R240, R251, R244, R240 ;  /* 0x000000f4fbf07224 */ /* 0x000fe400078e02f0 */
[----:B------:R-:W-:-:S04]  /*d610*/  IMAD.HI.U32 R244, R248, R243, RZ ;  /* 0x000000f3f8f47227 */ /* 0x000fc800078e00ff */
[--C-:B------:R-:W-:Y:S01]  /*d620*/  @!P6 IMAD.IADD R212, R212, 0x1, -R251.reuse ;  /* 0x00000001d4d4e824 */ /* 0x100fe200078e0afb */
[----:B------:R-:W-:Y:S01]  /*d630*/  ISETP.GT.U32.AND P6, PT, R251, R219, PT ;  /* 0x000000dbfb00720c */ /* 0x000fe20003fc4070 */
[--C-:B------:R-:W-:Y:S01]  /*d640*/  @!P4 IMAD.IADD R221, R221, 0x1, -R251.reuse ;  /* 0x00000001ddddc824 */ /* 0x100fe200078e0afb */
[C---:B------:R-:W-:Y:S01]  /*d650*/  ISETP.GT.U32.AND P4, PT, R251.reuse, R215, PT ;  /* 0x000000d7fb00720c */ /* 0x040fe20003f84070 */
[----:B------:R-:W-:Y:S02]  /*d660*/  IMAD.MOV R244, RZ, RZ, -R244 ;  /* 0x000000fffff47224 */ /* 0x000fe400078e0af4 */
[--C-:B------:R-:W-:Y:S01]  /*d670*/  @!P0 IMAD.IADD R216, R216, 0x1, -R251.reuse ;  /* 0x00000001d8d88824 */ /* 0x100fe200078e0afb */
[C---:B------:R-:W-:Y:S01]  /*d680*/  ISETP.GT.U32.AND P0, PT, R251.reuse, R223, PT ;  /* 0x000000dffb00720c */ /* 0x040fe20003f04070 */
[----:B------:R-:W-:Y:S01]  /*d690*/  @!P2 IMAD.IADD R218, R218, 0x1, -R251 ;  /* 0x00000001dadaa824 */ /* 0x000fe200078e0afb */
[C---:B------:R-:W-:Y:S01]  /*d6a0*/  ISETP.GT.U32.AND P2, PT, R251.reuse, R225, PT ;  /* 0x000000e1fb00720c */ /* 0x040fe20003f44070 */
[C---:B------:R-:W-:Y:S01]  /*d6b0*/  IMAD R243, R251.reuse, R244, R243 ;  /* 0x000000f4fbf37224 */ /* 0x040fe200078e02f3 */
[----:B--2---:R-:W-:Y:S01]  /*d6c0*/  IABS R244, R246 ;  /* 0x000000f600f47213 */ /* 0x004fe20000000000 */
[--C-:B------:R-:W-:Y:S01]  /*d6d0*/  @!P1 IMAD.IADD R224, R224, 0x1, -R251.reuse ;  /* 0x00000001e0e09824 */ /* 0x100fe200078e0afb */
[C---:B------:R-:W-:Y:S01]  /*d6e0*/  ISETP.GT.U32.AND P1, PT, R251.reuse, R218, PT ;  /* 0x000000dafb00720c */ /* 0x040fe20003f24070 */
[--C-:B------:R-:W-:Y:S01]  /*d6f0*/  @!P5 IMAD.IADD R222, R222, 0x1, -R251.reuse ;  /* 0x00000001deded824 */ /* 0x100fe200078e0afb */
[C---:B------:R-:W-:Y:S01]  /*d700*/  ISETP.GT.U32.AND P5, PT, R251.reuse, R216, PT ;  /* 0x000000d8fb00720c */ /* 0x040fe20003fa4070 */
[----:B------:R-:W-:Y:S01]  /*d710*/  @!P3 IMAD.IADD R214, R214, 0x1, -R251 ;  /* 0x00000001d6d6b824 */ /* 0x000fe200078e0afb */
[----:B------:R-:W-:Y:S01]  /*d720*/  ISETP.GT.U32.AND P3, PT, R251, R220, PT ;  /* 0x000000dcfb00720c */ /* 0x000fe20003f64070 */
[----:B------:R-:W-:-:S04]  /*d730*/  IMAD.HI.U32 R245, R248, R244, RZ ;  /* 0x000000f4f8f57227 */ /* 0x000fc800078e00ff */
[--C-:B------:R-:W-:Y:S02]  /*d740*/  @!P6 IMAD.IADD R219, R219, 0x1, -R251.reuse ;  /* 0x00000001dbdbe824 */ /* 0x100fe400078e0afb */
[----:B------:R-:W-:Y:S01]  /*d750*/  @!P4 IMAD.IADD R215, R215, 0x1, -R251 ;  /* 0x00000001d7d7c824 */ /* 0x000fe200078e0afb */
[----:B------:R-:W-:Y:S01]  /*d760*/  ISETP.GT.U32.AND P4, PT, R251, R221, PT ;  /* 0x000000ddfb00720c */ /* 0x000fe20003f84070 */
[----:B------:R-:W-:Y:S02]  /*d770*/  IMAD.MOV R245, RZ, RZ, -R245 ;  /* 0x000000fffff57224 */ /* 0x000fe400078e0af5 */
[--C-:B------:R-:W-:Y:S01]  /*d780*/  @!P0 IMAD.IADD R223, R223, 0x1, -R251.reuse ;  /* 0x00000001dfdf8824 */ /* 0x100fe200078e0afb */
[----:B------:R-:W-:Y:S01]  /*d790*/  ISETP.GT.U32.AND P0, PT, R251, R217, PT ;  /* 0x000000d9fb00720c */ /* 0x000fe20003f04070 */
[--C-:B------:R-:W-:Y:S01]  /*d7a0*/  @!P2 IMAD.IADD R225, R225, 0x1, -R251.reuse ;  /* 0x00000001e1e1a824 */ /* 0x100fe200078e0afb */
[C---:B------:R-:W-:Y:S01]  /*d7b0*/  ISETP.GT.U32.AND P2, PT, R251.reuse, R219, PT ;  /* 0x000000dbfb00720c */ /* 0x040fe20003f44070 */
[C---:B------:R-:W-:Y:S01]  /*d7c0*/  IMAD R244, R251.reuse, R245, R244 ;  /* 0x000000f5fbf47224 */ /* 0x040fe200078e02f4 */
[----:B------:R-:W-:Y:S01]  /*d7d0*/  IABS R245, R125 ;  /* 0x0000007d00f57213 */ /* 0x000fe20000000000 */
[--C-:B------:R-:W-:Y:S01]  /*d7e0*/  @!P1 IMAD.IADD R218, R218, 0x1, -R251.reuse ;  /* 0x00000001dada9824 */ /* 0x100fe200078e0afb */
[C---:B------:R-:W-:Y:S01]  /*d7f0*/  ISETP.GT.U32.AND P6, PT, R251.reuse, R213, PT ;  /* 0x000000d5fb00720c */ /* 0x040fe20003fc4070 */
[--C-:B------:R-:W-:Y:S01]  /*d800*/  @!P5 IMAD.IADD R216, R216, 0x1, -R251.reuse ;  /* 0x00000001d8d8d824 */ /* 0x100fe200078e0afb */
[C---:B------:R-:W-:Y:S01]  /*d810*/  ISETP.GT.U32.AND P1, PT, R251.reuse, R225, PT ;  /* 0x000000e1fb00720c */ /* 0x040fe20003f24070 */
[----:B------:R-:W-:Y:S01]  /*d820*/  @!P3 IMAD.IADD R220, R220, 0x1, -R251 ;  /* 0x00000001dcdcb824 */ /* 0x000fe200078e0afb */
[C---:B------:R-:W-:Y:S01]  /*d830*/  ISETP.GT.U32.AND P5, PT, R251.reuse, R222, PT ;  /* 0x000000defb00720c */ /* 0x040fe20003fa4070 */
[----:B------:R-:W-:Y:S01]  /*d840*/  IMAD.HI.U32 R246, R248, R245, RZ ;  /* 0x000000f5f8f67227 */ /* 0x000fe200078e00ff */
[----:B------:R-:W-:-:S03]  /*d850*/  ISETP.GT.U32.AND P3, PT, R251, R227, PT ;  /* 0x000000e3fb00720c */ /* 0x000fc60003f64070 */
[--C-:B------:R-:W-:Y:S01]  /*d860*/  @!P4 IMAD.IADD R221, R221, 0x1, -R251.reuse ;  /* 0x00000001ddddc824 */ /* 0x100fe200078e0afb */
[----:B------:R-:W-:Y:S01]  /*d870*/  ISETP.GT.U32.AND P4, PT, R251, R228, PT ;  /* 0x000000e4fb00720c */ /* 0x000fe20003f84070 */
[----:B------:R-:W-:Y:S02]  /*d880*/  IMAD.MOV R246, RZ, RZ, -R246 ;  /* 0x000000fffff67224 */ /* 0x000fe400078e0af6 */
[--C-:B------:R-:W-:Y:S01]  /*d890*/  @!P0 IMAD.IADD R217, R217, 0x1, -R251.reuse ;  /* 0x00000001d9d98824 */ /* 0x100fe200078e0afb */
[----:B------:R-:W-:Y:S01]  /*d8a0*/  ISETP.GT.U32.AND P0, PT, R251, R223, PT ;  /* 0x000000dffb00720c */ /* 0x000fe20003f04070 */
[----:B------:R-:W-:Y:S01]  /*d8b0*/  @!P2 IMAD.IADD R219, R219, 0x1, -R251 ;  /* 0x00000001dbdba824 */ /* 0x000fe200078e0afb */
[C---:B------:R-:W-:Y:S01]  /*d8c0*/  ISETP.GT.U32.AND P2, PT, R251.reuse, R226, PT ;  /* 0x000000e2fb00720c */ /* 0x040fe20003f44070 */
[----:B------:R-:W-:Y:S01]  /*d8d0*/  IMAD R245, R251, R246, R245 ;  /* 0x000000f6fbf57224 */ /* 0x000fe200078e02f5 */
[----:B---3--:R-:W-:Y:S01]  /*d8e0*/  IABS R246, R247 ;  /* 0x000000f700f67213 */ /* 0x008fe20000000000 */
[--C-:B------:R-:W-:Y:S01]  /*d8f0*/  @!P6 IMAD.IADD R213, R213, 0x1, -R251.reuse ;  /* 0x00000001d5d5e824 */ /* 0x100fe200078e0afb */
[----:B------:R-:W-:Y:S01]  /*d900*/  ISETP.GT.U32.AND P6, PT, R251, R224, PT ;  /* 0x000000e0fb00720c */ /* 0x000fe20003fc4070 */
[--C-:B------:R-:W-:Y:S01]  /*d910*/  @!P1 IMAD.IADD R225, R225, 0x1, -R251.reuse ;  /* 0x00000001e1e19824 */ /* 0x100fe200078e0afb */
[C---:B------:R-:W-:Y:S01]  /*d920*/  ISETP.GT.U32.AND P1, PT, R251.reuse, R232, PT ;  /* 0x000000e8fb00720c */ /* 0x040fe20003f24070 */
[--C-:B------:R-:W-:Y:S01]  /*d930*/  @!P5 IMAD.IADD R222, R222, 0x1, -R251.reuse ;  /* 0x00000001deded824 */ /* 0x100fe200078e0afb */
[----:B------:R-:W-:Y:S01]  /*d940*/  ISETP.GT.U32.AND P5, PT, R251, R229, PT ;  /* 0x000000e5fb00720c */ /* 0x000fe20003fa4070 */
[----:B------:R-:W-:Y:S01]  /*d950*/  @!P3 IMAD.IADD R227, R227, 0x1, -R251 ;  /* 0x00000001e3e3b824 */ /* 0x000fe200078e0afb */
[----:B------:R-:W-:Y:S01]  /*d960*/  ISETP.GT.U32.AND P3, PT, R251, R234, PT ;  /* 0x000000eafb00720c */ /* 0x000fe20003f64070 */
[----:B------:R-:W-:-:S04]  /*d970*/  IMAD.HI.U32 R247, R248, R246, RZ ;  /* 0x000000f6f8f77227 */ /* 0x000fc800078e00ff */
[----:B------:R-:W-:Y:S01]  /*d980*/  @!P4 IMAD.IADD R228, R228, 0x1, -R251 ;  /* 0x00000001e4e4c824 */ /* 0x000fe200078e0afb */
[----:B------:R-:W-:Y:S01]  /*d990*/  ISETP.GT.U32.AND P4, PT, R251, R235, PT ;  /* 0x000000ebfb00720c */ /* 0x000fe20003f84070 */
[----:B------:R-:W-:Y:S02]  /*d9a0*/  IMAD.MOV R247, RZ, RZ, -R247 ;  /* 0x000000fffff77224 */ /* 0x000fe400078e0af7 */
[--C-:B------:R-:W-:Y:S01]  /*d9b0*/  @!P0 IMAD.IADD R223, R223, 0x1, -R251.reuse ;  /* 0x00000001dfdf8824 */ /* 0x100fe200078e0afb */
[C---:B------:R-:W-:Y:S01]  /*d9c0*/  ISETP.GT.U32.AND P0, PT, R251.reuse, R230, PT ;  /* 0x000000e6fb00720c */ /* 0x040fe20003f04070 */
[--C-:B------:R-:W-:Y:S01]  /*d9d0*/  @!P2 IMAD.IADD R226, R226, 0x1, -R251.reuse ;  /* 0x00000001e2e2a824 */ /* 0x100fe200078e0afb */
[C---:B------:R-:W-:Y:S01]  /*d9e0*/  ISETP.GT.U32.AND P2, PT, R251.reuse, R233, PT ;  /* 0x000000e9fb00720c */ /* 0x040fe20003f44070 */
[C---:B------:R-:W-:Y:S01]  /*d9f0*/  IMAD R246, R251.reuse, R247, R246 ;  /* 0x000000f7fbf67224 */ /* 0x040fe200078e02f6 */
[----:B----4-:R-:W-:Y:S01]  /*da00*/  IABS R247, R249 ;  /* 0x000000f900f77213 */ /* 0x010fe20000000000 */
[--C-:B------:R-:W-:Y:S01]  /*da10*/  @!P6 IMAD.IADD R224, R224, 0x1, -R251.reuse ;  /* 0x00000001e0e0e824 */ /* 0x100fe200078e0afb */
[C---:B------:R-:W-:Y:S01]  /*da20*/  ISETP.GT.U32.AND P6, PT, R251.reuse, R231, PT ;  /* 0x000000e7fb00720c */ /* 0x040fe20003fc4070 */
[--C-:B------:R-:W-:Y:S01]  /*da30*/  @!P1 IMAD.IADD R232, R232, 0x1, -R251.reuse ;  /* 0x00000001e8e89824 */ /* 0x100fe200078e0afb */
[----:B------:R-:W-:Y:S01]  /*da40*/  ISETP.GT.U32.AND P1, PT, R251, R226, PT ;  /* 0x000000e2fb00720c */ /* 0x000fe20003f24070 */
[--C-:B------:R-:W-:Y:S01]  /*da50*/  @!P5 IMAD.IADD R229, R229, 0x1, -R251.reuse ;  /* 0x00000001e5e5d824 */ /* 0x100fe200078e0afb */
[C---:B------:R-:W-:Y:S01]  /*da60*/  ISETP.GT.U32.AND P5, PT, R251.reuse, R236, PT ;  /* 0x000000ecfb00720c */ /* 0x040fe20003fa4070 */
[----:B------:R-:W-:Y:S01]  /*da70*/  @!P3 IMAD.IADD R234, R234, 0x1, -R251 ;  /* 0x00000001eaeab824 */ /* 0x000fe200078e0afb */
[----:B------:R-:W-:Y:S01]  /*da80*/  ISETP.GT.U32.AND P3, PT, R251, R228, PT ;  /* 0x000000e4fb00720c */ /* 0x000fe20003f64070 */
[----:B------:R-:W-:-:S04]  /*da90*/  IMAD.HI.U32 R249, R248, R247, RZ ;  /* 0x000000f7f8f97227 */ /* 0x000fc800078e00ff */
[----:B------:R-:W-:Y:S01]  /*daa0*/  @!P4 IMAD.IADD R235, R235, 0x1, -R251 ;  /* 0x00000001ebebc824 */ /* 0x000fe200078e0afb */
[C---:B------:R-:W-:Y:S01]  /*dab0*/  ISETP.GT.U32.AND P4, PT, R251.reuse, R229, PT ;  /* 0x000000e5fb00720c */ /* 0x040fe20003f84070 */
[----:B------:R-:W-:Y:S02]  /*dac0*/  IMAD.MOV R249, RZ, RZ, -R249 ;  /* 0x000000fffff97224 */ /* 0x000fe400078e0af9 */
[----:B------:R-:W-:Y:S01]  /*dad0*/  @!P0 IMAD.IADD R230, R230, 0x1, -R251 ;  /* 0x00000001e6e68824 */ /* 0x000fe200078e0afb */
[C---:B------:R-:W-:Y:S01]  /*dae0*/  ISETP.GT.U32.AND P0, PT, R251.reuse, R237, PT ;  /* 0x000000edfb00720c */ /* 0x040fe20003f04070 */
[----:B------:R-:W-:Y:S01]  /*daf0*/  IMAD R247, R251, R249, R247 ;  /* 0x000000f9fbf77224 */ /* 0x000fe200078e02f7 */
[----:B------:R-:W-:Y:S01]  /*db00*/  IABS R249, R0 ;  /* 0x0000000000f97213 */ /* 0x000fe20000000000 */
        /* <DEDUP_REMOVED lines=9> */
[----:B------:R-:W-:Y:S01]  /*dba0*/  ISETP.GT.U32.AND P3, PT, R251, R234, PT ;  /* 0x000000eafb00720c */ /* 0x000fe20003f64070 */
[----:B------:R-:W-:-:S04]  /*dbb0*/  IMAD.HI.U32 R248, R248, R249, RZ ;  /* 0x000000f9f8f87227 */ /* 0x000fc800078e00ff */
[--C-:B------:R-:W-:Y:S01]  /*dbc0*/  @!P4 IMAD.IADD R229, R229, 0x1, -R251.reuse ;  /* 0x00000001e5e5c824 */ /* 0x100fe200078e0afb */
[----:B------:R-:W-:Y:S01]  /*dbd0*/  ISETP.GT.U32.AND P4, PT, R251, R235, PT ;  /* 0x000000ebfb00720c */ /* 0x000fe20003f84070 */
[----:B------:R-:W-:Y:S02]  /*dbe0*/  IMAD.MOV R248, RZ, RZ, -R248 ;  /* 0x000000fffff87224 */ /* 0x000fe400078e0af8 */
[----:B------:R-:W-:Y:S02]  /*dbf0*/  @!P0 IMAD.IADD R237, R237, 0x1, -R251 ;  /* 0x00000001eded8824 */ /* 0x000fe400078e0afb */
[C---:B------:R-:W-:Y:S01]  /*dc00*/  IMAD R248, R251.reuse, R248, R249 ;  /* 0x000000f8fbf87224 */ /* 0x040fe200078e02f9 */
        /* <DEDUP_REMOVED lines=11> */
[----:B------:R-:W-:Y:S01]  /*dcc0*/  IMAD.HI.U32 R2, R124, R249, RZ ;  /* 0x000000f97c027227 */ /* 0x000fe200078e00ff */
[----:B------:R1:W-:Y:S03]  /*dcd0*/  STL [R1+0xfe0], R0 ;  /* 0x000fe00001007387 */ /* 0x0003e60000100800 */
[--C-:B------:R-:W-:Y:S01]  /*dce0*/  @!P4 IMAD.IADD R235, R235, 0x1, -R251.reuse ;  /* 0x00000001ebebc824 */ /* 0x100fe200078e0afb */
[----:B------:R-:W-:Y:S01]  /*dcf0*/  ISETP.GT.U32.AND P4, PT, R251, R242, PT ;  /* 0x000000f2fb00720c */ /* 0x000fe20003f84070 */
[----:B------:R-:W-:-:S02]  /*dd00*/  @!P2 IMAD.IADD R233, R233, 0x1, -R251 ;  /* 0x00000001e9e9a824 */ /* 0x000fc400078e0afb */
[----:B-1----:R-:W-:Y:S01]  /*dd10*/  IMAD.MOV R0, RZ, RZ, -R2 ;  /* 0x000000ffff007224 */ /* 0x002fe200078e0a02 */
[----:B------:R-:W-:Y:S01]  /*dd20*/  ISETP.GT.U32.AND P2, PT, R251, R240, PT ;  /* 0x000000f0fb00720c */ /* 0x000fe20003f44070 */
[----:B------:R-:W-:Y:S01]  /*dd30*/  @!P6 IMAD.IADD R237, R237, 0x1, -R251 ;  /* 0x00000001edede824 */ /* 0x000fe200078e0afb */
[----:B------:R-:W-:Y:S01]  /*dd40*/  ISETP.GT.U32.AND P6, PT, R251, R244, PT ;  /* 0x000000f4fb00720c */ /* 0x000fe20003fc4070 */
[----:B------:R-:W-:Y:S01]  /*dd50*/  IMAD R249, R250, R0, R249 ;  /* 0x00000000faf97224 */ /* 0x000fe200078e02f9 */
[----:B------:R-:W2:Y:S01]  /*dd60*/  LDL.LU R124, [R1+0x1000] ;  /* 0x00100000017c7983 */ /* 0x000ea20000300800 */
        /* <DEDUP_REMOVED lines=9> */
[----:B------:R-:W3:Y:S01]  /*de00*/  LDL R4, [R1+0xb78] ;  /* 0x000b780001047983 */ /* 0x000ee20000100800 */
[----:B------:R-:W-:-:S03]  /*de10*/  @!P6 IMAD.IADD R244, R244, 0x1, -R251 ;  /* 0x00000001f4f4e824 */ /* 0x000fc600078e0afb */
[----:B------:R-:W4:Y:S01]  /*de20*/  LDL R0, [R1+0xc6c] ;  /* 0x000c6c0001007983 */ /* 0x000f220000100800 */
[--C-:B------:R-:W-:Y:S01]  /*de30*/  @!P1 IMAD.IADD R246, R246, 0x1, -R251.reuse ;  /* 0x00000001f6f69824 */ /* 0x100fe200078e0afb */
[----:B------:R-:W-:Y:S01]  /*de40*/  ISETP.GT.U32.AND P1, PT, R251, R242, PT ;  /* 0x000000f2fb00720c */ /* 0x000fe20003f24070 */
[--C-:B------:R-:W-:Y:S01]  /*de50*/  @!P5 IMAD.IADD R243, R243, 0x1, -R251.reuse ;  /* 0x00000001f3f3d824 */ /* 0x100fe200078e0afb */
[----:B------:R-:W-:Y:S01]  /*de60*/  ISETP.GT.U32.AND P5, PT, R251, R240, PT ;  /* 0x000000f0fb00720c */ /* 0x000fe20003fa4070 */
[----:B------:R-:W-:Y:S01]  /*de70*/  @!P3 IMAD.IADD R249, R249, 0x1, -R250 ;  /* 0x00000001f9f9b824 */ /* 0x000fe200078e0afa */
[----:B------:R-:W-:Y:S01]  /*de80*/  ISETP.GT.U32.AND P3, PT, R251, R244, PT ;  /* 0x000000f4fb00720c */ /* 0x000fe20003f64070 */
[----:B------:R-:W-:Y:S01]  /*de90*/  @!P4 IMAD.IADD R239, R239, 0x1, -R251 ;  /* 0x00000001efefc824 */ /* 0x000fe200078e0afb */
[----:B------:R-:W4:Y:S02]  /*dea0*/  LDL R3, [R1+0xc74] ;  /* 0x000c740001037983 */ /* 0x000f240000100800 */
[----:B------:R-:W-:-:S02]  /*deb0*/  ISETP.GT.U32.AND P4, PT, R250, R249, PT ;  /* 0x000000f9fa00720c */ /* 0x000fc40003f84070 */
[----:B------:R-:W4:Y:S03]  /*dec0*/  LDL R2, [R1+0xc7c] ;  /* 0x000c7c0001027983 */ /* 0x000f260000100800 */
[--C-:B------:R-:W-:Y:S02]  /*ded0*/  @!P1 IMAD.IADD R242, R242, 0x1, -R251.reuse ;  /* 0x00000001f2f29824 */ /* 0x100fe400078e0afb */
[--C-:B------:R-:W-:Y:S01]  /*dee0*/  @!P5 IMAD.IADD R240, R240, 0x1, -R251.reuse ;  /* 0x00000001f0f0d824 */ /* 0x100fe200078e0afb */
[----:B------:R-:W-:Y:S01]  /*def0*/  ISETP.GE.AND P5, PT, R252, RZ, PT ;  /* 0x000000fffc00720c */ /* 0x000fe20003fa6270 */
[----:B------:R-:W-:Y:S01]  /*df00*/  @!P3 IMAD.IADD R244, R244, 0x1, -R251 ;  /* 0x00000001f4f4b824 */ /* 0x000fe200078e0afb */
[----:B------:R-:W4:Y:S04]  /*df10*/  LDL R252, [R1+0xc84] ;  /* 0x000c840001fc7983 */ /* 0x000f280000100800 */
[----:B------:R1:W-:Y:S01]  /*df20*/  STL [R1+0xfe4], R242 ;  /* 0x000fe4f201007387 */ /* 0x0003e20000100800 */
[----:B------:R-:W-:-:S03]  /*df30*/  @!P4 IMAD.IADD R249, R249, 0x1, -R250 ;  /* 0x00000001f9f9c824 */ /* 0x000fc600078e0afa */
[----:B-1----:R-:W4:Y:S04]  /*df40*/  LDL R242, [R1+0xb7c] ;  /* 0x000b7c0001f27983 */ /* 0x002f280000100800 */
[----:B------:R1:W-:Y:S04]  /*df50*/  STL [R1+0xfd8], R244 ;  /* 0x000fd8f401007387 */ /* 0x0003e80000100800 */
[----:B------:R-:W4:Y:S01]  /*df60*/  LDL R250, [R1+0xc70] ;  /* 0x000c700001fa7983 */ /* 0x000f220000100800 */
[C---:B------:R-:W-:Y:S02]  /*df70*/  ISETP.GT.U32.AND P0, PT, R251.reuse, R231, PT ;  /* 0x000000e7fb00720c */ /* 0x040fe40003f04070 */
[----:B------:R-:W-:-:S02]  /*df80*/  ISETP.GT.U32.AND P2, PT, R251, R247, PT ;  /* 0x000000f7fb00720c */ /* 0x000fc40003f44070 */
[C---:B------:R-:W-:Y:S01]  /*df90*/  ISETP.GT.U32.AND P6, PT, R251.reuse, R248, PT ;  /* 0x000000f8fb00720c */ /* 0x040fe20003fc4070 */
[----:B0-----:R-:W-:Y:S01]  /*dfa0*/  VIADD R6, R6, 0x3f ;  /* 0x0000003f06067836 */ /* 0x001fe20000000000 */
[----:B------:R-:W-:Y:S01]  /*dfb0*/  ISETP.GT.U32.AND P1, PT, R251, R246, PT ;  /* 0x000000f6fb00720c */ /* 0x000fe20003f24070 */
[----:B------:R-:W-:Y:S01]  /*dfc0*/  @!P5 IMAD.MOV R249, RZ, RZ, -R249 ;  /* 0x000000fffff9d224 */ /* 0x000fe200078e0af9 */
[----:B-1----:R-:W4:Y:S05]  /*dfd0*/  LDL R244, [R1+0xc78] ;  /* 0x000c780001f47983 */ /* 0x002f2a0000100800 */
[----:B------:R-:W-:Y:S01]  /*dfe0*/  @!P0 IMAD.IADD R231, R231, 0x1, -R251 ;  /* 0x00000001e7e78824 */ /* 0x000fe200078e0afb */
[----:B------:R-:W-:-:S13]  /*dff0*/  ISETP.GT.U32.AND P0, PT, R251, R238, PT ;  /* 0x000000eefb00720c */ /* 0x000fda0003f04070 */
[--C-:B------:R-:W-:Y:S01]  /*e000*/  @!P0 IMAD.IADD R238, R238, 0x1, -R251.reuse ;  /* 0x00000001eeee8824 */ /* 0x100fe200078e0afb */
[----:B------:R-:W-:Y:S01]  /*e010*/  ISETP.GT.U32.AND P0, PT, R251, R245, PT ;  /* 0x000000f5fb00720c */ /* 0x000fe20003f04070 */
[----:B------:R-:W-:Y:S01]  /*e020*/  @!P2 IMAD.IADD R247, R247, 0x1, -R251 ;  /* 0x00000001f7f7a824 */ /* 0x000fe200078e0afb */
[----:B------:R-:W-:-:S11]  /*e030*/  ISETP.GT.U32.AND P2, PT, R251, R243, PT ;  /* 0x000000f3fb00720c */ /* 0x000fd60003f44070 */
[--C-:B------:R-:W-:Y:S01]  /*e040*/  @!P0 IMAD.IADD R245, R245, 0x1, -R251.reuse ;  /* 0x00000001f5f58824 */ /* 0x100fe200078e0afb */
[C---:B------:R-:W-:Y:S01]  /*e050*/  ISETP.GT.U32.AND P0, PT, R251.reuse, R241, PT ;  /* 0x000000f1fb00720c */ /* 0x040fe20003f04070 */
[--C-:B------:R-:W-:Y:S01]  /*e060*/  @!P6 IMAD.IADD R248, R248, 0x1, -R251.reuse ;  /* 0x00000001f8f8e824 */ /* 0x100fe200078e0afb */
[----:B------:R-:W-:Y:S01]  /*e070*/  ISETP.GT.U32.AND P6, PT, R251, R247, PT ;  /* 0x000000f7fb00720c */ /* 0x000fe20003fc4070 */
[----:B------:R-:W-:Y:S01]  /*e080*/  @!P2 IMAD.IADD R243, R243, 0x1, -R251 ;  /* 0x00000001f3f3a824 */ /* 0x000fe200078e0afb */
[----:B------:R-:W-:Y:S02]  /*e090*/  SHF.R.S32.HI R5, RZ, 0x1f, R6 ;  /* 0x0000001fff057819 */ /* 0x000fe40000011406 */
[----:B------:R-:W-:-:S07]  /*e0a0*/  ISETP.GT.U32.AND P2, PT, R251, R248, PT ;  /* 0x000000f8fb00720c */ /* 0x000fce0003f44070 */
[--C-:B------:R-:W-:Y:S01]  /*e0b0*/  @!P0 IMAD.IADD R241, R241, 0x1, -R251.reuse ;  /* 0x00000001f1f18824 */ /* 0x100fe200078e0afb */
[----:B------:R-:W-:Y:S02]  /*e0c0*/  ISETP.GT.U32.AND P0, PT, R251, R245, PT ;  /* 0x000000f5fb00720c */ /* 0x000fe40003f04070 */
[----:B------:R-:W-:Y:S01]  /*e0d0*/  LEA.HI R5, R5, R6, RZ, 0x6 ;  /* 0x0000000605057211 */ /* 0x000fe200078f30ff */
[--C-:B------:R-:W-:Y:S01]  /*e0e0*/  @!P1 IMAD.IADD R246, R246, 0x1, -R251.reuse ;  /* 0x00000001f6f69824 */ /* 0x100fe200078e0afb */
[----:B------:R-:W4:Y:S01]  /*e0f0*/  LDL.LU R6, [R1+0xffc] ;  /* 0x000ffc0001067983 */ /* 0x000f220000300800 */
[--C-:B------:R-:W-:Y:S02]  /*e100*/  @!P6 IMAD.IADD R247, R247, 0x1, -R251.reuse ;  /* 0x00000001f7f7e824 */ /* 0x100fe400078e0afb */
[--C-:B------:R-:W-:Y:S01]  /*e110*/  @!P2 IMAD.IADD R248, R248, 0x1, -R251.reuse ;  /* 0x00000001f8f8a824 */ /* 0x100fe200078e0afb */
[----:B------:R-:W4:Y:S05]  /*e120*/  LDL.LU R5, [R1+0xff8] ;  /* 0x000ff80001057983 */ /* 0x000f2a0000300800 */
[----:B------:R-:W-:Y:S01]  /*e130*/  @!P0 IMAD.IADD R245, R245, 0x1, -R251 ;  /* 0x00000001f5f58824 */ /* 0x000fe200078e0afb */
[----:B--2---:R-:W-:-:S02]  /*e140*/  ISETP.NE.AND P3, PT, R124, RZ, PT ;  /* 0x000000ff7c00720c */ /* 0x004fc40003f65270 */
[----:B---3--:R-:W-:Y:S02]  /*e150*/  ISETP.GE.AND P4, PT, R4, RZ, PT ;  /* 0x000000ff0400720c */ /* 0x008fe40003f86270 */
[----:B------:R-:W2:Y:S09]  /*e160*/  LDL.LU R4, [R1+0xff4] ;  /* 0x000ff40001047983 */ /* 0x000eb20000300800 */
[----:B------:R-:W-:-:S02]  /*e170*/  @!P3 LOP3.LUT R249, RZ, R124, RZ, 0x33, !PT ;  /* 0x0000007cfff9b212 */ /* 0x000fc400078e33ff */
[----:B----4-:R-:W-:Y:S01]  /*e180*/  ISETP.GE.AND P0, PT, R0, RZ, PT ;  /* 0x000000ff0000720c */ /* 0x010fe20003f06270 */
[----:B------:R-:W3:Y:S04]  /*e190*/  LDL R251, [R1+0xc8c] ;  /* 0x000c8c0001fb7983 */ /* 0x000ee80000100800 */
[----:B------:R-:W4:Y:S01]  /*e1a0*/  LDL R0, [R1+0xc90] ;  /* 0x000c900001007983 */ /* 0x000f220000100800 */
[----:B------:R-:W-:-:S03]  /*e1b0*/  ISETP.GE.AND P5, PT, R3, RZ, PT ;  /* 0x000000ff0300720c */ /* 0x000fc60003fa6270 */
[----:B------:R-:W2:Y:S01]  /*e1c0*/  LDL R124, [R1+0xc88] ;  /* 0x000c8800017c7983 */ /* 0x000ea20000100800 */
[----:B------:R-:W-:-:S03]  /*e1d0*/  ISETP.GE.AND P1, PT, R250, RZ, PT ;  /* 0x000000fffa00720c */ /* 0x000fc60003f26270 */
[----:B------:R-:W4:Y:S04]  /*e1e0*/  LDL R250, [R1+0xc94] ;  /* 0x000c940001fa7983 */ /* 0x000f280000100800 */
[----:B------:R0:W-:Y:S04]  /*e1f0*/  STL [R1+0xfbc], R249 ;  /* 0x000fbcf901007387 */ /* 0x0001e80000100800 */
[----:B0-----:R-:W3:Y:S04]  /*e200*/  LDL R249, [R1+0xc80] ;  /* 0x000c800001f97983 */ /* 0x001ee80000100800 */
[----:B------:R-:W2:Y:S01]  /*e210*/  LDL.LU R3, [R1+0x24] ;  /* 0x0000240001037983 */ /* 0x000ea20000300800 */
[----:B------:R-:W-:-:S02]  /*e220*/  ISETP.GE.AND P3, PT, R244, RZ, PT ;  /* 0x000000fff400720c */ /* 0x000fc40003f66270 */
[----:B------:R-:W-:Y:S01]  /*e230*/  ISETP.GE.AND P2, PT, R2, RZ, PT ;  /* 0x000000ff0200720c */ /* 0x000fe20003f46270 */
[----:B------:R-:W4:Y:S04]  /*e240*/  LDL R244, [R1+0xc98] ;  /* 0x000c980001f47983 */ /* 0x000f280000100800 */
[----:B------:R-:W4:Y:S01]  /*e250*/  LDL.LU R2, [R1+0x20] ;  /* 0x0000200001027983 */ /* 0x000f220000300800 */
[----:B--2---:R-:W-:Y:S01]  /*e260*/  @!P4 IMAD.MOV R3, RZ, RZ, -R3 ;  /* 0x000000ffff03c224 */ /* 0x004fe200078e0a03 */
[----:B---3--:R-:W-:-:S04]  /*e270*/  ISETP.GE.AND P4, PT, R249, RZ, PT ;  /* 0x000000fff900720c */ /* 0x008fc80003f86270 */
[----:B------:R0:W-:Y:S04]  /*e280*/  STL [R1+0x24], R3 ;  /* 0x0000240301007387 */ /* 0x0001e80000100800 */
[----:B0-----:R-:W2:Y:S04]  /*e290*/  LDL.LU R3, [R1+0xff0] ;  /* 0x000ff00001037983 */ /* 0x001ea80000300800 */
[----:B------:R-:W3:Y:S01]  /*e2a0*/  LDL.LU R249, [R1+0x1c] ;  /* 0x00001c0001f97983 */ /* 0x000ee20000300800 */
[----:B----4-:R-:W-:Y:S01]  /*e2b0*/  @!P0 IMAD.MOV R2, RZ, RZ, -R2 ;  /* 0x000000ffff028224 */ /* 0x010fe200078e0a02 */
[----:B------:R-:W-:-:S04]  /*e2c0*/  ISETP.GE.AND P0, PT, R252, RZ, PT ;  /* 0x000000fffc00720c */ /* 0x000fc80003f06270 */
[----:B------:R0:W-:Y:S04]  /*e2d0*/  STL [R1+0x20], R2 ;  /* 0x0000200201007387 */ /* 0x0001e80000100800 */
[----:B0-----:R-:W4:Y:S04]  /*e2e0*/  LDL.LU R2, [R1+0xfec] ;  /* 0x000fec0001027983 */ /* 0x001f280000300800 */
[----:B------:R-:W2:Y:S01]  /*e2f0*/  LDL.LU R252, [R1+0x18] ;  /* 0x0000180001fc7983 */ /* 0x000ea20000300800 */
[----:B---3--:R-:W-:Y:S01]  /*e300*/  @!P1 IMAD.MOV R249, RZ, RZ, -R249 ;  /* 0x000000fffff99224 */ /* 0x008fe200078e0af9 */
[----:B------:R-:W-:-:S02]  /*e310*/  ISETP.GE.AND P1, PT, R242, RZ, PT ;  /* 0x000000fff200720c */ /* 0x000fc40003f26270 */
[----:B------:R-:W3:Y:S04]  /*e320*/  LDL R242, [R1+0xca0] ;  /* 0x000ca00001f27983 */ /* 0x000ee80000100800 */
[----:B------:R0:W-:Y:S04]  /*e330*/  STL [R1+0x1c], R249 ;  /* 0x00001cf901007387 */ /* 0x0001e80000100800 */
[----:B0-----:R-:W4:Y:S01]  /*e340*/  LDL.LU R249, [R1+0x14] ;  /* 0x0000140001f97983 */ /* 0x001f220000300800 */
[----:B--2---:R-:W-:Y:S01]  /*e350*/  @!P5 IMAD.MOV R252, RZ, RZ, -R252 ;  /* 0x000000fffffcd224 */ /* 0x004fe200078e0afc */
[----:B------:R-:W-:-:S04]  /*e360*/  ISETP.GE.AND P5, PT, R124, RZ, PT ;  /* 0x000000ff7c00720c */ /* 0x000fc80003fa6270 */
[----:B------:R0:W-:Y:S04]  /*e370*/  STL [R1+0x18], R252 ;  /* 0x000018fc01007387 */ /* 0x0001e80000100800 */
[----:B0-----:R-:W2:Y:S04]  /*e380*/  LDL.LU R252, [R1+0xfe8] ;  /* 0x000fe80001fc7983 */ /* 0x001ea80000300800 */
[----:B------:R-:W3:Y:S01]  /*e390*/  LDL.LU R124, [R1+0x10] ;  /* 0x00001000017c7983 */ /* 0x000ee20000300800 */
[----:B----4-:R-:W-:-:S05]  /*e3a0*/  @!P3 IMAD.MOV R249, RZ, RZ, -R249 ;  /* 0x000000fffff9b224 */ /* 0x010fca00078e0af9 */
[----:B------:R0:W-:Y:S04]  /*e3b0*/  STL [R1+0x14], R249 ;  /* 0x000014f901007387 */ /* 0x0001e80000100800 */
[----:B0-----:R-:W4:Y:S01]  /*e3c0*/  LDL.LU R249, [R1+0xc] ;  /* 0x00000c0001f97983 */ /* 0x001f220000300800 */
[----:B------:R-:W-:Y:S01]  /*e3d0*/  ISETP.GE.AND P3, PT, R251, RZ, PT ;  /* 0x000000fffb00720c */ /* 0x000fe20003f66270 */
[----:B---3--:R-:W-:Y:S01]  /*e3e0*/  @!P2 IMAD.MOV R124, RZ, RZ, -R124 ;  /* 0x000000ffff7ca224 */ /* 0x008fe200078e0a7c */
[----:B------:R-:W-:Y:S02]  /*e3f0*/  ISETP.GE.AND P2, PT, R0, RZ, PT ;  /* 0x000000ff0000720c */ /* 0x000fe40003f46270 */
[----:B------:R-:W3:Y:S04]  /*e400*/  LDL R0, [R1+0xca4] ;  /* 0x000ca40001007983 */ /* 0x000ee80000100800 */
[----:B------:R-:W2:Y:S04]  /*e410*/  LDL.LU R251, [R1+0x8] ;  /* 0x0000080001fb7983 */ /* 0x000ea80000300800 */
[----:B------:R-:W-:Y:S01]  /*e420*/  STL [R1+0x10], R124 ;  /* 0x0000107c01007387 */ /* 0x000fe20000100800 */
[----:B----4-:R-:W-:Y:S01]  /*e430*/  @!P4 IMAD.MOV R249, RZ, RZ, -R249 ;  /* 0x000000fffff9c224 */ /* 0x010fe200078e0af9 */
[----:B------:R-:W-:-:S04]  /*e440*/  ISETP.GE.AND P4, PT, R250, RZ, PT ;  /* 0x000000fffa00720c */ /* 0x000fc80003f86270 */
[----:B------:R0:W-:Y:S04]  /*e450*/  STL [R1+0xfc0], R249 ;  /* 0x000fc0f901007387 */ /* 0x0001e80000100800 */
[----:B------:R-:W4:Y:S01]  /*e460*/  LDL.LU R250, [R1+0x4] ;  /* 0x0000040001fa7983 */ /* 0x000f220000300800 */
[----:B--2---:R-:W-:-:S03]  /*e470*/  @!P0 IMAD.MOV R251, RZ, RZ, -R251 ;  /* 0x000000fffffb8224 */ /* 0x004fc600078e0afb */
[----:B0-----:R-:W2:Y:S01]  /*e480*/  LDL R249, [R1+0xcac] ;  /* 0x000cac0001f97983 */ /* 0x001ea20000100800 */
[----:B------:R-:W-:-:S03]  /*e490*/  ISETP.GE.AND P0, PT, R244, RZ, PT ;  /* 0x000000fff400720c */ /* 0x000fc60003f06270 */
[----:B------:R0:W-:Y:S04]  /*e4a0*/  STL [R1+0xfc4], R251 ;  /* 0x000fc4fb01007387 */ /* 0x0001e80000100800 */
[----:B0-----:R-:W3:Y:S04]  /*e4b0*/  LDL R251, [R1+0xb80] ;  /* 0x000b800001fb7983 */ /* 0x001ee80000100800 */
[----:B------:R-:W2:Y:S04]  /*e4c0*/  LDL.LU R124, [R1] ;  /* 0x00000000017c7983 */ /* 0x000ea80000300800 */
[----:B------:R-:W3:Y:S01]  /*e4d0*/  LDL R244, [R1+0xcb0] ;  /* 0x000cb00001f47983 */ /* 0x000ee20000100800 */
[----:B----4-:R-:W-:-:S05]  /*e4e0*/  @!P1 IMAD.MOV R250, RZ, RZ, -R250 ;  /* 0x000000fffffa9224 */ /* 0x010fca00078e0afa */
[----:B------:R0:W-:Y:S04]  /*e4f0*/  STL [R1+0xfc8], R250 ;  /* 0x000fc8fa01007387 */ /* 0x0001e80000100800 */
[----:B0-----:R-:W4:Y:S01]  /*e500*/  LDL R250, [R1+0xc9c] ;  /* 0x000c9c0001fa7983 */ /* 0x001f220000100800 */
[----:B--2---:R-:W-:Y:S01]  /*e510*/  @!P5 IMAD.MOV R124, RZ, RZ, -R124 ;  /* 0x000000ffff7cd224 */ /* 0x004fe200078e0a7c */
[----:B------:R-:W-:Y:S01]  /*e520*/  ISETP.GE.AND P5, PT, R242, RZ, PT ;  /* 0x000000fff200720c */ /* 0x000fe20003fa6270 */
[----:B------:R-:W-:Y:S02]  /*e530*/  @!P3 IMAD.MOV R252, RZ, RZ, -R252 ;  /* 0x000000fffffcb224 */ /* 0x000fe400078e0afc */
[----:B------:R-:W-:Y:S01]  /*e540*/  @!P2 IMAD.MOV R2, RZ, RZ, -R2 ;  /* 0x000000ffff02a224 */ /* 0x000fe200078e0a02 */
[----:B---3--:R-:W-:-:S02]  /*e550*/  ISETP.GE.AND P3, PT, R251, RZ, PT ;  /* 0x000000fffb00720c */ /* 0x008fc40003f66270 */
[----:B------:R-:W-:Y:S02]  /*e560*/  ISETP.GE.AND P2, PT, R0, RZ, PT ;  /* 0x000000ff0000720c */ /* 0x000fe40003f46270 */
[----:B----4-:R-:W-:Y:S02]  /*e570*/  ISETP.GE.AND P1, PT, R250, RZ, PT ;  /* 0x000000fffa00720c */ /* 0x010fe40003f26270 */
[----:B------:R-:W2:Y:S04]  /*e580*/  LDL R250, [R1+0xcb8] ;  /* 0x000cb80001fa7983 */ /* 0x000ea80000100800 */
[----:B------:R0:W-:Y:S04]  /*e590*/  STL [R1+0xfcc], R124 ;  /* 0x000fcc7c01007387 */ /* 0x0001e80000100800 */
[----:B------:R-:W3:Y:S04]  /*e5a0*/  LDL R242, [R1+0xcbc] ;  /* 0x000cbc0001f27983 */ /* 0x000ee80000100800 */
[----:B0-----:R-:W4:Y:S04]  /*e5b0*/  LDL R124, [R1+0xcb4] ;  /* 0x000cb400017c7983 */ /* 0x001f280000100800 */
[----:B------:R0:W-:Y:S04]  /*e5c0*/  STL [R1+0xfd0], R252 ;  /* 0x000fd0fc01007387 */ /* 0x0001e80000100800 */
[----:B------:R-:W4:Y:S04]  /*e5d0*/  LDL R251, [R1+0xb84] ;  /* 0x000b840001fb7983 */ /* 0x000f280000100800 */
[----:B0-----:R-:W2:Y:S04]  /*e5e0*/  LDL R252, [R1+0xca8] ;  /* 0x000ca80001fc7983 */ /* 0x001ea80000100800 */
[----:B------:R0:W-:Y:S04]  /*e5f0*/  STL [R1+0xfd4], R2 ;  /* 0x000fd40201007387 */ /* 0x0001e80000100800 */
[----:B------:R-:W4:Y:S01]  /*e600*/  LDL R0, [R1+0xcc0] ;  /* 0x000cc00001007983 */ /* 0x000f220000100800 */
[----:B------:R-:W-:Y:S01]  /*e610*/  @!P1 IMAD.MOV R5, RZ, RZ, -R5 ;  /* 0x000000ffff059224 */ /* 0x000fe200078e0a05 */
[----:B------:R-:W-:-:S02]  /*e620*/  ISETP.GE.AND P1, PT, R244, RZ, PT ;  /* 0x000000fff400720c */ /* 0x000fc40003f26270 */
[----:B------:R-:W2:Y:S01]  /*e630*/  LDL R244, [R1+0xccc] ;  /* 0x000ccc0001f47983 */ /* 0x000ea20000100800 */
[----:B------:R-:W-:Y:S01]  /*e640*/  @!P0 IMAD.MOV R4, RZ, RZ, -R4 ;  /* 0x000000ffff048224 */ /* 0x000fe200078e0a04 */
[----:B------:R-:W-:Y:S01]  /*e650*/  ISETP.GE.AND P0, PT, R249, RZ, PT ;  /* 0x000000fff900720c */ /* 0x000fe20003f06270 */
[----:B------:R-:W-:Y:S01]  /*e660*/  @!P2 IMAD.MOV R8, RZ, RZ, -R8 ;  /* 0x000000ffff08a224 */ /* 0x000fe200078e0a08 */
[----:B------:R-:W2:Y:S01]  /*e670*/  LDL R249, [R1+0xcc8] ;  /* 0x000cc80001f97983 */ /* 0x000ea20000100800 */
[----:B------:R-:W-:Y:S02]  /*e680*/  @!P4 IMAD.MOV R3, RZ, RZ, -R3 ;  /* 0x000000ffff03c224 */ /* 0x000fe400078e0a03 */
[----:B------:R-:W-:Y:S01]  /*e690*/  @!P3 IMAD.MOV R7, RZ, RZ, -R7 ;  /* 0x000000ffff07b224 */ /* 0x000fe200078e0a07 */
[----:B0-----:R-:W2:Y:S07]  /*e6a0*/  LDL R2, [R1+0xc14] ;  /* 0x000c140001027983 */ /* 0x001eae0000100800 */
[----:B------:R-:W-:Y:S01]  /*e6b0*/  @!P0 IMAD.MOV R10, RZ, RZ, -R10 ;  /* 0x000000ffff0a8224 */ /* 0x000fe200078e0a0a */
[----:B---3--:R-:W-:-:S02]  /*e6c0*/  ISETP.GE.AND P2, PT, R242, RZ, PT ;  /* 0x000000fff200720c */ /* 0x008fc40003f46270 */
[----:B------:R-:W3:Y:S01]  /*e6d0*/  LDL R242, [R1+0xcd8] ;  /* 0x000cd80001f27983 */ /* 0x000ee20000100800 */
[----:B----4-:R-:W-:-:S03]  /*e6e0*/  ISETP.GE.AND P0, PT, R0, RZ, PT ;  /* 0x000000ff0000720c */ /* 0x010fc60003f06270 */
[----:B------:R-:W4:Y:S01]  /*e6f0*/  LDL R0, [R1+0xcdc] ;  /* 0x000cdc0001007983 */ /* 0x000f220000100800 */
[----:B--2---:R-:W-:-:S03]  /*e700*/  ISETP.GE.AND P4, PT, R252, RZ, PT ;  /* 0x000000fffc00720c */ /* 0x004fc60003f86270 */
[----:B------:R-:W2:Y:S01]  /*e710*/  LDL R252, [R1+0xcc4] ;  /* 0x000cc40001fc7983 */ /* 0x000ea20000100800 */
[----:B------:R-:W-:-:S03]  /*e720*/  ISETP.GE.AND P3, PT, R250, RZ, PT ;  /* 0x000000fffa00720c */ /* 0x000fc60003f66270 */
[----:B------:R-:W2:Y:S01]  /*e730*/  LDL R250, [R1+0xcd4] ;  /* 0x000cd40001fa7983 */ /* 0x000ea20000100800 */
[----:B------:R-:W-:Y:S01]  /*e740*/  @!P5 IMAD.MOV R6, RZ, RZ, -R6 ;  /* 0x000000ffff06d224 */ /* 0x000fe200078e0a06 */
[----:B------:R-:W-:Y:S02]  /*e750*/  ISETP.GE.AND P5, PT, R124, RZ, PT ;  /* 0x000000ff7c00720c */ /* 0x000fe40003fa6270 */
[----:B------:R-:W2:Y:S02]  /*e760*/  LDL R124, [R1+0xcd0] ;  /* 0x000cd000017c7983 */ /* 0x000ea40000100800 */
[----:B------:R-:W-:Y:S01]  /*e770*/  @!P4 IMAD.MOV R9, RZ, RZ, -R9 ;  /* 0x000000ffff09c224 */ /* 0x000fe200078e0a09 */
[----:B------:R-:W-:Y:S02]  /*e780*/  ISETP.GE.AND P4, PT, R251, RZ, PT ;  /* 0x000000fffb00720c */ /* 0x000fe40003f86270 */
[----:B------:R-:W2:Y:S01]  /*e790*/  LDL R251, [R1+0xb88] ;  /* 0x000b880001fb7983 */ /* 0x000ea20000100800 */
[----:B------:R-:W-:Y:S01]  /*e7a0*/  @!P3 IMAD.MOV R13, RZ, RZ, -R13 ;  /* 0x000000ffff0db224 */ /* 0x000fe200078e0a0d */
[----:B------:R-:W-:-:S02]  /*e7b0*/  ISETP.GE.AND P3, PT, R244, RZ, PT ;  /* 0x000000fff400720c */ /* 0x000fc40003f66270 */
[----:B------:R-:W2:Y:S02]  /*e7c0*/  LDL R244, [R1+0xce8] ;  /* 0x000ce80001f47983 */ /* 0x000ea40000100800 */
[----:B------:R-:W-:Y:S01]  /*e7d0*/  @!P5 IMAD.MOV R12, RZ, RZ, -R12 ;  /* 0x000000ffff0cd224 */ /* 0x000fe200078e0a0c */
[----:B------:R-:W-:Y:S01]  /*e7e0*/  ISETP.GE.AND P5, PT, R249, RZ, PT ;  /* 0x000000fff900720c */ /* 0x000fe20003fa6270 */
[----:B------:R-:W-:Y:S01]  /*e7f0*/  @!P0 IMAD.MOV R16, RZ, RZ, -R16 ;  /* 0x000000ffff108224 */ /* 0x000fe200078e0a10 */
[----:B------:R-:W2:Y:S01]  /*e800*/  LDL R249, [R1+0xce4] ;  /* 0x000ce40001f97983 */ /* 0x000ea20000100800 */
[----:B---3--:R-:W-:-:S03]  /*e810*/  ISETP.GE.AND P0, PT, R242, RZ, PT ;  /* 0x000000fff200720c */ /* 0x008fc60003f06270 */
[----:B------:R-:W3:Y:S07]  /*e820*/  LDL R242, [R1+0xcf4] ;  /* 0x000cf40001f27983 */ /* 0x000eee0000100800 */
[----:B------:R-:W-:Y:S01]  /*e830*/  @!P5 IMAD.MOV R18, RZ, RZ, -R18 ;  /* 0x000000ffff12d224 */ /* 0x000fe200078e0a12 */
[----:B----4-:R-:W-:Y:S02]  /*e840*/  ISETP.GE.AND P5, PT, R0, RZ, PT ;  /* 0x000000ff0000720c */ /* 0x010fe40003fa6270 */
[----:B------:R-:W4:Y:S01]  /*e850*/  LDL R0, [R1+0xcf8] ;  /* 0x000cf80001007983 */ /* 0x000f220000100800 */
[----:B------:R-:W-:Y:S01]  /*e860*/  @!P1 IMAD.MOV R11, RZ, RZ, -R11 ;  /* 0x000000ffff0b9224 */ /* 0x000fe200078e0a0b */
[----:B--2---:R-:W-:-:S02]  /*e870*/  ISETP.GE.AND P1, PT, R252, RZ, PT ;  /* 0x000000fffc00720c */ /* 0x004fc40003f26270 */
[----:B------:R-:W2:Y:S01]  /*e880*/  LDL R252, [R1+0xce0] ;  /* 0x000ce00001fc7983 */ /* 0x000ea20000100800 */
[----:B------:R-:W-:Y:S01]  /*e890*/  @!P4 IMAD.MOV R15, RZ, RZ, -R15 ;  /* 0x000000ffff0fc224 */ /* 0x000fe200078e0a0f */
[----:B------:R-:W-:Y:S02]  /*e8a0*/  ISETP.GE.AND P4, PT, R250, RZ, PT ;  /* 0x000000fffa00720c */ /* 0x000fe40003f86270 */
[----:B------:R-:W2:Y:S01]  /*e8b0*/  LDL R250, [R1+0xcf0] ;  /* 0x000cf00001fa7983 */ /* 0x000ea20000100800 */
[----:B------:R-:W-:Y:S01]  /*e8c0*/  @!P2 IMAD.MOV R14, RZ, RZ, -R14 ;  /* 0x000000ffff0ea224 */ /* 0x000fe200078e0a0e */
[----:B------:R-:W-:Y:S02]  /*e8d0*/  ISETP.GE.AND P2, PT, R124, RZ, PT ;  /* 0x000000ff7c00720c */ /* 0x000fe40003f46270 */
[----:B------:R-:W2:Y:S03]  /*e8e0*/  LDL R124, [R1+0xcec] ;  /* 0x000cec00017c7983 */ /* 0x000ea60000100800 */
[----:B------:R-:W-:Y:S01]  /*e8f0*/  @!P1 IMAD.MOV R17, RZ, RZ, -R17 ;  /* 0x000000ffff119224 */ /* 0x000fe200078e0a11 */
[----:B------:R-:W-:-:S02]  /*e900*/  ISETP.GE.AND P1, PT, R251, RZ, PT ;  /* 0x000000fffb00720c */ /* 0x000fc40003f26270 */
[----:B------:R-:W2:Y:S01]  /*e910*/  LDL R251, [R1+0xb8c] ;  /* 0x000b8c0001fb7983 */ /* 0x000ea20000100800 */
[----:B------:R-:W-:Y:S01]  /*e920*/  @!P4 IMAD.MOV R21, RZ, RZ, -R21 ;  /* 0x000000ffff15c224 */ /* 0x000fe200078e0a15 */
[----:B------:R-:W-:Y:S02]  /*e930*/  ISETP.GE.AND P4, PT, R244, RZ, PT ;  /* 0x000000fff400720c */ /* 0x000fe40003f86270 */
[----:B------:R-:W2:Y:S01]  /*e940*/  LDL R244, [R1+0xd04] ;  /* 0x000d040001f47983 */ /* 0x000ea20000100800 */
        /* <DEDUP_REMOVED lines=586> */
[----:B--2---:R-:W-:Y:S01]  /*10df0*/  ISETP.GE.AND P3, PT, R252, RZ, PT ;  /* 0x000000fffc00720c */ /* 0x004fe20003f66270 */
[----:B------:R-:W-:Y:S01]  /*10e00*/  @!P1 IMAD.MOV R217, RZ, RZ, -R217 ;  /* 0x000000ffffd99224 */ /* 0x000fe200078e0ad9 */
[----:B------:R-:W2:Y:S01]  /*10e10*/  LDL R252, [R1+0xc20] ;  /* 0x000c200001fc7983 */ /* 0x000ea20000100800 */
[----:B------:R-:W-:Y:S01]  /*10e20*/  ISETP.GE.AND P1, PT, R250, RZ, PT ;  /* 0x000000fffa00720c */ /* 0x000fe20003f26270 */
[----:B------:R-:W-:-:S02]  /*10e30*/  @!P0 IMAD.MOV R216, RZ, RZ, -R216 ;  /* 0x000000ffffd88224 */ /* 0x000fc400078e0ad8 */
[----:B------:R-:W2:Y:S01]  /*10e40*/  LDL R250, [R1+0xc30] ;  /* 0x000c300001fa7983 */ /* 0x000ea20000100800 */
[----:B------:R-:W-:-:S03]  /*10e50*/  ISETP.GE.AND P0, PT, R124, RZ, PT ;  /* 0x000000ff7c00720c */ /* 0x000fc60003f06270 */
[----:B------:R-:W2:Y:S03]  /*10e60*/  LDL R124, [R1+0xc24] ;  /* 0x000c2400017c7983 */ /* 0x000ea60000100800 */
[----:B------:R-:W-:Y:S01]  /*10e70*/  @!P3 IMAD.MOV R219, RZ, RZ, -R219 ;  /* 0x000000ffffdbb224 */ /* 0x000fe200078e0adb */
[----:B------:R-:W-:Y:S02]  /*10e80*/  ISETP.GE.AND P3, PT, R251, RZ, PT ;  /* 0x000000fffb00720c */ /* 0x000fe40003f66270 */
        /* <DEDUP_REMOVED lines=8> */
[----:B------:R-:W-:Y:S01]  /*10f10*/  @!P2 IMAD.MOV R226, RZ, RZ, -R226 ;  /* 0x000000ffffe2a224 */ /* 0x000fe200078e0ae2 */
[----:B------:R-:W-:-:S02]  /*10f20*/  ISETP.GE.AND P4, PT, R2, RZ, PT ;  /* 0x000000ff0200720c */ /* 0x000fc40003f86270 */
[----:B------:R-:W2:Y:S01]  /*10f30*/  LDL R2, [R1+0xc3c] ;  /* 0x000c3c0001027983 */ /* 0x000ea20000100800 */
[----:B---3--:R-:W-:-:S03]  /*10f40*/  ISETP.GE.AND P2, PT, R242, RZ, PT ;  /* 0x000000fff200720c */ /* 0x008fc60003f46270 */
[----:B------:R-:W3:Y:S01]  /*10f50*/  LDL R242, [R1+0xc4c] ;  /* 0x000c4c0001f27983 */ /* 0x000ee20000100800 */
[----:B------:R-:W-:Y:S01]  /*10f60*/  @!P1 IMAD.MOV R229, RZ, RZ, -R229 ;  /* 0x000000ffffe59224 */ /* 0x000fe200078e0ae5 */
[----:B----4-:R-:W-:Y:S02]  /*10f70*/  ISETP.GE.AND P1, PT, R0, RZ, PT ;  /* 0x000000ff0000720c */ /* 0x010fe40003f26270 */
[----:B------:R-:W0:Y:S01]  /*10f80*/  S2R R0, SR_TID.X ;  /* 0x0000000000007919 */ /* 0x000e220000002100 */
[----:B------:R-:W-:Y:S01]  /*10f90*/  @!P5 IMAD.MOV R224, RZ, RZ, -R224 ;  /* 0x000000ffffe0d224 */ /* 0x000fe200078e0ae0 */
[----:B--2---:R-:W-:Y:S02]  /*10fa0*/  ISETP.GE.AND P5, PT, R252, RZ, PT ;  /* 0x000000fffc00720c */ /* 0x004fe40003fa6270 */
[----:B------:R-:W2:Y:S01]  /*10fb0*/  LDL R252, [R1+0xc48] ;  /* 0x000c480001fc7983 */ /* 0x000ea20000100800 */
[----:B------:R-:W-:Y:S02]  /*10fc0*/  @!P3 IMAD.MOV R225, RZ, RZ, -R225 ;  /* 0x000000ffffe1b224 */ /* 0x000fe400078e0ae1 */
[----:B------:R-:W-:Y:S01]  /*10fd0*/  @!P0 IMAD.MOV R228, RZ, RZ, -R228 ;  /* 0x000000ffffe48224 */ /* 0x000fe200078e0ae4 */
[----:B------:R-:W-:Y:S01]  /*10fe0*/  ISETP.GE.AND P3, PT, R124, RZ, PT ;  /* 0x000000ff7c00720c */ /* 0x000fe20003f66270 */
[----:B------:R-:W-:Y:S01]  /*10ff0*/  @!P2 IMAD.MOV R232, RZ, RZ, -R232 ;  /* 0x000000ffffe8a224 */ /* 0x000fe200078e0ae8 */
[----:B------:R-:W4:Y:S01]  /*11000*/  LDL R124, [R1+0xc50] ;  /* 0x000c5000017c7983 */ /* 0x000f220000100800 */
[----:B------:R-:W-:-:S02]  /*11010*/  ISETP.GE.AND P0, PT, R251, RZ, PT ;  /* 0x000000fffb00720c */ /* 0x000fc40003f06270 */
[----:B0-----:R-:W-:Y:S01]  /*11020*/  SHF.R.U32.HI R0, RZ, 0x6, R0 ;  /* 0x00000006ff007819 */ /* 0x001fe20000011600 */
[----:B------:R-:W-:Y:S01]  /*11030*/  @!P4 IMAD.MOV R227, RZ, RZ, -R227 ;  /* 0x000000ffffe3c224 */ /* 0x000fe200078e0ae3 */
[----:B------:R-:W-:-:S06]  /*11040*/  ISETP.GE.AND P2, PT, R244, RZ, PT ;  /* 0x000000fff400720c */ /* 0x000fcc0003f46270 */
[----:B------:R-:W-:Y:S01]  /*11050*/  @!P3 IMAD.MOV R231, RZ, RZ, -R231 ;  /* 0x000000ffffe7b224 */ /* 0x000fe200078e0ae7 */
[----:B------:R-:W-:Y:S01]  /*11060*/  SGXT.U32 R0, R0, 0x1 ;  /* 0x000000010000781a */ /* 0x000fe20000000000 */
[----:B------:R-:W4:Y:S03]  /*11070*/  LDL R251, [R1+0xc58] ;  /* 0x000c580001fb7983 */ /* 0x000f260000100800 */
[----:B------:R-:W-:Y:S01]  /*11080*/  LOP3.LUT R0, R0, 0x3c, RZ, 0xfc, !PT ;  /* 0x0000003c00007812 */ /* 0x000fe200078efcff */
[----:B------:R-:W-:-:S04]  /*11090*/  IMAD R244, RZ, RZ, -UR25 ;  /* 0x80000019fff47e24 */ /* 0x000fc8000f8e02ff */
[----:B------:R-:W-:Y:S01]  /*110a0*/  IMAD R0, R0, UR25, RZ ;  /* 0x0000001900007c24 */ /* 0x000fe2000f8e02ff */
[----:B------:R-:W-:Y:S01]  /*110b0*/  ISETP.GE.AND P4, PT, R250, RZ, PT ;  /* 0x000000fffa00720c */ /* 0x000fe20003f86270 */
[----:B------:R-:W-:Y:S01]  /*110c0*/  @!P5 IMAD.MOV R230, RZ, RZ, -R230 ;  /* 0x000000ffffe6d224 */ /* 0x000fe200078e0ae6 */
[----:B------:R-:W4:Y:S01]  /*110d0*/  LDL R250, [R1+0xc54] ;  /* 0x000c540001fa7983 */ /* 0x000f220000100800 */
[----:B------:R-:W-:Y:S01]  /*110e0*/  IMAD R0, R244, 0x2, R0 ;  /* 0x00000002f4007824 */ /* 0x000fe200078e0200 */
[----:B------:R-:W-:Y:S01]  /*110f0*/  ISETP.GE.AND P3, PT, R249, RZ, PT ;  /* 0x000000fff900720c */ /* 0x000fe20003f66270 */
[----:B------:R-:W-:Y:S01]  /*11100*/  @!P0 IMAD.MOV R234, RZ, RZ, -R234 ;  /* 0x000000ffffea8224 */ /* 0x000fe200078e0aea */
[----:B------:R-:W4:Y:S01]  /*11110*/  LDL R249, [R1+0xc5c] ;  /* 0x000c5c0001f97983 */ /* 0x000f220000100800 */
[----:B------:R-:W-:Y:S01]  /*11120*/  ISETP.GE.AND P5, PT, R2, RZ, PT ;  /* 0x000000ff0200720c */ /* 0x000fe20003fa6270 */
[----:B------:R-:W-:Y:S02]  /*11130*/  IMAD R2, R244, 0x2, R0 ;  /* 0x00000002f4027824 */ /* 0x000fe400078e0200 */
[----:B------:R0:W-:Y:S04]  /*11140*/  STL [R1+0x130], R0 ;  /* 0x0001300001007387 */ /* 0x0001e80000100800 */
[----:B0-----:R-:W4:Y:S01]  /*11150*/  LDL R0, [R1+0xc68] ;  /* 0x000c680001007983 */ /* 0x001f220000100800 */
[----:B---3--:R-:W-:-:S03]  /*11160*/  ISETP.GE.AND P0, PT, R242, RZ, PT ;  /* 0x000000fff200720c */ /* 0x008fc60003f06270 */
[----:B------:R-:W3:Y:S04]  /*11170*/  LDL R242, [R1+0xc64] ;  /* 0x000c640001f27983 */ /* 0x000ee80000100800 */
[----:B------:R0:W-:Y:S01]  /*11180*/  STL [R1+0x134], R2 ;  /* 0x0001340201007387 */ /* 0x0001e20000100800 */
[----:B------:R-:W-:Y:S02]  /*11190*/  @!P4 IMAD.MOV R233, RZ, RZ, -R233 ;  /* 0x000000ffffe9c224 */ /* 0x000fe400078e0ae9 */
[----:B0-----:R-:W-:-:S05]  /*111a0*/  IMAD R2, R244, 0x2, R2 ;  /* 0x00000002f4027824 */ /* 0x001fca00078e0202 */
[----:B------:R0:W-:Y:S02]  /*111b0*/  STL [R1+0x108], R2 ;  /* 0x0001080201007387 */ /* 0x0001e40000100800 */
[----:B0-----:R-:W-:Y:S01]  /*111c0*/  IMAD R2, R244, 0x2, R2 ;  /* 0x00000002f4027824 */ /* 0x001fe200078e0202 */
[----:B--2---:R-:W-:-:S04]  /*111d0*/  ISETP.GE.AND P4, PT, R252, RZ, PT ;  /* 0x000000fffc00720c */ /* 0x004fc80003f86270 */
[----:B------:R0:W-:Y:S01]  /*111e0*/  STL [R1+0x10c], R2 ;  /* 0x00010c0201007387 */ /* 0x0001e20000100800 */
[----:B------:R-:W-:Y:S01]  /*111f0*/  @!P1 IMAD.MOV R235, RZ, RZ, -R235 ;  /* 0x000000ffffeb9224 */ /* 0x000fe200078e0aeb */
[----:B----4-:R-:W-:Y:S01]  /*11200*/  ISETP.GE.AND P1, PT, R124, RZ, PT ;  /* 0x000000ff7c00720c */ /* 0x010fe20003f26270 */
[----:B0-----:R-:W-:-:S06]  /*11210*/  IMAD R2, R244, 0x2, R2 ;  /* 0x00000002f4027824 */ /* 0x001fcc00078e0202 */
[----:B------:R-:W-:Y:S01]  /*11220*/  @!P4 IMAD.MOV R239, RZ, RZ, -R239 ;  /* 0x000000ffffefc224 */ /* 0x000fe200078e0aef */
[----:B------:R0:W-:Y:S01]  /*11230*/  STL [R1+0x110], R2 ;  /* 0x0001100201007387 */ /* 0x0001e20000100800 */
[----:B------:R-:W-:Y:S01]  /*11240*/  ISETP.GE.AND P4, PT, R125, RZ, PT ;  /* 0x000000ff7d00720c */ /* 0x000fe20003f86270 */
[----:B------:R-:W-:Y:S02]  /*11250*/  @!P5 IMAD.MOV R236, RZ, RZ, -R236 ;  /* 0x000000ffffecd224 */ /* 0x000fe400078e0aec */
[----:B0-----:R-:W-:-:S04]  /*11260*/  IMAD R2, R244, 0x2, R2 ;  /* 0x00000002f4027824 */ /* 0x001fc800078e0202 */
[----:B------:R-:W-:Y:S01]  /*11270*/  IMAD R125, R244, 0x4, R2 ;  /* 0x00000004f47d7824 */ /* 0x000fe200078e0202 */
[----:B------:R0:W-:Y:S01]  /*11280*/  STL [R1+0x114], R2 ;  /* 0x0001140201007387 */ /* 0x0001e20000100800 */
[----:B------:R-:W-:Y:S01]  /*11290*/  @!P3 IMAD.MOV R237, RZ, RZ, -R237 ;  /* 0x000000ffffedb224 */ /* 0x000fe200078e0aed */
[----:B------:R-:W-:Y:S01]  /*112a0*/  ISETP.GE.AND P3, PT, R251, RZ, PT ;  /* 0x000000fffb00720c */ /* 0x000fe20003f66270 */
[----:B------:R-:W-:Y:S02]  /*112b0*/  @!P2 IMAD.MOV R238, RZ, RZ, -R238 ;  /* 0x000000ffffeea224 */ /* 0x000fe400078e0aee */
[----:B------:R-:W-:Y:S01]  /*112c0*/  @!P0 IMAD.MOV R240, RZ, RZ, -R240 ;  /* 0x000000fffff08224 */ /* 0x000fe200078e0af0 */
[----:B0-----:R-:W2:Y:S01]  /*112d0*/  LDL.LU R2, [R1+0x24] ;  /* 0x0000240001027983 */ /* 0x001ea20000300800 */
[----:B------:R-:W-:-:S03]  /*112e0*/  ISETP.GE.AND P5, PT, R250, RZ, PT ;  /* 0x000000fffa00720c */ /* 0x000fc60003fa6270 */
[----:B------:R-:W4:Y:S01]  /*112f0*/  LDL.LU R252, [R1+0x20] ;  /* 0x0000200001fc7983 */ /* 0x000f220000300800 */
[----:B------:R-:W-:-:S03]  /*11300*/  ISETP.GE.AND P2, PT, R249, RZ, PT ;  /* 0x000000fff900720c */ /* 0x000fc60003f46270 */
[----:B------:R-:W4:Y:S01]  /*11310*/  LDL.LU R124, [R1+0x1c] ;  /* 0x00001c00017c7983 */ /* 0x000f220000300800 */
[----:B------:R-:W-:-:S03]  /*11320*/  @!P1 IMAD.MOV R241, RZ, RZ, -R241 ;  /* 0x000000fffff19224 */ /* 0x000fc600078e0af1 */
[----:B------:R0:W-:Y:S04]  /*11330*/  STL [R1+0x118], R125 ;  /* 0x0001187d01007387 */ /* 0x0001e80000100800 */
[----:B------:R-:W4:Y:S01]  /*11340*/  LDL.LU R250, [R1+0x18] ;  /* 0x0000180001fa7983 */ /* 0x000f220000300800 */
[----:B------:R-:W-:-:S03]  /*11350*/  ISETP.GE.AND P1, PT, R0, RZ, PT ;  /* 0x000000ff0000720c */ /* 0x000fc60003f26270 */
[----:B------:R-:W4:Y:S01]  /*11360*/  LDL.LU R251, [R1+0x14] ;  /* 0x0000140001fb7983 */ /* 0x000f220000300800 */
[----:B0-----:R-:W-:-:S03]  /*11370*/  IMAD R125, R244, 0x2, R125 ;  /* 0x00000002f47d7824 */ /* 0x001fc600078e027d */
[----:B------:R-:W4:Y:S01]  /*11380*/  LDL.LU R249, [R1+0x10] ;  /* 0x0000100001f97983 */ /* 0x000f220000300800 */
[----:B------:R-:W-:Y:S01]  /*11390*/  IMAD R244, R244, 0x2, R125 ;  /* 0x00000002f4f47824 */ /* 0x000fe200078e027d */
[----:B---3--:R-:W-:Y:S02]  /*113a0*/  ISETP.GE.AND P0, PT, R242, RZ, PT ;  /* 0x000000fff200720c */ /* 0x008fe40003f06270 */
[----:B------:R-:W3:Y:S04]  /*113b0*/  LDL.LU R242, [R1+0xfe4] ;  /* 0x000fe40001f27983 */ /* 0x000ee80000300800 */
[----:B------:R-:W2:Y:S04]  /*113c0*/  LDL.LU R0, [R1+0xfe0] ;  /* 0x000fe00001007983 */ /* 0x000ea80000300800 */
[----:B------:R0:W-:Y:S04]  /*113d0*/  STL [R1+0x11c], R125 ;  /* 0x00011c7d01007387 */ /* 0x0001e80000100800 */
[----:B0-----:R-:W4:Y:S01]  /*113e0*/  LDL.LU R125, [R1+0xfdc] ;  /* 0x000fdc00017d7983 */ /* 0x001f220000300800 */
[----:B------:R-:W-:-:S03]  /*113f0*/  @!P3 IMAD.MOV R243, RZ, RZ, -R243 ;  /* 0x000000fffff3b224 */ /* 0x000fc600078e0af3 */
[----:B------:R-:W-:Y:S01]  /*11400*/  STL [R1+0x120], R244 ;  /* 0x000120f401007387 */ /* 0x000fe20000100800 */
[----:B---3--:R-:W-:Y:S01]  /*11410*/  @!P5 IMAD.MOV R242, RZ, RZ, -R242 ;  /* 0x000000fffff2d224 */ /* 0x008fe200078e0af2 */
[----:B--2---:R-:W-:Y:S02]  /*11420*/  ISETP.GE.AND P5, PT, R0, RZ, PT ;  /* 0x000000ff0000720c */ /* 0x004fe40003fa6270 */
[----:B------:R0:W-:Y:S02]  /*11430*/  STL [R1+0xf78], R0 ;  /* 0x000f780001007387 */ /* 0x0001e40000100800 */
[----:B0-----:R-:W-:Y:S01]  /*11440*/  IMAD R0, RZ, RZ, -UR25 ;  /* 0x80000019ff007e24 */ /* 0x001fe2000f8e02ff */
[----:B----4-:R-:W-:Y:S02]  /*11450*/  ISETP.NE.AND P3, PT, R125, RZ, PT ;  /* 0x000000ff7d00720c */ /* 0x010fe40003f65270 */
[----:B------:R-:W-:Y:S01]  /*11460*/  LOP3.LUT R125, RZ, R125, RZ, 0x33, !PT ;  /* 0x0000007dff7d7212 */ /* 0x000fe200078e33ff */
[----:B------:R-:W-:-:S03]  /*11470*/  IMAD R244, R0, 0x2, R244 ;  /* 0x0000000200f47824 */ /* 0x000fc600078e02f4 */
[C---:B------:R-:W-:Y:S01]  /*11480*/  SEL R2, R125.reuse, R2, !P3 ;  /* 0x000000027d027207 */ /* 0x040fe20005800000 */
[----:B------:R-:W-:Y:S01]  /*11490*/  IMAD R0, R0, 0x2, R244 ;  /* 0x0000000200007824 */ /* 0x000fe200078e02f4 */
[C---:B------:R-:W-:Y:S01]  /*114a0*/  SEL R252, R125.reuse, R252, !P3 ;  /* 0x000000fc7dfc7207 */ /* 0x040fe20005800000 */
[----:B------:R0:W-:Y:S01]  /*114b0*/  STL [R1+0x124], R244 ;  /* 0x000124f401007387 */ /* 0x0001e20000100800 */
[C---:B------:R-:W-:Y:S02]  /*114c0*/  SEL R124, R125.reuse, R124, !P3 ;  /* 0x0000007c7d7c7207 */ /* 0x040fe40005800000 */
[C---:B------:R-:W-:Y:S02]  /*114d0*/  SEL R250, R125.reuse, R250, !P3 ;  /* 0x000000fa7dfa7207 */ /* 0x040fe40005800000 */
[C---:B------:R-:W-:Y:S01]  /*114e0*/  SEL R251, R125.reuse, R251, !P3 ;  /* 0x000000fb7dfb7207 */ /* 0x040fe20005800000 */
[----:B0-----:R-:W2:Y:S04]  /*114f0*/  LDL.LU R244, [R1+0xfd8] ;  /* 0x000fd80001f47983 */ /* 0x001ea80000300800 */
[----:B------:R0:W-:Y:S01]  /*11500*/  STL [R1+0x104], R2 ;  /* 0x0001040201007387 */ /* 0x0001e20000100800 */
[----:B------:R-:W-:-:S03]  /*11510*/  SEL R249, R125, R249, !P3 ;  /* 0x000000f97df97207 */ /* 0x000fc60005800000 */
[----:B0-----:R-:W3:Y:S04]  /*11520*/  LDL.LU R2, [R1+0xfd4] ;  /* 0x000fd40001027983 */ /* 0x001ee80000300800 */
[----:B------:R0:W-:Y:S04]  /*11530*/  STL [R1+0x100], R252 ;  /* 0x000100fc01007387 */ /* 0x0001e80000100800 */
[----:B0-----:R-:W4:Y:S04]  /*11540*/  LDL.LU R252, [R1+0xfd0] ;  /* 0x000fd00001fc7983 */ /* 0x001f280000300800 */
[----:B------:R0:W-:Y:S04]  /*11550*/  STL [R1+0xfc], R124 ;  /* 0x0000fc7c01007387 */ /* 0x0001e80000100800 */
[----:B0-----:R-:W2:Y:S04]  /*11560*/  LDL.LU R124, [R1+0xfcc] ;  /* 0x000fcc00017c7983 */ /* 0x001ea80000300800 */
[----:B------:R0:W-:Y:S04]  /*11570*/  STL [R1+0xf8], R250 ;  /* 0x0000f8fa01007387 */ /* 0x0001e80000100800 */
[----:B0-----:R-:W3:Y:S04]  /*11580*/  LDL.LU R250, [R1+0xfc8] ;  /* 0x000fc80001fa7983 */ /* 0x001ee80000300800 */
[----:B------:R0:W-:Y:S04]  /*11590*/  STL [R1+0xf4], R251 ;  /* 0x0000f4fb01007387 */ /* 0x0001e80000100800 */
[----:B0-----:R-:W4:Y:S04]  /*115a0*/  LDL.LU R251, [R1+0xfc4] ;  /* 0x000fc40001fb7983 */ /* 0x001f280000300800 */
[----:B------:R0:W-:Y:S04]  /*115b0*/  STL [R1+0xf0], R249 ;  /* 0x0000f0f901007387 */ /* 0x0001e80000100800 */
[----:B0-----:R-:W2:Y:S01]  /*115c0*/  LDL.LU R249, [R1+0xfc0] ;  /* 0x000fc00001f97983 */ /* 0x001ea20000300800 */
[----:B------:R-:W-:-:S02]  /*115d0*/  SEL R3, R125, R3, !P3 ;  /* 0x000000037d037207 */ /* 0x000fc40005800000 */
[C---:B------:R-:W-:Y:S02]  /*115e0*/  SEL R85, R125.reuse, R85, !P3 ;  /* 0x000000557d557207 */ /* 0x040fe40005800000 */
[C---:B---3--:R-:W-:Y:S02]  /*115f0*/  SEL R250, R125.reuse, R250, !P3 ;  /* 0x000000fa7dfa7207 */ /* 0x048fe40005800000 */
[C---:B----4-:R-:W-:Y:S02]  /*11600*/  SEL R251, R125.reuse, R251, !P3 ;  /* 0x000000fb7dfb7207 */ /* 0x050fe40005800000 */
[----:B--2---:R-:W-:-:S05]  /*11610*/  SEL R249, R125, R249, !P3 ;  /* 0x000000f97df97207 */ /* 0x004fca0005800000 */
[----:B------:R0:W-:Y:S04]  /*11620*/  STL [R1+0xec], R249 ;  /* 0x0000ecf901007387 */ /* 0x0001e80000100800 */
[----:B0-----:R-:W2:Y:S04]  /*11630*/  LDL.LU R249, [R1+0xfbc] ;  /* 0x000fbc0001f97983 */ /* 0x001ea80000300800 */
[----:B------:R0:W-:Y:S04]  /*11640*/  STL [R1+0xe8], R251 ;  /* 0x0000e8fb01007387 */ /* 0x0001e80000100800 */
[----:B------:R1:W-:Y:S01]  /*11650*/  STL [R1+0xe4], R250 ;  /* 0x0000e4fa01007387 */ /* 0x0003e20000100800 */
[----:B0-----:R-:W-:-:S02]  /*11660*/  SEL R251, R125, R124, !P3 ;  /* 0x0000007c7dfb7207 */ /* 0x001fc40005800000 */
[C---:B------:R-:W-:Y:S02]  /*11670*/  SEL R124, R125.reuse, R2, !P3 ;  /* 0x000000027d7c7207 */ /* 0x040fe40005800000 */
[C---:B-1----:R-:W-:Y:S01]  /*11680*/  SEL R250, R125.reuse, R252, !P3 ;  /* 0x000000fc7dfa7207 */ /* 0x042fe20005800000 */
[----:B------:R-:W-:Y:S01]  /*11690*/  STL [R1+0xe0], R251 ;  /* 0x0000e0fb01007387 */ /* 0x000fe20000100800 */
[----:B------:R-:W-:-:S03]  /*116a0*/  SEL R2, R125, R4, !P3 ;  /* 0x000000047d027207 */ /* 0x000fc60005800000 */
[----:B------:R-:W-:Y:S01]  /*116b0*/  STL [R1+0xdc], R250 ;  /* 0x0000dcfa01007387 */ /* 0x000fe20000100800 */
[----:B------:R-:W-:-:S03]  /*116c0*/  SEL R4, R125, R5, !P3 ;  /* 0x000000057d047207 */ /* 0x000fc60005800000 */
[----:B------:R-:W-:Y:S04]  /*116d0*/  STL [R1+0xd8], R124 ;  /* 0x0000d87c01007387 */ /* 0x000fe80000100800 */
[----:B------:R0:W-:Y:S04]  /*116e0*/  STL [R1+0xd4], R3 ;  /* 0x0000d40301007387 */ /* 0x0001e80000100800 */
[----:B------:R1:W-:Y:S01]  /*116f0*/  STL [R1+0xd0], R2 ;  /* 0x0000d00201007387 */ /* 0x0003e20000100800 */
[----:B0-----:R-:W-:-:S03]  /*11700*/  SEL R3, R125, R6, !P3 ;  /* 0x000000067d037207 */ /* 0x001fc60005800000 */
[----:B------:R0:W-:Y:S01]  /*11710*/  STL [R1+0xcc], R4 ;  /* 0x0000cc0401007387 */ /* 0x0001e20000100800 */
[----:B-1----:R-:W-:-:S03]  /*11720*/  SEL R2, R125, R7, !P3 ;  /* 0x000000077d027207 */ /* 0x002fc60005800000 */
[----:B------:R1:W-:Y:S04]  /*11730*/  STL [R1+0xc8], R3 ;  /* 0x0000c80301007387 */ /* 0x0003e80000100800 */
[----:B------:R3:W-:Y:S01]  /*11740*/  STL [R1+0xc4], R2 ;  /* 0x0000c40201007387 */ /* 0x0007e20000100800 */
[C---:B0-----:R-:W-:Y:S02]  /*11750*/  SEL R4, R125.reuse, R8, !P3 ;  /* 0x000000087d047207 */ /* 0x041fe40005800000 */
[----:B-1----:R-:W-:-:S03]  /*11760*/  SEL R3, R125, R9, !P3 ;  /* 0x000000097d037207 */ /* 0x002fc60005800000 */
[----:B------:R0:W-:Y:S01]  /*11770*/  STL [R1+0xc0], R4 ;  /* 0x0000c00401007387 */ /* 0x0001e20000100800 */
[----:B---3--:R-:W-:-:S03]  /*11780*/  SEL R2, R125, R10, !P3 ;  /* 0x0000000a7d027207 */ /* 0x008fc60005800000 */
        /* <DEDUP_REMOVED lines=60> */
[----:B------:R1:W-:Y:S01]  /*11b50*/  STL [R1+0x44], R3 ;  /* 0x0000440301007387 */ /* 0x0003e20000100800 */
[----:B------:R-:W-:-:S03]  /*11b60*/  SEL R19, R125, R43, !P3 ;  /* 0x0000002b7d137207 */ /* 0x000fc60005800000 */
[----:B------:R3:W-:Y:S01]  /*11b70*/  STL [R1+0x4], R2 ;  /* 0x0000040201007387 */ /* 0x0007e20000100800 */
[C---:B0-----:R-:W-:Y:S02]  /*11b80*/  SEL R4, R125.reuse, R66, !P3 ;  /* 0x000000427d047207 */ /* 0x041fe40005800000 */
[C---:B-1----:R-:W-:Y:S01]  /*11b90*/  SEL R3, R125.reuse, R67, !P3 ;  /* 0x000000437d037207 */ /* 0x042fe20005800000 */
[----:B------:R-:W0:Y:S01]  /*11ba0*/  S2R R43, SR_TID.X ;  /* 0x00000000002b7919 */ /* 0x000e220000002100 */
[C---:B---3--:R-:W-:Y:S01]  /*11bb0*/  SEL R2, R125.reuse, R68, !P3 ;  /* 0x000000447d027207 */ /* 0x048fe20005800000 */
[----:B------:R1:W-:Y:S04]  /*11bc0*/  STL [R1+0xc], R4 ;  /* 0x00000c0401007387 */ /* 0x0003e80000100800 */
[----:B------:R3:W-:Y:S04]  /*11bd0*/  STL [R1+0x1c], R3 ;  /* 0x00001c0301007387 */ /* 0x0007e80000100800 */
[----:B------:R4:W-:Y:S01]  /*11be0*/  STL [R1+0x40], R2 ;  /* 0x0000400201007387 */ /* 0x0009e20000100800 */
[----:B-1----:R-:W-:-:S02]  /*11bf0*/  SEL R4, R125, R69, !P3 ;  /* 0x000000457d047207 */ /* 0x002fc40005800000 */
[----:B---3--:R-:W-:-:S03]  /*11c00*/  SEL R3, R125, R70, !P3 ;  /* 0x000000467d037207 */ /* 0x008fc60005800000 */
[----:B------:R1:W-:Y:S01]  /*11c10*/  STL [R1+0x34], R4 ;  /* 0x0000340401007387 */ /* 0x0003e20000100800 */
[----:B----4-:R-:W-:-:S03]  /*11c20*/  SEL R2, R125, R71, !P3 ;  /* 0x000000477d027207 */ /* 0x010fc60005800000 */
[----:B------:R3:W-:Y:S04]  /*11c30*/  STL [R1+0x3c], R3 ;  /* 0x00003c0301007387 */ /* 0x0007e80000100800 */
[----:B------:R4:W-:Y:S01]  /*11c40*/  STL [R1+0x38], R2 ;  /* 0x0000380201007387 */ /* 0x0009e20000100800 */
[C---:B-1----:R-:W-:Y:S02]  /*11c50*/  SEL R4, R125.reuse, R72, !P3 ;  /* 0x000000487d047207 */ /* 0x042fe40005800000 */
        /* <DEDUP_REMOVED lines=9> */
[----:B------:R3:W-:Y:S01]  /*11cf0*/  STL [R1+0x18], R3 ;  /* 0x0000180301007387 */ /* 0x0007e20000100800 */
[----:B------:R-:W-:-:S03]  /*11d00*/  SEL R252, R125, R81, !P3 ;  /* 0x000000517dfc7207 */ /* 0x000fc60005800000 */
[----:B------:R4:W-:Y:S01]  /*11d10*/  STL [R1+0x14], R2 ;  /* 0x0000140201007387 */ /* 0x0009e20000100800 */
[C---:B-1----:R-:W-:Y:S02]  /*11d20*/  SEL R4, R125.reuse, R78, !P3 ;  /* 0x0000004e7d047207 */ /* 0x042fe40005800000 */
[----:B---3--:R-:W-:-:S03]  /*11d30*/  SEL R3, R125, R79, !P3 ;  /* 0x0000004f7d037207 */ /* 0x008fc60005800000 */
[----:B------:R-:W-:Y:S01]  /*11d40*/  STL [R1+0x10], R4 ;  /* 0x0000100401007387 */ /* 0x000fe20000100800 */
[C---:B------:R-:W-:Y:S02]  /*11d50*/  SEL R251, R125.reuse, R82, !P3 ;  /* 0x000000527dfb7207 */ /* 0x040fe40005800000 */
[C---:B----4-:R-:W-:Y:S01]  /*11d60*/  SEL R2, R125.reuse, R80, !P3 ;  /* 0x000000507d027207 */ /* 0x050fe20005800000 */
[----:B------:R0:W-:Y:S01]  /*11d70*/  STL [R1+0x8], R3 ;  /* 0x0000080301007387 */ /* 0x0001e20000100800 */
[C---:B------:R-:W-:Y:S02]  /*11d80*/  SEL R250, R125.reuse, R83, !P3 ;  /* 0x000000537dfa7207 */ /* 0x040fe40005800000 */
[----:B------:R-:W-:Y:S01]  /*11d90*/  SEL R124, R125, R84, !P3 ;  /* 0x000000547d7c7207 */ /* 0x000fe20005800000 */
[----:B------:R-:W-:Y:S04]  /*11da0*/  STL [R1+0xfa8], R252 ;  /* 0x000fa8fc01007387 */ /* 0x000fe80000100800 */
[----:B------:R1:W-:Y:S04]  /*11db0*/  STL [R1], R2 ;  /* 0x0000000201007387 */ /* 0x0003e80000100800 */
[----:B------:R-:W-:Y:S01]  /*11dc0*/  STL [R1+0xfac], R251 ;  /* 0x000facfb01007387 */ /* 0x000fe20000100800 */
[----:B0-----:R-:W-:-:S03]  /*11dd0*/  IMAD.SHL.U32 R3, R43, 0x8, RZ ;  /* 0x000000082b037824 */ /* 0x001fc600078e00ff */
[----:B------:R-:W-:Y:S01]  /*11de0*/  STL [R1+0xfb0], R250 ;  /* 0x000fb0fa01007387 */ /* 0x000fe20000100800 */
[----:B------:R-:W-:-:S03]  /*11df0*/  SEL R21, R125, R41, !P3 ;  /* 0x000000297d157207 */ /* 0x000fc60005800000 */
[----:B------:R-:W-:Y:S01]  /*11e00*/  STL [R1+0xfb4], R124 ;  /* 0x000fb47c01007387 */ /* 0x000fe20000100800 */
[----:B------:R-:W-:-:S03]  /*11e10*/  SEL R22, R125, R40, !P3 ;  /* 0x000000287d167207 */ /* 0x000fc60005800000 */
[----:B------:R-:W-:Y:S01]  /*11e20*/  STL [R1+0xfb8], R85 ;  /* 0x000fb85501007387 */ /* 0x000fe20000100800 */
[----:B------:R-:W-:-:S03]  /*11e30*/  SEL R24, R125, R39, !P3 ;  /* 0x000000277d187207 */ /* 0x000fc60005800000 */
[----:B------:R-:W-:Y:S01]  /*11e40*/  STL [R1+0xf7c], R0 ;  /* 0x000f7c0001007387 */ /* 0x000fe20000100800 */
[----:B------:R-:W-:-:S03]  /*11e50*/  SEL R25, R125, R38, !P3 ;  /* 0x000000267d197207 */ /* 0x000fc60005800000 */
[----:B------:R-:W3:Y:S01]  /*11e60*/  LDL.LU R41, [R1+0x104] ;  /* 0x0001040001297983 */ /* 0x000ee20000300800 */
[----:B------:R-:W-:-:S03]  /*11e70*/  SEL R26, R125, R37, !P3 ;  /* 0x000000257d1a7207 */ /* 0x000fc60005800000 */
[----:B------:R-:W4:Y:S01]  /*11e80*/  LDL.LU R40, [R1+0x100] ;  /* 0x0001000001287983 */ /* 0x000f220000300800 */
[----:B------:R-:W-:-:S03]  /*11e90*/  SEL R27, R125, R36, !P3 ;  /* 0x000000247d1b7207 */ /* 0x000fc60005800000 */
[----:B------:R-:W4:Y:S01]  /*11ea0*/  LDL.LU R39, [R1+0xfc] ;  /* 0x0000fc0001277983 */ /* 0x000f220000300800 */
[----:B------:R-:W-:-:S03]  /*11eb0*/  SEL R28, R125, R35, !P3 ;  /* 0x000000237d1c7207 */ /* 0x000fc60005800000 */
[----:B------:R0:W-:Y:S01]  /*11ec0*/  STL [R1+0xb74], R3 ;  /* 0x000b740301007387 */ /* 0x0001e20000100800 */
[----:B------:R-:W-:-:S03]  /*11ed0*/  SEL R29, R125, R34, !P3 ;  /* 0x000000227d1d7207 */ /* 0x000fc60005800000 */
[----:B------:R-:W4:Y:S01]  /*11ee0*/  LDL.LU R38, [R1+0xf8] ;  /* 0x0000f80001267983 */ /* 0x000f220000300800 */
[----:B------:R-:W-:-:S03]  /*11ef0*/  SEL R30, R125, R33, !P3 ;  /* 0x000000217d1e7207 */ /* 0x000fc60005800000 */
[----:B------:R-:W4:Y:S01]  /*11f00*/  LDL.LU R37, [R1+0xf4] ;  /* 0x0000f40001257983 */ /* 0x000f220000300800 */
[----:B------:R-:W-:-:S03]  /*11f10*/  SEL R31, R125, R32, !P3 ;  /* 0x000000207d1f7207 */ /* 0x000fc60005800000 */
[----:B------:R-:W4:Y:S04]  /*11f20*/  LDL.LU R36, [R1+0xf0] ;  /* 0x0000f00001247983 */ /* 0x000f280000300800 */
[----:B------:R-:W4:Y:S04]  /*11f30*/  LDL.LU R35, [R1+0xec] ;  /* 0x0000ec0001237983 */ /* 0x000f280000300800 */
[----:B------:R-:W4:Y:S04]  /*11f40*/  LDL.LU R34, [R1+0xe8] ;  /* 0x0000e80001227983 */ /* 0x000f280000300800 */
[----:B------:R-:W4:Y:S04]  /*11f50*/  LDL.LU R33, [R1+0xe4] ;  /* 0x0000e40001217983 */ /* 0x000f280000300800 */
[----:B------:R-:W4:Y:S01]  /*11f60*/  LDL.LU R32, [R1+0xe0] ;  /* 0x0000e00001207983 */ /* 0x000f220000300800 */
[----:B-1----:R-:W1:Y:S01]  /*11f70*/  S2R R2, SR_TID.X ;  /* 0x0000000000027919 */ /* 0x002e620000002100 */
[C---:B------:R-:W-:Y:S01]  /*11f80*/  SEL R20, R125.reuse, R42, !P3 ;  /* 0x0000002a7d147207 */ /* 0x040fe20005800000 */
[----:B------:R-:W-:Y:S01]  /*11f90*/  IMAD R42, RZ, RZ, -UR25 ;  /* 0x80000019ff2a7e24 */ /* 0x000fe2000f8e02ff */
[----:B------:R-:W-:-:S03]  /*11fa0*/  SEL R18, R125, R44, !P3 ;  /* 0x0000002c7d127207 */ /* 0x000fc60005800000 */
[----:B------:R-:W-:-:S04]  /*11fb0*/  IMAD R74, R42, 0x2, R0 ;  /* 0x000000022a4a7824 */ /* 0x000fc800078e0200 */
[----:B------:R-:W-:Y:S01]  /*11fc0*/  IMAD R75, R42, 0x2, R74 ;  /* 0x000000022a4b7824 */ /* 0x000fe200078e024a */
[----:B------:R-:W-:-:S03]  /*11fd0*/  LOP3.LUT R23, R3, 0x30, RZ, 0xc0, !PT ;  /* 0x0000003003177812 */ /* 0x000fc600078ec0ff */
[C---:B------:R-:W-:Y:S01]  /*11fe0*/  IMAD R76, R42.reuse, 0x4, R75 ;  /* 0x000000042a4c7824 */ /* 0x040fe200078e024b */
[----:B------:R-:W-:Y:S01]  /*11ff0*/  SHF.R.U32.HI R43, RZ, 0x6, R43 ;  /* 0x00000006ff2b7819 */ /* 0x000fe2000001162b */
[----:B------:R-:W-:Y:S02]  /*12000*/  @!P0 IMAD.MOV R246, RZ, RZ, -R246 ;  /* 0x000000fffff68224 */ /* 0x000fe400078e0af6 */
[----:B------:R-:W-:Y:S02]  /*12010*/  @!P1 IMAD.MOV R247, RZ, RZ, -R247 ;  /* 0x000000fffff79224 */ /* 0x000fe400078e0af7 */
[----:B------:R-:W-:Y:S01]  /*12020*/  IMAD R77, R42, 0x2, R76 ;  /* 0x000000022a4d7824 */ /* 0x000fe200078e024c */
[----:B-1----:R-:W-:Y:S01]  /*12030*/  LOP3.LUT R44, R2, 0x3f, RZ, 0xc0, !PT ;  /* 0x0000003f022c7812 */ /* 0x002fe200078ec0ff */
[----:B--2---:R-:W-:Y:S01]  /*12040*/  IMAD R2, R249, UR6, RZ ;  /* 0x00000006f9027c24 */ /* 0x004fe2000f8e02ff */
[----:B------:R-:W-:-:S03]  /*12050*/  ULDC.64 UR6, c[0x0][0x210] ;  /* 0x0000840000067ab9 */ /* 0x000fc60000000a00 */
[----:B------:R-:W-:Y:S01]  /*12060*/  IMAD R4, R44, UR26, RZ ;  /* 0x0000001a2c047c24 */ /* 0x000fe2000f8e02ff */
[----:B0-----:R-:W-:Y:S01]  /*12070*/  IADD3 R3, P1, R2, UR6, RZ ;  /* 0x0000000602037c10 */ /* 0x001fe2000ff3e0ff */
[----:B------:R-:W-:-:S03]  /*12080*/  IMAD R23, R44, 0x40, R23 ;  /* 0x000000402c177824 */ /* 0x000fc600078e0217 */
[----:B------:R-:W-:Y:S01]  /*12090*/  IADD3 R5, P0, R4, UR4, RZ ;  /* 0x0000000404057c10 */ /* 0x000fe2000ff1e0ff */
[----:B------:R-:W-:Y:S01]  /*120a0*/  IMAD R79, R42, 0x2, R77 ;  /* 0x000000022a4f7824 */ /* 0x000fe200078e024d */
[----:B------:R-:W-:Y:S01]  /*120b0*/  SGXT.U32 R43, R43, 0x1 ;  /* 0x000000012b2b781a */ /* 0x000fe20000000000 */
[----:B------:R-:W-:Y:S01]  /*120c0*/  STL [R1+0xf80], R74 ;  /* 0x000f804a01007387 */ /* 0x000fe20000100800 */
[----:B------:R-:W-:Y:S02]  /*120d0*/  LEA.HI.X.SX32 R4, R4, UR5, 0x1, P0 ;  /* 0x0000000504047c11 */ /* 0x000fe400080f0eff */
[----:B------:R-:W-:Y:S01]  /*120e0*/  LEA.HI.X.SX32 R2, R2, UR7, 0x1, P1 ;  /* 0x0000000702027c11 */ /* 0x000fe200088f0eff */
[----:B------:R-:W-:Y:S01]  /*120f0*/  STL [R1+0xf84], R75 ;  /* 0x000f844b01007387 */ /* 0x000fe20000100800 */
[----:B------:R-:W-:Y:S01]  /*12100*/  LOP3.LUT R23, R23, R43, RZ, 0xfc, !PT ;  /* 0x0000002b17177212 */ /* 0x000fe200078efcff */
[----:B------:R-:W-:Y:S01]  /*12110*/  IMAD R78, R42, 0x2, R79 ;  /* 0x000000022a4e7824 */ /* 0x000fe200078e024f */
[C---:B------:R-:W-:Y:S01]  /*12120*/  SEL R6, R125.reuse, R56, !P3 ;  /* 0x000000387d067207 */ /* 0x040fe20005800000 */
[----:B------:R-:W-:Y:S01]  /*12130*/  STL [R1+0xf88], R3 ;  /* 0x000f880301007387 */ /* 0x000fe20000100800 */
[----:B------:R-:W-:Y:S01]  /*12140*/  SEL R7, R125, R55, !P3 ;  /* 0x000000377d077207 */ /* 0x000fe20005800000 */
[----:B------:R-:W-:-:S02]  /*12150*/  ULDC UR4, c[0x0][0x240] ;  /* 0x0000900000047ab9 */ /* 0x000fc40000000800 */
[----:B------:R-:W-:Y:S04]  /*12160*/  STL [R1+0xf8c], R76 ;  /* 0x000f8c4c01007387 */ /* 0x000fe80000100800 */
[----:B------:R-:W-:Y:S04]  /*12170*/  STL [R1+0xfa4], R4 ;  /* 0x000fa40401007387 */ /* 0x000fe80000100800 */
[----:B------:R-:W-:Y:S04]  /*12180*/  STL [R1+0xf90], R2 ;  /* 0x000f900201007387 */ /* 0x000fe80000100800 */
[----:B------:R-:W-:Y:S04]  /*12190*/  STL [R1+0xf94], R77 ;  /* 0x000f944d01007387 */ /* 0x000fe80000100800 */
[----:B------:R-:W-:Y:S04]  /*121a0*/  STL [R1+0xf98], R23 ;  /* 0x000f981701007387 */ /* 0x000fe80000100800 */
[----:B------:R-:W-:Y:S04]  /*121b0*/  STL [R1+0xfa0], R78 ;  /* 0x000fa04e01007387 */ /* 0x000fe80000100800 */
[----:B------:R0:W-:Y:S04]  /*121c0*/  STL [R1+0xf9c], R79 ;  /* 0x000f9c4f01007387 */ /* 0x0001e80000100800 */
[----:B------:R-:W2:Y:S04]  /*121d0*/  LDL.LU R62, [R1+0xdc] ;  /* 0x0000dc00013e7983 */ /* 0x000ea80000300800 */
[----:B------:R-:W2:Y:S04]  /*121e0*/  LDL.LU R61, [R1+0xd8] ;  /* 0x0000d800013d7983 */ /* 0x000ea80000300800 */
[----:B------:R-:W2:Y:S04]  /*121f0*/  LDL.LU R60, [R1+0xd4] ;  /* 0x0000d400013c7983 */ /* 0x000ea80000300800 */
[----:B------:R-:W2:Y:S01]  /*12200*/  LDL.LU R59, [R1+0xd0] ;  /* 0x0000d000013b7983 */ /* 0x000ea20000300800 */
[----:B------:R-:W-:-:S03]  /*12210*/  SEL R8, R125, R54, !P3 ;  /* 0x000000367d087207 */ /* 0x000fc60005800000 */
        /* <DEDUP_REMOVED lines=18> */
[----:B------:R-:W2:Y:S04]  /*12340*/  LDL.LU R49, [R1+0xa8] ;  /* 0x0000a80001317983 */ /* 0x000ea80000300800 */
[----:B------:R-:W2:Y:S04]  /*12350*/  LDL.LU R48, [R1+0xa4] ;  /* 0x0000a40001307983 */ /* 0x000ea80000300800 */
[----:B------:R-:W2:Y:S04]  /*12360*/  LDL.LU R47, [R1+0xa0] ;  /* 0x0000a000012f7983 */ /* 0x000ea80000300800 */
[----:B------:R-:W2:Y:S04]  /*12370*/  LDL.LU R46, [R1+0x9c] ;  /* 0x00009c00012e7983 */ /* 0x000ea80000300800 */
[----:B------:R-:W2:Y:S04]  /*12380*/  LDL.LU R45, [R1+0x98] ;  /* 0x00009800012d7983 */ /* 0x000ea80000300800 */
[----:B------:R-:W2:Y:S04]  /*12390*/  LDL.LU R44, [R1+0x94] ;  /* 0x00009400012c7983 */ /* 0x000ea80000300800 */
[----:B------:R-:W2:Y:S04]  /*123a0*/  LDL.LU R43, [R1+0x90] ;  /* 0x00009000012b7983 */ /* 0x000ea80000300800 */
[----:B------:R-:W2:Y:S01]  /*123b0*/  LDL.LU R42, [R1+0x8c] ;  /* 0x00008c00012a7983 */ /* 0x000ea20000300800 */
[----:B------:R-:W-:-:S02]  /*123c0*/  @!P2 IMAD.MOV R244, RZ, RZ, -R244 ;  /* 0x000000fffff4a224 */ /* 0x000fc400078e0af4 */
[----:B------:R-:W-:Y:S02]  /*123d0*/  @!P4 IMAD.MOV R245, RZ, RZ, -R245 ;  /* 0x000000fffff5c224 */ /* 0x000fe400078e0af5 */
[----:B------:R-:W-:Y:S01]  /*123e0*/  @!P5 IMAD.MOV R248, RZ, RZ, -R248 ;  /* 0x000000fffff8d224 */ /* 0x000fe200078e0af8 */
[C---:B------:R-:W-:Y:S02]  /*123f0*/  SEL R86, R125.reuse, R86, !P3 ;  /* 0x000000567d567207 */ /* 0x040fe40005800000 */
[C---:B------:R-:W-:Y:S02]  /*12400*/  SEL R87, R125.reuse, R87, !P3 ;  /* 0x000000577d577207 */ /* 0x040fe40005800000 */
[C---:B------:R-:W-:Y:S02]  /*12410*/  SEL R88, R125.reuse, R88, !P3 ;  /* 0x000000587d587207 */ /* 0x040fe40005800000 */
[C---:B------:R-:W-:Y:S02]  /*12420*/  SEL R89, R125.reuse, R89, !P3 ;  /* 0x000000597d597207 */ /* 0x040fe40005800000 */
[----:B------:R-:W-:-:S02]  /*12430*/  SEL R90, R125, R90, !P3 ;  /* 0x0000005a7d5a7207 */ /* 0x000fc40005800000 */
[C---:B------:R-:W-:Y:S02]  /*12440*/  SEL R91, R125.reuse, R91, !P3 ;  /* 0x0000005b7d5b7207 */ /* 0x040fe40005800000 */
        /* <DEDUP_REMOVED lines=29> */
[----:B------:R-:W-:Y:S01]  /*12620*/  SEL R121, R125, R121, !P3 ;  /* 0x000000797d797207 */ /* 0x000fe20005800000 */
[----:B---3--:R-:W-:Y:S02]  /*12630*/  IMAD R72, R41, UR4, RZ ;  /* 0x0000000429487c24 */ /* 0x008fe4000f8e02ff */
[----:B------:R-:W3:Y:S01]  /*12640*/  LDL.LU R41, [R1+0x88] ;  /* 0x0000880001297983 */ /* 0x000ee20000300800 */
[----:B----4-:R-:W-:-:S03]  /*12650*/  IMAD R71, R40, UR4, RZ ;  /* 0x0000000428477c24 */ /* 0x010fc6000f8e02ff */
[----:B------:R-:W4:Y:S01]  /*12660*/  LDL.LU R40, [R1+0x84] ;  /* 0x0000840001287983 */ /* 0x000f220000300800 */
[----:B------:R-:W-:-:S03]  /*12670*/  IMAD R70, R39, UR4, RZ ;  /* 0x0000000427467c24 */ /* 0x000fc6000f8e02ff */
        /* <DEDUP_REMOVED lines=14> */
[----:B------:R-:W4:Y:S04]  /*12760*/  LDL.LU R32, [R1+0x64] ;  /* 0x0000640001207983 */ /* 0x000f280000300800 */
[----:B------:R-:W4:Y:S01]  /*12770*/  LDL.LU R73, [R1+0x60] ;  /* 0x0000600001497983 */ /* 0x000f220000300800 */
[----:B------:R-:W-:-:S03]  /*12780*/  SEL R122, R125, R122, !P3 ;  /* 0x0000007a7d7a7207 */ /* 0x000fc60005800000 */
[----:B------:R-:W4:Y:S01]  /*12790*/  LDL.LU R80, [R1+0x5c] ;  /* 0x00005c0001507983 */ /* 0x000f220000300800 */
[----:B------:R-:W-:-:S03]  /*127a0*/  SEL R123, R125, R123, !P3 ;  /* 0x0000007b7d7b7207 */ /* 0x000fc60005800000 */
[----:B------:R-:W4:Y:S01]  /*127b0*/  LDL.LU R81, [R1+0x58] ;  /* 0x0000580001517983 */ /* 0x000f220000300800 */
[C---:B------:R-:W-:Y:S02]  /*127c0*/  SEL R126, R125.reuse, R126, !P3 ;  /* 0x0000007e7d7e7207 */ /* 0x040fe40005800000 */
[C---:B------:R-:W-:Y:S01]  /*127d0*/  SEL R127, R125.reuse, R127, !P3 ;  /* 0x0000007f7d7f7207 */ /* 0x040fe20005800000 */
[----:B------:R-:W4:Y:S01]  /*127e0*/  LDL.LU R82, [R1+0x54] ;  /* 0x0000540001527983 */ /* 0x000f220000300800 */
[C---:B------:R-:W-:Y:S02]  /*127f0*/  SEL R128, R125.reuse, R128, !P3 ;  /* 0x000000807d807207 */ /* 0x040fe40005800000 */
[C---:B------:R-:W-:Y:S01]  /*12800*/  SEL R129, R125.reuse, R129, !P3 ;  /* 0x000000817d817207 */ /* 0x040fe20005800000 */
[----:B------:R-:W4:Y:S01]  /*12810*/  LDL.LU R83, [R1+0x50] ;  /* 0x0000500001537983 */ /* 0x000f220000300800 */
[C---:B------:R-:W-:Y:S02]  /*12820*/  SEL R130, R125.reuse, R130, !P3 ;  /* 0x000000827d827207 */ /* 0x040fe40005800000 */
[C---:B------:R-:W-:Y:S01]  /*12830*/  SEL R131, R125.reuse, R131, !P3 ;  /* 0x000000837d837207 */ /* 0x040fe20005800000 */
[----:B------:R-:W4:Y:S01]  /*12840*/  LDL.LU R84, [R1+0x4c] ;  /* 0x00004c0001547983 */ /* 0x000f220000300800 */
        /* <DEDUP_REMOVED lines=116> */
[----:B------:R-:W-:Y:S02]  /*12f90*/  SEL R125, R125, R247, !P3 ;  /* 0x000000f77d7d7207 */ /* 0x000fe40005800000 */
[----:B------:R-:W4:Y:S04]  /*12fa0*/  LDL.LU R247, [R1+0x48] ;  /* 0x0000480001f77983 */ /* 0x000f280000300800 */
[----:B------:R-:W4:Y:S04]  /*12fb0*/  LDL.LU R249, [R1+0x44] ;  /* 0x0000440001f97983 */ /* 0x000f280000300800 */
[----:B------:R-:W2:Y:S04]  /*12fc0*/  LDL.LU R85, [R1+0x4] ;  /* 0x0000040001557983 */ /* 0x000ea80000300800 */
[----:B------:R-:W3:Y:S04]  /*12fd0*/  LDL.LU R124, [R1+0xc] ;  /* 0x00000c00017c7983 */ /* 0x000ee80000300800 */
[----:B------:R-:W4:Y:S04]  /*12fe0*/  LDL.LU R250, [R1+0x1c] ;  /* 0x00001c0001fa7983 */ /* 0x000f280000300800 */
[----:B------:R-:W4:Y:S04]  /*12ff0*/  LDL.LU R251, [R1+0x40] ;  /* 0x0000400001fb7983 */ /* 0x000f280000300800 */
[----:B------:R-:W4:Y:S04]  /*13000*/  LDL.LU R252, [R1+0x34] ;  /* 0x0000340001fc7983 */ /* 0x000f280000300800 */
[----:B0-----:R-:W4:Y:S04]  /*13010*/  LDL.LU R79, [R1+0x3c] ;  /* 0x00003c00014f7983 */ /* 0x001f280000300800 */
[----:B------:R-:W4:Y:S04]  /*13020*/  LDL.LU R78, [R1+0x38] ;  /* 0x00003800014e7983 */ /* 0x000f280000300800 */
        /* <DEDUP_REMOVED lines=8> */
[----:B------:R-:W4:Y:S01]  /*130b0*/  LDL.LU R0, [R1] ;  /* 0x0000000001007983 */ /* 0x000f220000300800 */
[----:B--2---:R-:W-:-:S02]  /*130c0*/  IMAD R85, R85, UR4, RZ ;  /* 0x0000000455557c24 */ /* 0x004fc4000f8e02ff */
[----:B---3--:R-:W-:-:S03]  /*130d0*/  IMAD R124, R124, UR4, RZ ;  /* 0x000000047c7c7c24 */ /* 0x008fc6000f8e02ff */
[----:B------:R0:W-:Y:S01]  /*130e0*/  STL [R1+0x4], R85 ;  /* 0x0000045501007387 */ /* 0x0001e20000100800 */
[----:B----4-:R-:W-:Y:S02]  /*130f0*/  IMAD R250, R250, UR4, RZ ;  /* 0x00000004fafa7c24 */ /* 0x010fe4000f8e02ff */
[----:B------:R-:W-:Y:S01]  /*13100*/  IMAD R251, R251, UR4, RZ ;  /* 0x00000004fbfb7c24 */ /* 0x000fe2000f8e02ff */
[----:B0-----:R-:W2:Y:S01]  /*13110*/  LDL.LU R85, [R1+0xfb8] ;  /* 0x000fb80001557983 */ /* 0x001ea20000300800 */
[----:B------:R-:W-:-:S03]  /*13120*/  IMAD R252, R252, UR4, RZ ;  /* 0x00000004fcfc7c24 */ /* 0x000fc6000f8e02ff */
[----:B------:R0:W-:Y:S01]  /*13130*/  STL [R1+0xc], R124 ;  /* 0x00000c7c01007387 */ /* 0x0001e20000100800 */
[----:B------:R-:W-:-:S03]  /*13140*/  IMAD R79, R79, UR4, RZ ;  /* 0x000000044f4f7c24 */ /* 0x000fc6000f8e02ff */
[----:B0-----:R-:W3:Y:S04]  /*13150*/  LDL.LU R124, [R1+0xfb4] ;  /* 0x000fb400017c7983 */ /* 0x001ee80000300800 */
[----:B------:R0:W-:Y:S04]  /*13160*/  STL [R1+0x1c], R250 ;  /* 0x00001cfa01007387 */ /* 0x0001e80000100800 */
[----:B0-----:R-:W4:Y:S04]  /*13170*/  LDL.LU R250, [R1+0xfb0] ;  /* 0x000fb00001fa7983 */ /* 0x001f280000300800 */
[----:B------:R0:W-:Y:S04]  /*13180*/  STL [R1+0x28], R251 ;  /* 0x000028fb01007387 */ /* 0x0001e80000100800 */
[----:B0-----:R-:W2:Y:S04]  /*13190*/  LDL.LU R251, [R1+0xfac] ;  /* 0x000fac0001fb7983 */ /* 0x001ea80000300800 */
[----:B------:R0:W-:Y:S04]  /*131a0*/  STL [R1+0x34], R252 ;  /* 0x000034fc01007387 */ /* 0x0001e80000100800 */
[----:B0-----:R-:W3:Y:S04]  /*131b0*/  LDL.LU R252, [R1+0xfa8] ;  /* 0x000fa80001fc7983 */ /* 0x001ee80000300800 */
[----:B------:R0:W-:Y:S02]  /*131c0*/  STL [R1+0x3c], R79 ;  /* 0x00003c4f01007387 */ /* 0x0001e40000100800 */
[----:B0-----:R-:W-:-:S02]  /*131d0*/  IMAD R79, R23, UR4, RZ ;  /* 0x00000004174f7c24 */ /* 0x001fc4000f8e02ff */
[----:B------:R-:W-:Y:S02]  /*131e0*/  IMAD R23, R77, UR4, RZ ;  /* 0x000000044d177c24 */ /* 0x000fe4000f8e02ff */
[----:B------:R-:W-:Y:S02]  /*131f0*/  IMAD R77, R2, UR4, RZ ;  /* 0x00000004024d7c24 */ /* 0x000fe4000f8e02ff */
[----:B------:R-:W-:Y:S01]  /*13200*/  IMAD R2, R4, UR4, RZ ;  /* 0x0000000404027c24 */ /* 0x000fe2000f8e02ff */
[----:B------:R-:W-:-:S05]  /*13210*/  IADD3 R4, P2, R72, R5, RZ ;  /* 0x0000000548047210 */ /* 0x000fca0007f5e0ff */
[----:B------:R0:W-:Y:S02]  /*13220*/  STL [R1+0x204], R4 ;  /* 0x0002040401007387 */ /* 0x0001e40000100800 */
[----:B0-----:R-:W-:-:S05]  /*13230*/  IADD3 R4, P6, R71, R5, RZ ;  /* 0x0000000547047210 */ /* 0x001fca0007fde0ff */
        /* <DEDUP_REMOVED lines=8> */
[----:B------:R0:W-:Y:S04]  /*132c0*/  STL [R1+0x22c], R4 ;  /* 0x00022c0401007387 */ /* 0x0001e80000100800 */
[----:B0-----:R-:W4:Y:S01]  /*132d0*/  LDL.LU R4, [R1+0xfa4] ;  /* 0x000fa40001047983 */ /* 0x001f220000300800 */
[----:B------:R-:W-:Y:S02]  /*132e0*/  IMAD R62, R62, UR4, RZ ;  /* 0x000000043e3e7c24 */ /* 0x000fe4000f8e02ff */
[----:B------:R-:W-:Y:S02]  /*132f0*/  IMAD R61, R61, UR4, RZ ;  /* 0x000000043d3d7c24 */ /* 0x000fe4000f8e02ff */
[----:B------:R-:W-:Y:S02]  /*13300*/  IMAD R60, R60, UR4, RZ ;  /* 0x000000043c3c7c24 */ /* 0x000fe4000f8e02ff */
[----:B------:R-:W-:-:S02]  /*13310*/  IMAD R59, R59, UR4, RZ ;  /* 0x000000043b3b7c24 */ /* 0x000fc4000f8e02ff */
[----:B------:R-:W-:Y:S02]  /*13320*/  IMAD R58, R58, UR4, RZ ;  /* 0x000000043a3a7c24 */ /* 0x000fe4000f8e02ff */
[----:B------:R-:W-:Y:S02]  /*13330*/  IMAD R57, R57, UR4, RZ ;  /* 0x0000000439397c24 */ /* 0x000fe4000f8e02ff */
        /* <DEDUP_REMOVED lines=47> */
[----:B------:R-:W-:Y:S01]  /*13630*/  IMAD R8, R8, UR4, RZ ;  /* 0x0000000408087c24 */ /* 0x000fe2000f8e02ff */
[----:B----4-:R-:W-:-:S05]  /*13640*/  LEA.HI.X.SX32 R72, R72, R4, 0x1, P2 ;  /* 0x0000000448487211 */ /* 0x010fca00010f0eff */
[----:B------:R0:W-:Y:S01]  /*13650*/  STL [R1+0x200], R72 ;  /* 0x0002004801007387 */ /* 0x0001e20000100800 */
[----:B------:R-:W-:Y:S02]  /*13660*/  LEA.HI.X.SX32 R70, R70, R4, 0x1, P1 ;  /* 0x0000000446467211 */ /* 0x000fe400008f0eff */
[----:B0-----:R-:W-:-:S05]  /*13670*/  IADD3 R72, P3, R66, R5, RZ ;  /* 0x0000000542487210 */ /* 0x001fca0007f7e0ff */
[----:B------:R0:W-:Y:S02]  /*13680*/  STL [R1+0x234], R72 ;  /* 0x0002344801007387 */ /* 0x0001e40000100800 */
[----:B0-----:R-:W-:Y:S02]  /*13690*/  LEA.HI.X.SX32 R72, R71, R4, 0x1, P6 ;  /* 0x0000000447487211 */ /* 0x001fe400030f0eff */
[----:B------:R-:W-:-:S03]  /*136a0*/  IADD3 R71, P2, R65, R5, RZ ;  /* 0x0000000541477210 */ /* 0x000fc60007f5e0ff */
[----:B------:R0:W-:Y:S04]  /*136b0*/  STL [R1+0x208], R72 ;  /* 0x0002084801007387 */ /* 0x0001e80000100800 */
[----:B------:R1:W-:Y:S04]  /*136c0*/  STL [R1+0x23c], R71 ;  /* 0x00023c4701007387 */ /* 0x0003e80000100800 */
[----:B------:R4:W-:Y:S01]  /*136d0*/  STL [R1+0x210], R70 ;  /* 0x0002104601007387 */ /* 0x0009e20000100800 */
[----:B0-----:R-:W-:Y:S02]  /*136e0*/  IADD3 R72, P1, R64, R5, RZ ;  /* 0x0000000540487210 */ /* 0x001fe40007f3e0ff */
[----:B-1----:R-:W-:-:S02]  /*136f0*/  LEA.HI.X.SX32 R71, R69, R4, 0x1, P0 ;  /* 0x0000000445477211 */ /* 0x002fc400000f0eff */
[-C--:B------:R-:W-:Y:S02]  /*13700*/  LEA.HI.X.SX32 R69, R68, R4.reuse, 0x1, P4 ;  /* 0x0000000444457211 */ /* 0x080fe400020f0eff */
[-C--:B----4-:R-:W-:Y:S01]  /*13710*/  IADD3 R70, P0, R63, R5.reuse, RZ ;  /* 0x000000053f467210 */ /* 0x090fe20007f1e0ff */
[----:B------:R-:W-:Y:S01]  /*13720*/  STL [R1+0x244], R72 ;  /* 0x0002444801007387 */ /* 0x000fe20000100800 */
[-C--:B------:R-:W-:Y:S02]  /*13730*/  IADD3 R68, P4, R62, R5.reuse, RZ ;  /* 0x000000053e447210 */ /* 0x080fe40007f9e0ff */
[----:B------:R-:W-:Y:S01]  /*13740*/  LEA.HI.X.SX32 R67, R67, R4, 0x1, P5 ;  /* 0x0000000443437211 */ /* 0x000fe200028f0eff */
[----:B------:R-:W-:Y:S04]  /*13750*/  STL [R1+0x218], R71 ;  /* 0x0002184701007387 */ /* 0x000fe80000100800 */
[----:B------:R-:W-:Y:S04]  /*13760*/  STL [R1+0x24c], R70 ;  /* 0x00024c4601007387 */ /* 0x000fe80000100800 */
[----:B------:R0:W-:Y:S04]  /*13770*/  STL [R1+0x220], R69 ;  /* 0x0002204501007387 */ /* 0x0001e80000100800 */
[----:B------:R1:W-:Y:S04]  /*13780*/  STL [R1+0x254], R68 ;  /* 0x0002544401007387 */ /* 0x0003e80000100800 */
[----:B------:R4:W-:Y:S01]  /*13790*/  STL [R1+0x228], R67 ;  /* 0x0002284301007387 */ /* 0x0009e20000100800 */
[----:B0-----:R-:W-:-:S02]  /*137a0*/  IADD3 R69, P5, R61, R5, RZ ;  /* 0x000000053d457210 */ /* 0x001fc40007fbe0ff */
[-C--:B-1----:R-:W-:Y:S02]  /*137b0*/  LEA.HI.X.SX32 R68, R66, R4.reuse, 0x1, P3 ;  /* 0x0000000442447211 */ /* 0x082fe400018f0eff */
        /* <DEDUP_REMOVED lines=191> */
[----:B-1----:R-:W-:-:S03]  /*143b0*/  LEA.HI.X.SX32 R19, R17, R4, 0x1, P3 ;  /* 0x0000000411137211 */ /* 0x002fc600018f0eff */
[----:B------:R-:W-:Y:S01]  /*143c0*/  STL [R1+0x3e0], R20 ;  /* 0x0003e01401007387 */ /* 0x000fe20000100800 */
[----:B----4-:R-:W-:-:S03]  /*143d0*/  IADD3 R18, P3, R11, R5, RZ ;  /* 0x000000050b127210 */ /* 0x010fc60007f7e0ff */
[----:B------:R-:W-:Y:S01]  /*143e0*/  STL [R1+0x3b4], R19 ;  /* 0x0003b41301007387 */ /* 0x000fe20000100800 */
[-C--:B------:R-:W-:Y:S02]  /*143f0*/  LEA.HI.X.SX32 R17, R16, R4.reuse, 0x1, P2 ;  /* 0x0000000410117211 */ /* 0x080fe400010f0eff */
[----:B------:R-:W-:Y:S01]  /*14400*/  IADD3 R16, P2, R10, R5, RZ ;  /* 0x000000050a107210 */ /* 0x000fe20007f5e0ff */
[----:B------:R-:W-:Y:S01]  /*14410*/  STL [R1+0x3e8], R18 ;  /* 0x0003e81201007387 */ /* 0x000fe20000100800 */
[----:B------:R-:W-:-:S03]  /*14420*/  LEA.HI.X.SX32 R15, R15, R4, 0x1, P1 ;  /* 0x000000040f0f7211 */ /* 0x000fc600008f0eff */
[----:B------:R-:W4:Y:S04]  /*14430*/  LDL.LU R67, [R1+0x4] ;  /* 0x0000040001437983 */ /* 0x000f280000300800 */
[----:B------:R-:W-:Y:S04]  /*14440*/  STL [R1+0x3bc], R17 ;  /* 0x0003bc1101007387 */ /* 0x000fe80000100800 */
[----:B------:R0:W-:Y:S04]  /*14450*/  STL [R1+0x3f0], R16 ;  /* 0x0003f01001007387 */ /* 0x0001e80000100800 */
[----:B------:R-:W4:Y:S04]  /*14460*/  LDL.LU R68, [R1+0xc] ;  /* 0x00000c0001447983 */ /* 0x000f280000300800 */
[----:B------:R1:W-:Y:S01]  /*14470*/  STL [R1+0x3c4], R15 ;  /* 0x0003c40f01007387 */ /* 0x0003e20000100800 */
[----:B0-----:R-:W-:-:S03]  /*14480*/  IADD3 R16, P1, R9, R5, RZ ;  /* 0x0000000509107210 */ /* 0x001fc60007f3e0ff */
[----:B------:R-:W4:Y:S04]  /*14490*/  LDL.LU R69, [R1+0x1c] ;  /* 0x00001c0001457983 */ /* 0x000f280000300800 */
[----:B------:R-:W-:Y:S01]  /*144a0*/  STL [R1+0x3f8], R16 ;  /* 0x0003f81001007387 */ /* 0x000fe20000100800 */
[----:B-1----:R-:W-:-:S03]  /*144b0*/  LEA.HI.X.SX32 R15, R14, R4, 0x1, P0 ;  /* 0x000000040e0f7211 */ /* 0x002fc600000f0eff */
[----:B------:R-:W4:Y:S01]  /*144c0*/  LDL.LU R70, [R1+0x28] ;  /* 0x0000280001467983 */ /* 0x000f220000300800 */
[----:B------:R-:W-:-:S03]  /*144d0*/  IADD3 R14, P0, R8, R5, RZ ;  /* 0x00000005080e7210 */ /* 0x000fc60007f1e0ff */
[----:B------:R0:W-:Y:S04]  /*144e0*/  STL [R1+0x3cc], R15 ;  /* 0x0003cc0f01007387 */ /* 0x0001e80000100800 */
[----:B------:R-:W4:Y:S04]  /*144f0*/  LDL.LU R71, [R1+0x34] ;  /* 0x0000340001477983 */ /* 0x000f280000300800 */
[----:B------:R1:W-:Y:S04]  /*14500*/  STL [R1+0x400], R14 ;  /* 0x0004000e01007387 */ /* 0x0003e80000100800 */
[----:B------:R-:W4:Y:S01]  /*14510*/  LDL.LU R72, [R1+0x3c] ;  /* 0x00003c0001487983 */ /* 0x000f220000300800 */
[----:B------:R-:W-:Y:S01]  /*14520*/  IMAD R7, R7, UR4, RZ ;  /* 0x0000000407077c24 */ /* 0x000fe2000f8e02ff */
[----:B------:R-:W-:Y:S01]  /*14530*/  LEA.HI.X.SX32 R13, R13, R4, 0x1, P4 ;  /* 0x000000040d0d7211 */ /* 0x000fe200020f0eff */
[----:B------:R-:W-:-:S02]  /*14540*/  IMAD R6, R6, UR4, RZ ;  /* 0x0000000406067c24 */ /* 0x000fc4000f8e02ff */
[----:B------:R-:W-:Y:S01]  /*14550*/  IMAD R73, R73, UR4, RZ ;  /* 0x0000000449497c24 */ /* 0x000fe2000f8e02ff */
[-C--:B0-----:R-:W-:Y:S01]  /*14560*/  IADD3 R15, P4, R7, R5.reuse, RZ ;  /* 0x00000005070f7210 */ /* 0x081fe20007f9e0ff */
[----:B------:R0:W-:Y:S01]  /*14570*/  STL [R1+0x3d4], R13 ;  /* 0x0003d40d01007387 */ /* 0x0001e20000100800 */
[-C--:B-1----:R-:W-:Y:S01]  /*14580*/  LEA.HI.X.SX32 R14, R12, R4.reuse, 0x1, P5 ;  /* 0x000000040c0e7211 */ /* 0x082fe200028f0eff */
[----:B------:R-:W-:Y:S01]  /*14590*/  IMAD R80, R80, UR4, RZ ;  /* 0x0000000450507c24 */ /* 0x000fe2000f8e02ff */
[-C--:B------:R-:W-:Y:S01]  /*145a0*/  LEA.HI.X.SX32 R12, R11, R4.reuse, 0x1, P3 ;  /* 0x000000040b0c7211 */ /* 0x080fe200018f0eff */
[----:B------:R-:W-:Y:S01]  /*145b0*/  STL [R1+0x408], R15 ;  /* 0x0004080f01007387 */ /* 0x000fe20000100800 */
[-C--:B------:R-:W-:Y:S01]  /*145c0*/  IADD3 R11, P3, R73, R5.reuse, RZ ;  /* 0x00000005490b7210 */ /* 0x080fe20007f7e0ff */
[----:B------:R-:W-:Y:S01]  /*145d0*/  IMAD R81, R81, UR4, RZ ;  /* 0x0000000451517c24 */ /* 0x000fe2000f8e02ff */
[----:B------:R-:W-:Y:S02]  /*145e0*/  LEA.HI.X.SX32 R10, R10, R4, 0x1, P2 ;  /* 0x000000040a0a7211 */ /* 0x000fe400010f0eff */
[----:B0-----:R-:W-:Y:S01]  /*145f0*/  IADD3 R13, P5, R6, R5, RZ ;  /* 0x00000005060d7210 */ /* 0x001fe20007fbe0ff */
[----:B------:R-:W-:Y:S01]  /*14600*/  STL [R1+0x3dc], R14 ;  /* 0x0003dc0e01007387 */ /* 0x000fe20000100800 */
[----:B------:R-:W-:-:S03]  /*14610*/  IMAD R82, R82, UR4, RZ ;  /* 0x0000000452527c24 */ /* 0x000fc6000f8e02ff */
[----:B------:R-:W-:Y:S04]  /*14620*/  STL [R1+0x410], R13 ;  /* 0x0004100d01007387 */ /* 0x000fe80000100800 */
[----:B------:R0:W-:Y:S04]  /*14630*/  STL [R1+0x3e4], R12 ;  /* 0x0003e40c01007387 */ /* 0x0001e80000100800 */
[----:B------:R1:W-:Y:S01]  /*14640*/  STL [R1+0x418], R11 ;  /* 0x0004180b01007387 */ /* 0x0003e20000100800 */
[----:B------:R-:W-:-:S03]  /*14650*/  IMAD R83, R83, UR4, RZ ;  /* 0x0000000453537c24 */ /* 0x000fc6000f8e02ff */
[----:B------:R2:W-:Y:S01]  /*14660*/  STL [R1+0x3ec], R10 ;  /* 0x0003ec0a01007387 */ /* 0x0005e20000100800 */
[-C--:B0-----:R-:W-:Y:S02]  /*14670*/  IADD3 R12, P2, R80, R5.reuse, RZ ;  /* 0x00000005500c7210 */ /* 0x081fe40007f5e0ff */
[-C--:B-1----:R-:W-:Y:S02]  /*14680*/  LEA.HI.X.SX32 R11, R9, R4.reuse, 0x1, P1 ;  /* 0x00000004090b7211 */ /* 0x082fe400008f0eff */
[-C--:B------:R-:W-:Y:S02]  /*14690*/  LEA.HI.X.SX32 R9, R8, R4.reuse, 0x1, P0 ;  /* 0x0000000408097211 */ /* 0x080fe400000f0eff */
[-C--:B--2---:R-:W-:Y:S01]  /*146a0*/  IADD3 R10, P1, R81, R5.reuse, RZ ;  /* 0x00000005510a7210 */ /* 0x084fe20007f3e0ff */
[----:B------:R-:W-:Y:S01]  /*146b0*/  STL [R1+0x420], R12 ;  /* 0x0004200c01007387 */ /* 0x000fe20000100800 */
[----:B------:R-:W-:Y:S01]  /*146c0*/  IADD3 R8, P0, R82, R5, RZ ;  /* 0x0000000552087210 */ /* 0x000fe20007f1e0ff */
[----:B------:R-:W-:Y:S01]  /*146d0*/  IMAD R84, R84, UR4, RZ ;  /* 0x0000000454547c24 */ /* 0x000fe2000f8e02ff */
[----:B------:R-:W-:Y:S01]  /*146e0*/  LEA.HI.X.SX32 R7, R7, R4, 0x1, P4 ;  /* 0x0000000407077211 */ /* 0x000fe200020f0eff */
[----:B------:R-:W-:Y:S04]  /*146f0*/  STL [R1+0x3f4], R11 ;  /* 0x0003f40b01007387 */ /* 0x000fe80000100800 */
[----:B------:R-:W-:Y:S01]  /*14700*/  STL [R1+0x428], R10 ;  /* 0x0004280a01007387 */ /* 0x000fe20000100800 */
[----:B------:R-:W-:-:S03]  /*14710*/  IMAD R247, R247, UR4, RZ ;  /* 0x00000004f7f77c24 */ /* 0x000fc6000f8e02ff */
[----:B------:R0:W-:Y:S04]  /*14720*/  STL [R1+0x3fc], R9 ;  /* 0x0003fc0901007387 */ /* 0x0001e80000100800 */
[----:B------:R1:W-:Y:S04]  /*14730*/  STL [R1+0x430], R8 ;  /* 0x0004300801007387 */ /* 0x0003e80000100800 */
[----:B------:R2:W-:Y:S01]  /*14740*/  STL [R1+0x404], R7 ;  /* 0x0004040701007387 */ /* 0x0005e20000100800 */
[----:B0-----:R-:W-:Y:S02]  /*14750*/  IADD3 R9, P4, R83, R5, RZ ;  /* 0x0000000553097210 */ /* 0x001fe40007f9e0ff */
[-C--:B-1----:R-:W-:Y:S01]  /*14760*/  LEA.HI.X.SX32 R8, R6, R4.reuse, 0x1, P5 ;  /* 0x0000000406087211 */ /* 0x082fe200028f0eff */
[----:B------:R-:W-:Y:S01]  /*14770*/  IMAD R249, R249, UR4, RZ ;  /* 0x00000004f9f97c24 */ /* 0x000fe2000f8e02ff */
[----:B------:R-:W-:-:S02]  /*14780*/  LEA.HI.X.SX32 R6, R73, R4, 0x1, P3 ;  /* 0x0000000449067211 */ /* 0x000fc400018f0eff */
[-C--:B--2---:R-:W-:Y:S01]  /*14790*/  IADD3 R7, P5, R84, R5.reuse, RZ ;  /* 0x0000000554077210 */ /* 0x084fe20007fbe0ff */
[----:B------:R-:W-:Y:S04]  /*147a0*/  STL [R1+0x438], R9 ;  /* 0x0004380901007387 */ /* 0x000fe80000100800 */
[----:B------:R0:W-:Y:S04]  /*147b0*/  STL [R1+0x40c], R8 ;  /* 0x00040c0801007387 */ /* 0x0001e80000100800 */
[----:B------:R1:W-:Y:S04]  /*147c0*/  STL [R1+0x440], R7 ;  /* 0x0004400701007387 */ /* 0x0003e80000100800 */
[----:B------:R2:W-:Y:S01]  /*147d0*/  STL [R1+0x414], R6 ;  /* 0x0004140601007387 */ /* 0x0005e20000100800 */
[----:B0-----:R-:W-:-:S02]  /*147e0*/  IADD3 R8, P3, R247, R5, RZ ;  /* 0x00000005f7087210 */ /* 0x001fc40007f7e0ff */
[----:B-1----:R-:W-:-:S03]  /*147f0*/  LEA.HI.X.SX32 R7, R80, R4, 0x1, P2 ;  /* 0x0000000450077211 */ /* 0x002fc600010f0eff */
[----:B------:R0:W-:Y:S01]  /*14800*/  STL [R1+0x448], R8 ;  /* 0x0004480801007387 */ /* 0x0001e20000100800 */
[----:B--2---:R-:W-:-:S03]  /*14810*/  IADD3 R6, P2, R249, R5, RZ ;  /* 0x00000005f9067210 */ /* 0x004fc60007f5e0ff */
[----:B------:R-:W-:Y:S04]  /*14820*/  STL [R1+0x41c], R7 ;  /* 0x00041c0701007387 */ /* 0x000fe80000100800 */
[----:B------:R1:W-:Y:S01]  /*14830*/  STL [R1+0x450], R6 ;  /* 0x0004500601007387 */ /* 0x0003e20000100800 */
[----:B0-----:R-:W-:-:S05]  /*14840*/  LEA.HI.X.SX32 R8, R81, R4, 0x1, P1 ;  /* 0x0000000451087211 */ /* 0x001fca00008f0eff */
[----:B------:R0:W-:Y:S01]  /*14850*/  STL [R1+0x424], R8 ;  /* 0x0004240801007387 */ /* 0x0001e20000100800 */
[----:B-1----:R-:W-:Y:S01]  /*14860*/  LEA.HI.X.SX32 R6, R82, R4, 0x1, P0 ;  /* 0x0000000452067211 */ /* 0x002fe200000f0eff */
[----:B------:R-:W-:Y:S02]  /*14870*/  IMAD R78, R78, UR4, RZ ;  /* 0x000000044e4e7c24 */ /* 0x000fe4000f8e02ff */
[----:B------:R-:W-:Y:S02]  /*14880*/  IMAD R76, R76, UR4, RZ ;  /* 0x000000044c4c7c24 */ /* 0x000fe4000f8e02ff */
[----:B------:R-:W-:Y:S02]  /*14890*/  IMAD R3, R3, UR4, RZ ;  /* 0x0000000403037c24 */ /* 0x000fe4000f8e02ff */
[----:B------:R-:W-:Y:S02]  /*148a0*/  IMAD R75, R75, UR4, RZ ;  /* 0x000000044b4b7c24 */ /* 0x000fe4000f8e02ff */
[----:B------:R-:W-:-:S02]  /*148b0*/  IMAD R74, R74, UR4, RZ ;  /* 0x000000044a4a7c24 */ /* 0x000fc4000f8e02ff */
[----:B------:R-:W-:Y:S02]  /*148c0*/  IMAD R0, R0, UR4, RZ ;  /* 0x0000000400007c24 */ /* 0x000fe4000f8e02ff */
[----:B---3--:R-:W-:Y:S02]  /*148d0*/  IMAD R252, R252, UR4, RZ ;  /* 0x00000004fcfc7c24 */ /* 0x008fe4000f8e02ff */
        /* <DEDUP_REMOVED lines=8> */
[----:B------:R-:W-:Y:S01]  /*14960*/  IMAD R90, R90, UR4, RZ ;  /* 0x000000045a5a7c24 */ /* 0x000fe2000f8e02ff */
[----:B----4-:R-:W-:-:S05]  /*14970*/  IADD3 R7, P1, R67, R5, RZ ;  /* 0x0000000543077210 */ /* 0x010fca0007f3e0ff */
[----:B------:R1:W-:Y:S04]  /*14980*/  STL [R1+0x458], R7 ;  /* 0x0004580701007387 */ /* 0x0003e80000100800 */
[----:B------:R2:W-:Y:S01]  /*14990*/  STL [R1+0x42c], R6 ;  /* 0x00042c0601007387 */ /* 0x0005e20000100800 */
[----:B0-----:R-:W-:Y:S02]  /*149a0*/  IADD3 R8, P0, R68, R5, RZ ;  /* 0x0000000544087210 */ /* 0x001fe40007f1e0ff */
[----:B-1----:R-:W-:-:S03]  /*149b0*/  LEA.HI.X.SX32 R7, R83, R4, 0x1, P4 ;  /* 0x0000000453077211 */ /* 0x002fc600020f0eff */
[----:B------:R0:W-:Y:S01]  /*149c0*/  STL [R1+0x460], R8 ;  /* 0x0004600801007387 */ /* 0x0001e20000100800 */
[----:B--2---:R-:W-:-:S03]  /*149d0*/  IADD3 R6, P4, R69, R5, RZ ;  /* 0x0000000545067210 */ /* 0x004fc60007f9e0ff */
[----:B------:R1:W-:Y:S04]  /*149e0*/  STL [R1+0x434], R7 ;  /* 0x0004340701007387 */ /* 0x0003e80000100800 */
[----:B------:R2:W-:Y:S01]  /*149f0*/  STL [R1+0x468], R6 ;  /* 0x0004680601007387 */ /* 0x0005e20000100800 */
[----:B0-----:R-:W-:Y:S02]  /*14a00*/  LEA.HI.X.SX32 R8, R84, R4, 0x1, P5 ;  /* 0x0000000454087211 */ /* 0x001fe400028f0eff */
[----:B-1----:R-:W-:-:S03]  /*14a10*/  IADD3 R7, P5, R70, R5, RZ ;  /* 0x0000000546077210 */ /* 0x002fc60007fbe0ff */
[----:B------:R0:W-:Y:S01]  /*14a20*/  STL [R1+0x43c], R8 ;  /* 0x00043c0801007387 */ /* 0x0001e20000100800 */
[----:B--2---:R-:W-:-:S03]  /*14a30*/  LEA.HI.X.SX32 R6, R247, R4, 0x1, P3 ;  /* 0x00000004f7067211 */ /* 0x004fc600018f0eff */
        /* <DEDUP_REMOVED lines=30> */
[----:B------:R1:W-:Y:S01]  /*14c20*/  STL [R1+0x47c], R7 ;  /* 0x00047c0701007387 */ /* 0x0003e20000100800 */
[----:B0-----:R-:W-:-:S03]  /*14c30*/  LEA.HI.X.SX32 R8, R78, R4, 0x1, P1 ;  /* 0x000000044e087211 */ /* 0x001fc600008f0eff */
[----:B------:R-:W2:Y:S04]  /*14c40*/  LDL.LU R78, [R1+0xfa0] ;  /* 0x000fa000014e7983 */ /* 0x000ea80000300800 */
[----:B------:R0:W-:Y:S01]  /*14c50*/  STL [R1+0x4b0], R6 ;  /* 0x0004b00601007387 */ /* 0x0001e20000100800 */
[----:B-1----:R-:W-:-:S03]  /*14c60*/  LEA.HI.X.SX32 R7, R79, R4, 0x1, P0 ;  /* 0x000000044f077211 */ /* 0x002fc600000f0eff */
[----:B------:R1:W-:Y:S04]  /*14c70*/  STL [R1+0x484], R8 ;  /* 0x0004840801007387 */ /* 0x0003e80000100800 */
[----:B------:R-:W3:Y:S01]  /*14c80*/  LDL.LU R79, [R1+0xf9c] ;  /* 0x000f9c00014f7983 */ /* 0x000ee20000300800 */
[----:B0-----:R-:W-:-:S05]  /*14c90*/  IADD3 R6, P1, R3, R5, RZ ;  /* 0x0000000503067210 */ /* 0x001fca0007f3e0ff */
[----:B------:R0:W-:Y:S01]  /*14ca0*/  STL [R1+0x4b8], R6 ;  /* 0x0004b80601007387 */ /* 0x0001e20000100800 */
[----:B-1----:R-:W-:-:S03]  /*14cb0*/  LEA.HI.X.SX32 R8, R23, R4, 0x1, P4 ;  /* 0x0000000417087211 */ /* 0x002fc600020f0eff */
[----:B------:R1:W-:Y:S04]  /*14cc0*/  STL [R1+0x48c], R7 ;  /* 0x00048c0701007387 */ /* 0x0003e80000100800 */
[----:B------:R-:W4:Y:S01]  /*14cd0*/  LDL.LU R23, [R1+0xf98] ;  /* 0x000f980001177983 */ /* 0x000f220000300800 */
[----:B0-----:R-:W-:-:S05]  /*14ce0*/  IADD3 R6, P0, R75, R5, RZ ;  /* 0x000000054b067210 */ /* 0x001fca0007f1e0ff */
        /* <DEDUP_REMOVED lines=8> */
[----:B------:R-:W2:Y:S01]  /*14d70*/  LDL.LU R2, [R1+0xf90] ;  /* 0x000f900001027983 */ /* 0x000ea20000300800 */
        /* <DEDUP_REMOVED lines=19> */
[----:B------:R-:W4:Y:S01]  /*14eb0*/  LDL.LU R74, [R1+0xf80] ;  /* 0x000f8000014a7983 */ /* 0x000f220000300800 */
[-C--:B0-----:R-:W-:Y:S02]  /*14ec0*/  IADD3 R6, P0, R124, R5.reuse, RZ ;  /* 0x000000057c067210 */ /* 0x081fe40007f1e0ff */
[----:B-1----:R-:W-:-:S03]  /*14ed0*/  IADD3 R7, P4, R85, R5, RZ ;  /* 0x0000000555077210 */ /* 0x002fc60007f9e0ff */
[----:B------:R0:W-:Y:S04]  /*14ee0*/  STL [R1+0x4f0], R6 ;  /* 0x0004f00601007387 */ /* 0x0001e80000100800 */
[----:B------:R1:W-:Y:S01]  /*14ef0*/  STL [R1+0x4c4], R8 ;  /* 0x0004c40801007387 */ /* 0x0003e20000100800 */
[----:B0-----:R-:W-:-:S03]  /*14f00*/  LEA.HI.X.SX32 R6, R0, R4, 0x1, P5 ;  /* 0x0000000400067211 */ /* 0x001fc600028f0eff */
[----:B------:R-:W4:Y:S01]  /*14f10*/  LDL.LU R0, [R1+0xf7c] ;  /* 0x000f7c0001007983 */ /* 0x000f220000300800 */
[----:B-1----:R-:W-:-:S03]  /*14f20*/  IADD3 R8, P5, R86, R5, RZ ;  /* 0x0000000556087210 */ /* 0x002fc60007fbe0ff */
[----:B------:R0:W-:Y:S04]  /*14f30*/  STL [R1+0x4f8], R7 ;  /* 0x0004f80701007387 */ /* 0x0001e80000100800 */
[----:B------:R1:W-:Y:S01]  /*14f40*/  STL [R1+0x4cc], R6 ;  /* 0x0004cc0601007387 */ /* 0x0003e20000100800 */
[----:B0-----:R-:W-:-:S03]  /*14f50*/  LEA.HI.X.SX32 R7, R252, R4, 0x1, P3 ;  /* 0x00000004fc077211 */ /* 0x001fc600018f0eff */
[----:B------:R0:W-:Y:S01]  /*14f60*/  STL [R1+0x500], R8 ;  /* 0x0005000801007387 */ /* 0x0001e20000100800 */
[----:B-1----:R-:W-:-:S03]  /*14f70*/  IADD3 R6, P3, R87, R5, RZ ;  /* 0x0000000557067210 */ /* 0x002fc60007f7e0ff */
[----:B------:R1:W-:Y:S04]  /*14f80*/  STL [R1+0x4d4], R7 ;  /* 0x0004d40701007387 */ /* 0x0003e80000100800 */
[----:B------:R1:W-:Y:S01]  /*14f90*/  STL [R1+0x508], R6 ;  /* 0x0005080601007387 */ /* 0x0003e20000100800 */
[----:B0-----:R-:W-:Y:S02]  /*14fa0*/  LEA.HI.X.SX32 R8, R251, R4, 0x1, P2 ;  /* 0x00000004fb087211 */ /* 0x001fe400010f0eff */
[----:B-1----:R-:W-:-:S03]  /*14fb0*/  IADD3 R7, P2, R88, R5, RZ ;  /* 0x0000000558077210 */ /* 0x002fc60007f5e0ff */
[----:B------:R0:W-:Y:S01]  /*14fc0*/  STL [R1+0x4dc], R8 ;  /* 0x0004dc0801007387 */ /* 0x0001e20000100800 */
[----:B------:R-:W-:-:S03]  /*14fd0*/  LEA.HI.X.SX32 R6, R250, R4, 0x1, P1 ;  /* 0x00000004fa067211 */ /* 0x000fc600008f0eff */
[----:B------:R1:W-:Y:S01]  /*14fe0*/  STL [R1+0x510], R7 ;  /* 0x0005100701007387 */ /* 0x0003e20000100800 */
[----:B------:R-:W-:-:S03]  /*14ff0*/  IMAD R91, R91, UR4, RZ ;  /* 0x000000045b5b7c24 */ /* 0x000fc6000f8e02ff */
[----:B------:R1:W-:Y:S01]  /*15000*/  STL [R1+0x4e4], R6 ;  /* 0x0004e40601007387 */ /* 0x0003e20000100800 */
[----:B0-----:R-:W-:Y:S02]  /*15010*/  IADD3 R8, P1, R89, R5, RZ ;  /* 0x0000000559087210 */ /* 0x001fe40007f3e0ff */
[----:B-1----:R-:W-:-:S03]  /*15020*/  LEA.HI.X.SX32 R7, R124, R4, 0x1, P0 ;  /* 0x000000047c077211 */ /* 0x002fc600000f0eff */
[----:B------:R0:W-:Y:S01]  /*15030*/  STL [R1+0x518], R8 ;  /* 0x0005180801007387 */ /* 0x0001e20000100800 */
[----:B------:R-:W-:-:S03]  /*15040*/  IADD3 R6, P0, R90, R5, RZ ;  /* 0x000000055a067210 */ /* 0x000fc60007f1e0ff */
[----:B------:R1:W-:Y:S01]  /*15050*/  STL [R1+0x4ec], R7 ;  /* 0x0004ec0701007387 */ /* 0x0003e20000100800 */
[----:B------:R-:W-:-:S03]  /*15060*/  IMAD R92, R92, UR4, RZ ;  /* 0x000000045c5c7c24 */ /* 0x000fc6000f8e02ff */
[----:B------:R1:W-:Y:S01]  /*15070*/  STL [R1+0x520], R6 ;  /* 0x0005200601007387 */ /* 0x0003e20000100800 */
[----:B0-----:R-:W-:Y:S01]  /*15080*/  LEA.HI.X.SX32 R8, R85, R4, 0x1, P4 ;  /* 0x0000000455087211 */ /* 0x001fe200020f0eff */
[----:B------:R-:W-:Y:S01]  /*15090*/  IMAD R93, R93, UR4, RZ ;  /* 0x000000045d5d7c24 */ /* 0x000fe2000f8e02ff */
        /* <DEDUP_REMOVED lines=69> */
[----:B--2---:R-:W-:-:S03]  /*154f0*/  IADD3 R6, P3, R105, R5, RZ ;  /* 0x0000000569067210 */ /* 0x004fc60007f7e0ff */
[----:B------:R1:W-:Y:S01]  /*15500*/  STL [R1+0x564], R7 ;  /* 0x0005640701007387 */ /* 0x0003e20000100800 */
[----:B------:R-:W-:-:S03]  /*15510*/  IMAD R107, R107, UR4, RZ ;  /* 0x000000046b6b7c24 */ /* 0x000fc6000f8e02ff */
[----:B------:R2:W-:Y:S01]  /*15520*/  STL [R1+0x598], R6 ;  /* 0x0005980601007387 */ /* 0x0005e20000100800 */
[----:B0-----:R-:W-:Y:S01]  /*15530*/  LEA.HI.X.SX32 R8, R100, R4, 0x1, P2 ;  /* 0x0000000464087211 */ /* 0x001fe200010f0eff */
[----:B------:R-:W-:Y:S01]  /*15540*/  IMAD R108, R108, UR4, RZ ;  /* 0x000000046c6c7c24 */ /* 0x000fe2000f8e02ff */
[----:B-1----:R-:W-:-:S03]  /*15550*/  IADD3 R7, P2, R106, R5, RZ ;  /* 0x000000056a077210 */ /* 0x002fc60007f5e0ff */
[----:B------:R0:W-:Y:S01]  /*15560*/  STL [R1+0x56c], R8 ;  /* 0x00056c0801007387 */ /* 0x0001e20000100800 */
[----:B--2---:R-:W-:-:S03]  /*15570*/  LEA.HI.X.SX32 R6, R101, R4, 0x1, P1 ;  /* 0x0000000465067211 */ /* 0x004fc600008f0eff */
        /* <DEDUP_REMOVED lines=663> */
[-C--:B0-----:R-:W-:Y:S01]  /*17ef0*/  IADD3 R8, P1, R241, R5.reuse, RZ ;  /* 0x00000005f1087210 */ /* 0x081fe20007f3e0ff */
[----:B------:R-:W0:Y:S01]  /*17f00*/  S2R R72, SR_TID.X ;  /* 0x0000000000487919 */ /* 0x000e220000002100 */
[----:B-1----:R-:W-:Y:S02]  /*17f10*/  LEA.HI.X.SX32 R7, R236, R4, 0x1, P0 ;  /* 0x00000004ec077211 */ /* 0x002fe400000f0eff */
[----:B--2---:R-:W-:Y:S01]  /*17f20*/  IADD3 R6, P0, R242, R5, RZ ;  /* 0x00000005f2067210 */ /* 0x004fe20007f1e0ff */
[----:B------:R1:W-:Y:S01]  /*17f30*/  STL [R1+0xae4], R8 ;  /* 0x000ae40801007387 */ /* 0x0003e20000100800 */
[----:B------:R-:W-:-:S03]  /*17f40*/  IMAD R244, R244, UR4, RZ ;  /* 0x00000004f4f47c24 */ /* 0x000fc6000f8e02ff */
[----:B------:R2:W-:Y:S01]  /*17f50*/  STL [R1+0xab8], R7 ;  /* 0x000ab80701007387 */ /* 0x0005e20000100800 */
[----:B------:R-:W-:-:S03]  /*17f60*/  IMAD R245, R245, UR4, RZ ;  /* 0x00000004f5f57c24 */ /* 0x000fc6000f8e02ff */
[----:B------:R3:W-:Y:S01]  /*17f70*/  STL [R1+0xaec], R6 ;  /* 0x000aec0601007387 */ /* 0x0007e20000100800 */
[----:B-1----:R-:W-:Y:S02]  /*17f80*/  LEA.HI.X.SX32 R8, R237, R4, 0x1, P4 ;  /* 0x00000004ed087211 */ /* 0x002fe400020f0eff */
[----:B--2---:R-:W-:-:S03]  /*17f90*/  IADD3 R7, P4, R243, R5, RZ ;  /* 0x00000005f3077210 */ /* 0x004fc60007f9e0ff */
[----:B------:R1:W-:Y:S01]  /*17fa0*/  STL [R1+0xac0], R8 ;  /* 0x000ac00801007387 */ /* 0x0003e20000100800 */
[----:B---3--:R-:W-:-:S03]  /*17fb0*/  LEA.HI.X.SX32 R6, R238, R4, 0x1, P5 ;  /* 0x00000004ee067211 */ /* 0x008fc600028f0eff */
[----:B------:R2:W-:Y:S01]  /*17fc0*/  STL [R1+0xaf0], R7 ;  /* 0x000af00701007387 */ /* 0x0005e20000100800 */
[----:B------:R-:W-:-:S03]  /*17fd0*/  IMAD R246, R246, UR4, RZ ;  /* 0x00000004f6f67c24 */ /* 0x000fc6000f8e02ff */
[----:B------:R3:W-:Y:S01]  /*17fe0*/  STL [R1+0xac8], R6 ;  /* 0x000ac80601007387 */ /* 0x0007e20000100800 */
[----:B-1----:R-:W-:Y:S02]  /*17ff0*/  IADD3 R8, P5, R244, R5, RZ ;  /* 0x00000005f4087210 */ /* 0x002fe40007fbe0ff */
[----:B--2---:R-:W-:-:S03]  /*18000*/  LEA.HI.X.SX32 R7, R239, R4, 0x1, P3 ;  /* 0x00000004ef077211 */ /* 0x004fc600018f0eff */
[----:B------:R1:W-:Y:S01]  /*18010*/  STL [R1+0xaf4], R8 ;  /* 0x000af40801007387 */ /* 0x0003e20000100800 */
[----:B---3--:R-:W-:-:S03]  /*18020*/  IADD3 R6, P3, R245, R5, RZ ;  /* 0x00000005f5067210 */ /* 0x008fc60007f7e0ff */
[----:B------:R2:W-:Y:S01]  /*18030*/  STL [R1+0xad0], R7 ;  /* 0x000ad00701007387 */ /* 0x0005e20000100800 */
[----:B------:R-:W-:-:S03]  /*18040*/  IMAD R248, R248, UR4, RZ ;  /* 0x00000004f8f87c24 */ /* 0x000fc6000f8e02ff */
[----:B------:R3:W-:Y:S01]  /*18050*/  STL [R1+0xaf8], R6 ;  /* 0x000af80601007387 */ /* 0x0007e20000100800 */
[----:B-1----:R-:W-:Y:S01]  /*18060*/  LEA.HI.X.SX32 R8, R240, R4, 0x1, P2 ;  /* 0x00000004f0087211 */ /* 0x002fe200010f0eff */
[----:B------:R-:W-:Y:S01]  /*18070*/  IMAD R125, R125, UR4, RZ ;  /* 0x000000047d7d7c24 */ /* 0x000fe2000f8e02ff */
[----:B--2---:R-:W-:-:S03]  /*18080*/  IADD3 R7, P2, R246, R5, RZ ;  /* 0x00000005f6077210 */ /* 0x004fc60007f5e0ff */
[----:B------:R1:W-:Y:S01]  /*18090*/  STL [R1+0xad8], R8 ;  /* 0x000ad80801007387 */ /* 0x0003e20000100800 */
[----:B---3--:R-:W-:-:S03]  /*180a0*/  LEA.HI.X.SX32 R6, R241, R4, 0x1, P1 ;  /* 0x00000004f1067211 */ /* 0x008fc600008f0eff */
[----:B------:R2:W-:Y:S04]  /*180b0*/  STL [R1+0xafc], R7 ;  /* 0x000afc0701007387 */ /* 0x0005e80000100800 */
[----:B------:R3:W-:Y:S01]  /*180c0*/  STL [R1+0xae0], R6 ;  /* 0x000ae00601007387 */ /* 0x0007e20000100800 */
[----:B-1----:R-:W-:Y:S02]  /*180d0*/  IADD3 R8, P1, R248, R5, RZ ;  /* 0x00000005f8087210 */ /* 0x002fe40007f3e0ff */
[----:B--2---:R-:W-:-:S03]  /*180e0*/  LEA.HI.X.SX32 R7, R242, R4, 0x1, P0 ;  /* 0x00000004f2077211 */ /* 0x004fc600000f0eff */
[----:B------:R-:W-:Y:S01]  /*180f0*/  STL [R1+0xb00], R8 ;  /* 0x000b000801007387 */ /* 0x000fe20000100800 */
[----:B---3--:R-:W-:Y:S02]  /*18100*/  IADD3 R6, P0, R125, R5, RZ ;  /* 0x000000057d067210 */ /* 0x008fe40007f1e0ff */
[----:B------:R-:W-:Y:S01]  /*18110*/  LEA.HI.X.SX32 R5, R243, R4, 0x1, P4 ;  /* 0x00000004f3057211 */ /* 0x000fe200020f0eff */
[----:B------:R-:W-:Y:S04]  /*18120*/  STL [R1+0xae8], R7 ;  /* 0x000ae80701007387 */ /* 0x000fe80000100800 */
[----:B------:R1:W-:Y:S01]  /*18130*/  STL [R1+0x6e8], R6 ;  /* 0x0006e80601007387 */ /* 0x0003e20000100800 */
[----:B0-----:R-:W-:-:S03]  /*18140*/  SHF.R.U32.HI R72, RZ, 0x6, R72 ;  /* 0x00000006ff487819 */ /* 0x001fc60000011648 */
[----:B------:R-:W2:Y:S04]  /*18150*/  LDL.LU R62, [R1+0x130] ;  /* 0x00013000013e7983 */ /* 0x000ea80000300800 */
[----:B------:R0:W-:Y:S01]  /*18160*/  STL [R1+0x5d8], R5 ;  /* 0x0005d80501007387 */ /* 0x0001e20000100800 */
[----:B-1----:R-:W-:-:S03]  /*18170*/  LEA.HI.X.SX32 R6, R245, R4, 0x1, P3 ;  /* 0x00000004f5067211 */ /* 0x002fc600018f0eff */
[----:B------:R-:W3:Y:S01]  /*18180*/  LDL.LU R63, [R1+0x134] ;  /* 0x00013400013f7983 */ /* 0x000ee20000300800 */
[----:B------:R-:W-:Y:S02]  /*18190*/  SGXT.U32 R72, R72, 0x1 ;  /* 0x000000014848781a */ /* 0x000fe40000000000 */
[----:B0-----:R-:W-:-:S05]  /*181a0*/  LEA.HI.X.SX32 R5, R244, R4, 0x1, P5 ;  /* 0x00000004f4057211 */ /* 0x001fca00028f0eff */
[----:B------:R0:W-:Y:S04]  /*181b0*/  STL [R1+0x6dc], R5 ;  /* 0x0006dc0501007387 */ /* 0x0001e80000100800 */
[----:B------:R-:W4:Y:S01]  /*181c0*/  LDL.LU R64, [R1+0x108] ;  /* 0x0001080001407983 */ /* 0x000f220000300800 */
[----:B------:R-:W-:-:S03]  /*181d0*/  IMAD.WIDE R58, R72, UR25, RZ ;  /* 0x00000019483a7c25 */ /* 0x000fc6000f8e02ff */
[----:B------:R1:W-:Y:S01]  /*181e0*/  STL [R1+0x6e0], R6 ;  /* 0x0006e00601007387 */ /* 0x0003e20000100800 */
[----:B0-----:R-:W-:-:S03]  /*181f0*/  LEA.HI.X.SX32 R5, R246, R4, 0x1, P2 ;  /* 0x00000004f6057211 */ /* 0x001fc600010f0eff */
[----:B------:R-:W4:Y:S04]  /*18200*/  LDL.LU R65, [R1+0x10c] ;  /* 0x00010c0001417983 */ /* 0x000f280000300800 */
[----:B------:R0:W-:Y:S01]  /*18210*/  STL [R1+0x6e4], R5 ;  /* 0x0006e40501007387 */ /* 0x0001e20000100800 */
[----:B-1----:R-:W-:-:S03]  /*18220*/  IADD3 R6, P2, R58, R3, RZ ;  /* 0x000000033a067210 */ /* 0x002fc60007f5e0ff */
[----:B------:R-:W4:Y:S04]  /*18230*/  LDL.LU R66, [R1+0x110] ;  /* 0x0001100001427983 */ /* 0x000f280000300800 */
[----:B------:R-:W4:Y:S01]  /*18240*/  LDL.LU R67, [R1+0x114] ;  /* 0x0001140001437983 */ /* 0x000f220000300800 */
[----:B0-----:R-:W-:-:S03]  /*18250*/  LEA.HI.X.SX32 R5, R248, R4, 0x1, P1 ;  /* 0x00000004f8057211 */ /* 0x001fc600008f0eff */
[----:B------:R-:W-:Y:S04]  /*18260*/  STL [R1+0x6f0], R6 ;  /* 0x0006f00601007387 */ /* 0x000fe80000100800 */
[----:B------:R-:W4:Y:S01]  /*18270*/  LDL.LU R68, [R1+0x118] ;  /* 0x0001180001447983 */ /* 0x000f220000300800 */
[----:B------:R-:W-:-:S03]  /*18280*/  LEA.HI.X.SX32 R4, R125, R4, 0x1, P0 ;  /* 0x000000047d047211 */ /* 0x000fc600000f0eff */
[----:B------:R0:W-:Y:S04]  /*18290*/  STL [R1+0x6ec], R5 ;  /* 0x0006ec0501007387 */ /* 0x0001e80000100800 */
[----:B------:R-:W4:Y:S04]  /*182a0*/  LDL.LU R69, [R1+0x11c] ;  /* 0x00011c0001457983 */ /* 0x000f280000300800 */
[----:B------:R-:W4:Y:S04]  /*182b0*/  LDL.LU R70, [R1+0x120] ;  /* 0x0001200001467983 */ /* 0x000f280000300800 */
[----:B------:R-:W-:Y:S04]  /*182c0*/  STL [R1+0x5dc], R4 ;  /* 0x0005dc0401007387 */ /* 0x000fe80000100800 */
[----:B------:R-:W4:Y:S01]  /*182d0*/  LDL.LU R71, [R1+0x124] ;  /* 0x0001240001477983 */ /* 0x000f220000300800 */
[----:B0-----:R-:W-:-:S02]  /*182e0*/  IMAD.X R5, R59, 0x1, R2, P2 ;  /* 0x000000013b057824 */ /* 0x001fc400010e0602 */
[----:B------:R-:W0:Y:S01]  /*182f0*/  S2R R59, SR_TID.X ;  /* 0x00000000003b7919 */ /* 0x000e220000002100 */
[----:B------:R-:W1:Y:S02]  /*18300*/  S2R R61, SR_TID.X ;  /* 0x00000000003d7919 */ /* 0x000e640000002100 */
[----:B------:R-:W-:Y:S01]  /*18310*/  STL [R1+0x6d8], R5 ;  /* 0x0006d80501007387 */ /* 0x000fe20000100800 */
[----:B0-----:R-:W-:Y:S02]  /*18320*/  LEA.HI R60, R59, 0x2e, RZ, 0x1a ;  /* 0x0000002e3b3c7811 */ /* 0x001fe400078fd0ff */
[----:B-1----:R-:W-:-:S03]  /*18330*/  LEA.HI R58, R61, 0x3e, RZ, 0x1a ;  /* 0x0000003e3d3a7811 */ /* 0x002fc600078fd0ff */
[----:B------:R-:W-:Y:S01]  /*18340*/  IMAD R8, R60, UR25, RZ ;  /* 0x000000193c087c24 */ /* 0x000fe2000f8e02ff */
[----:B------:R-:W-:Y:S02]  /*18350*/  LEA.HI R60, R61, 0xe, RZ, 0x1a ;  /* 0x0000000e3d3c7811 */ /* 0x000fe400078fd0ff */
[----:B------:R-:W-:Y:S01]  /*18360*/  SHF.R.U32.HI R61, RZ, 0x6, R61 ;  /* 0x00000006ff3d7819 */ /* 0x000fe2000001163d */
[----:B------:R-:W-:Y:S01]  /*18370*/  IMAD R7, R58, UR25, RZ ;  /* 0x000000193a077c24 */ /* 0x000fe2000f8e02ff */
[----:B------:R-:W-:Y:S02]  /*18380*/  LEA.HI R59, R59, 0x1e, RZ, 0x1a ;  /* 0x0000001e3b3b7811 */ /* 0x000fe400078fd0ff */
[----:B------:R-:W-:Y:S01]  /*18390*/  SGXT.U32 R61, R61, 0x1 ;  /* 0x000000013d3d781a */ /* 0x000fe20000000000 */
[----:B------:R-:W-:Y:S01]  /*183a0*/  IMAD R10, R60, UR25, RZ ;  /* 0x000000193c0a7c24 */ /* 0x000fe2000f8e02ff */
[-C--:B------:R-:W-:Y:S02]  /*183b0*/  IADD3 R11, P2, R7, R3.reuse, RZ ;  /* 0x00000003070b7210 */ /* 0x080fe40007f5e0ff */
[----:B------:R-:W-:Y:S01]  /*183c0*/  LOP3.LUT R61, R61, 0x3c, RZ, 0xfc, !PT ;  /* 0x0000003c3d3d7812 */ /* 0x000fe200078efcff */
[----:B------:R-:W-:Y:S01]  /*183d0*/  IMAD R9, R59, UR25, RZ ;  /* 0x000000193b097c24 */ /* 0x000fe2000f8e02ff */
[-C--:B------:R-:W-:Y:S01]  /*183e0*/  IADD3 R12, P3, R8, R3.reuse, RZ ;  /* 0x00000003080c7210 */ /* 0x080fe20007f7e0ff */
[----:B------:R0:W-:Y:S02]  /*183f0*/  STL [R1+0x5f8], R11 ;  /* 0x0005f80b01007387 */ /* 0x0001e40000100800 */
[----:B------:R-:W-:Y:S01]  /*18400*/  IMAD R61, R61, UR25, RZ ;  /* 0x000000193d3d7c24 */ /* 0x000fe2000f8e02ff */
[-C--:B------:R-:W-:Y:S01]  /*18410*/  IADD3 R13, P4, R9, R3.reuse, RZ ;  /* 0x00000003090d7210 */ /* 0x080fe20007f9e0ff */
[----:B------:R1:W-:Y:S01]  /*18420*/  STL [R1+0x638], R12 ;  /* 0x0006380c01007387 */ /* 0x0003e20000100800 */
[----:B0-----:R-:W-:-:S03]  /*18430*/  IADD3 R11, P5, R10, R3, RZ ;  /* 0x000000030a0b7210 */ /* 0x001fc60007fbe0ff */
[----:B------:R-:W-:Y:S01]  /*18440*/  STL [R1+0x678], R13 ;  /* 0x0006780d01007387 */ /* 0x000fe20000100800 */
[----:B-1----:R-:W-:-:S03]  /*18450*/  IADD3 R12, P0, R61, R3, RZ ;  /* 0x000000033d0c7210 */ /* 0x002fc60007f1e0ff */
[----:B------:R0:W-:Y:S04]  /*18460*/  STL [R1+0x6b8], R11 ;  /* 0x0006b80b01007387 */ /* 0x0001e80000100800 */
[----:B------:R3:W-:Y:S01]  /*18470*/  STL [R1+0x600], R12 ;  /* 0x0006000c01007387 */ /* 0x0007e20000100800 */
[-C--:B0-----:R-:W-:Y:S02]  /*18480*/  LEA.HI.X.SX32 R11, R7, R2.reuse, 0x1, P2 ;  /* 0x00000002070b7211 */ /* 0x081fe400010f0eff */
[-C--:B------:R-:W-:Y:S02]  /*18490*/  LEA.HI.X.SX32 R7, R8, R2.reuse, 0x1, P3 ;  /* 0x0000000208077211 */ /* 0x080fe400018f0eff */
[-C--:B------:R-:W-:Y:S02]  /*184a0*/  LEA.HI.X.SX32 R8, R9, R2.reuse, 0x1, P4 ;  /* 0x0000000209087211 */ /* 0x080fe400020f0eff */
[----:B------:R-:W-:Y:S01]  /*184b0*/  LEA.HI.X.SX32 R9, R10, R2, 0x1, P5 ;  /* 0x000000020a097211 */ /* 0x000fe200028f0eff */
[----:B------:R-:W-:-:S04]  /*184c0*/  IMAD R72, RZ, RZ, -UR25 ;  /* 0x80000019ff487e24 */ /* 0x000fc8000f8e02ff */
[----:B------:R-:W-:-:S04]  /*184d0*/  IMAD R4, R72, 0x2, R78 ;  /* 0x0000000248047824 */ /* 0x000fc800078e024e */
[----:B------:R-:W-:-:S04]  /*184e0*/  IMAD R5, R72, 0x2, R4 ;  /* 0x0000000248057824 */ /* 0x000fc800078e0204 */
[----:B------:R-:W-:Y:S01]  /*184f0*/  IMAD R6, R72, 0x2, R5 ;  /* 0x0000000248067824 */ /* 0x000fe200078e0205 */
[----:B--2---:R-:W-:-:S05]  /*18500*/  IADD3 R13, P1, R62, R3, RZ ;  /* 0x000000033e0d7210 */ /* 0x004fca0007f3e0ff */
[----:B------:R-:W-:Y:S01]  /*18510*/  STL [R1+0x608], R13 ;  /* 0x0006080d01007387 */ /* 0x000fe20000100800 */
[----:B---3--:R-:W-:-:S03]  /*18520*/  IADD3 R12, P2, R63, R3, RZ ;  /* 0x000000033f0c7210 */ /* 0x008fc60007f5e0ff */
[----:B------:R4:W-:Y:S04]  /*18530*/  STL [R1+0x5f4], R11 ;  /* 0x0005f40b01007387 */ /* 0x0009e80000100800 */
[----:B------:R-:W-:Y:S04]  /*18540*/  STL [R1+0x610], R12 ;  /* 0x0006100c01007387 */ /* 0x000fe80000100800 */
[----:B------:R0:W-:Y:S01]  /*18550*/  STL [R1+0x634], R7 ;  /* 0x0006340701007387 */ /* 0x0001e20000100800 */
[----:B----4-:R-:W-:-:S05]  /*18560*/  IADD3 R11, P3, R64, R3, RZ ;  /* 0x00000003400b7210 */ /* 0x010fca0007f7e0ff */
[----:B------:R-:W-:Y:S01]  /*18570*/  STL [R1+0x618], R11 ;  /* 0x0006180b01007387 */ /* 0x000fe20000100800 */
[----:B0-----:R-:W-:-:S03]  /*18580*/  IADD3 R7, P4, R65, R3, RZ ;  /* 0x0000000341077210 */ /* 0x001fc60007f9e0ff */
[----:B------:R0:W-:Y:S04]  /*18590*/  STL [R1+0x674], R8 ;  /* 0x0006740801007387 */ /* 0x0001e80000100800 */
        /* <DEDUP_REMOVED lines=48> */
[----:B------:R1:W5:Y:S04]  /*188a0*/  LDL.LU R0, [R1+0xf78] ;  /* 0x000f780001007983 */ /* 0x0003680000300800 */
[----:B------:R-:W-:Y:S01]  /*188b0*/  STL [R1+0x690], R7 ;  /* 0x0006900701007387 */ /* 0x000fe20000100800 */
[----:B0-----:R-:W-:-:S03]  /*188c0*/  IADD3 R8, P5, R78, R3, RZ ;  /* 0x000000034e087210 */ /* 0x001fc60007fbe0ff */
[----:B------:R0:W-:Y:S01]  /*188d0*/  STL [R1+0x65c], R9 ;  /* 0x00065c0901007387 */ /* 0x0001e20000100800 */
[----:B------:R-:W-:-:S03]  /*188e0*/  LEA.HI.X.SX32 R10, R75, R2, 0x1, P1 ;  /* 0x000000024b0a7211 */ /* 0x000fc600008f0eff */
[----:B------:R2:W-:Y:S01]  /*188f0*/  STL [R1+0x698], R8 ;  /* 0x0006980801007387 */ /* 0x0005e20000100800 */
[----:B0-----:R-:W-:Y:S02]  /*18900*/  LEA.HI.X.SX32 R9, R74, R2, 0x1, P0 ;  /* 0x000000024a097211 */ /* 0x001fe400000f0eff */
[----:B--2---:R-:W-:-:S03]  /*18910*/  IADD3 R8, P0, R4, R3, RZ ;  /* 0x0000000304087210 */ /* 0x004fc60007f1e0ff */
[----:B------:R0:W-:Y:S04]  /*18920*/  STL [R1+0x664], R9 ;  /* 0x0006640901007387 */ /* 0x0001e80000100800 */
[----:B------:R-:W-:Y:S01]  /*18930*/  STL [R1+0x6a0], R8 ;  /* 0x0006a00801007387 */ /* 0x000fe20000100800 */
[----:B0-----:R-:W-:-:S03]  /*18940*/  IADD3 R9, P6, R5, R3, RZ ;  /* 0x0000000305097210 */ /* 0x001fc60007fde0ff */
[----:B------:R0:W-:Y:S01]  /*18950*/  STL [R1+0x66c], R10 ;  /* 0x00066c0a01007387 */ /* 0x0001e20000100800 */
[----:B------:R-:W-:-:S03]  /*18960*/  LEA.HI.X.SX32 R11, R77, R2, 0x1, P3 ;  /* 0x000000024d0b7211 */ /* 0x000fc600018f0eff */
[----:B------:R2:W-:Y:S01]  /*18970*/  STL [R1+0x6a8], R9 ;  /* 0x0006a80901007387 */ /* 0x0005e20000100800 */
[----:B------:R-:W-:Y:S01]  /*18980*/  IMAD R7, R72, 0x4, R6 ;  /* 0x0000000448077824 */ /* 0x000fe200078e0206 */
[----:B0-----:R-:W-:Y:S02]  /*18990*/  LEA.HI.X.SX32 R10, R76, R2, 0x1, P2 ;  /* 0x000000024c0a7211 */ /* 0x001fe400010f0eff */
[----:B--2---:R-:W-:-:S03]  /*189a0*/  IADD3 R9, P1, R6, R3, RZ ;  /* 0x0000000306097210 */ /* 0x004fc60007f3e0ff */
[----:B------:R-:W-:Y:S01]  /*189b0*/  STL [R1+0x67c], R10 ;  /* 0x00067c0a01007387 */ /* 0x000fe20000100800 */
[----:B------:R-:W-:-:S03]  /*189c0*/  LEA.HI.X.SX32 R12, R78, R2, 0x1, P5 ;  /* 0x000000024e0c7211 */ /* 0x000fc600028f0eff */
[----:B------:R0:W-:Y:S01]  /*189d0*/  STL [R1+0x6b0], R9 ;  /* 0x0006b00901007387 */ /* 0x0001e20000100800 */
[----:B------:R-:W-:-:S03]  /*189e0*/  IMAD R8, R72, 0x2, R7 ;  /* 0x0000000248087824 */ /* 0x000fc600078e0207 */
[----:B------:R2:W-:Y:S01]  /*189f0*/  STL [R1+0x684], R11 ;  /* 0x0006840b01007387 */ /* 0x0005e20000100800 */
[-C--:B0-----:R-:W-:Y:S02]  /*18a00*/  LEA.HI.X.SX32 R9, R79, R2.reuse, 0x1, P4 ;  /* 0x000000024f097211 */ /* 0x081fe400020f0eff */
[-C--:B--2---:R-:W-:Y:S02]  /*18a10*/  LEA.HI.X.SX32 R11, R4, R2.reuse, 0x1, P0 ;  /* 0x00000002040b7211 */ /* 0x084fe400000f0eff */
[-C--:B------:R-:W-:Y:S01]  /*18a20*/  LEA.HI.X.SX32 R4, R5, R2.reuse, 0x1, P6 ;  /* 0x0000000205047211 */ /* 0x080fe200030f0eff */
[----:B------:R0:W-:Y:S01]  /*18a30*/  STL [R1+0x68c], R9 ;  /* 0x00068c0901007387 */ /* 0x0001e20000100800 */
[C---:B------:R-:W-:Y:S01]  /*18a40*/  IADD3 R5, P0, R7.reuse, R3, RZ ;  /* 0x0000000307057210 */ /* 0x040fe20007f1e0ff */
[C---:B------:R-:W-:Y:S02]  /*18a50*/  IMAD R10, R72.reuse, 0x2, R8 ;  /* 0x00000002480a7824 */ /* 0x040fe400078e0208 */
[----:B------:R-:W-:Y:S04]  /*18a60*/  STL [R1+0x694], R12 ;  /* 0x0006940c01007387 */ /* 0x000fe80000100800 */
[----:B------:R2:W-:Y:S01]  /*18a70*/  STL [R1+0x69c], R11 ;  /* 0x00069c0b01007387 */ /* 0x0005e20000100800 */
[----:B------:R-:W-:Y:S01]  /*18a80*/  LEA.HI.X.SX32 R7, R7, R2, 0x1, P0 ;  /* 0x0000000207077211 */ /* 0x000fe200000f0eff */
[----:B0-----:R-:W-:-:S02]  /*18a90*/  IMAD R9, R72, 0x2, R10 ;  /* 0x0000000248097824 */ /* 0x001fc400078e020a */
[----:B------:R0:W-:Y:S04]  /*18aa0*/  STL [R1+0x6a4], R4 ;  /* 0x0006a40401007387 */ /* 0x0001e80000100800 */
[----:B------:R3:W-:Y:S01]  /*18ab0*/  STL [R1+0x6c0], R5 ;  /* 0x0006c00501007387 */ /* 0x0007e20000100800 */
[----:B--2---:R-:W-:Y:S01]  /*18ac0*/  IADD3 R11, P2, R8, R3, RZ ;  /* 0x00000003080b7210 */ /* 0x004fe20007f5e0ff */
[----:B0-----:R-:W-:Y:S01]  /*18ad0*/  IMAD R4, R72, 0x2, R9 ;  /* 0x0000000248047824 */ /* 0x001fe200078e0209 */
[----:B---3--:R-:W-:-:S03]  /*18ae0*/  LEA.HI.X.SX32 R5, R6, R2, 0x1, P1 ;  /* 0x0000000206057211 */ /* 0x008fc600008f0eff */
[----:B------:R-:W-:Y:S01]  /*18af0*/  STL [R1+0x6c8], R11 ;  /* 0x0006c80b01007387 */ /* 0x000fe20000100800 */
[----:B------:R-:W-:-:S03]  /*18b00*/  LEA.HI.X.SX32 R6, R8, R2, 0x1, P2 ;  /* 0x0000000208067211 */ /* 0x000fc600010f0eff */
[----:B------:R0:W-:Y:S04]  /*18b10*/  STL [R1+0x6ac], R5 ;  /* 0x0006ac0501007387 */ /* 0x0001e80000100800 */
[----:B------:R2:W-:Y:S01]  /*18b20*/  STL [R1+0x6bc], R7 ;  /* 0x0006bc0701007387 */ /* 0x0005e20000100800 */
[-C--:B------:R-:W-:Y:S01]  /*18b30*/  IADD3 R8, P1, R9, R3.reuse, RZ ;  /* 0x0000000309087210 */ /* 0x080fe20007f3e0ff */
[----:B0-----:R-:W-:Y:S01]  /*18b40*/  IMAD R5, R72, 0x2, R4 ;  /* 0x0000000248057824 */ /* 0x001fe200078e0204 */
[-C--:B--2---:R-:W-:Y:S01]  /*18b50*/  IADD3 R7, P0, R10, R3.reuse, RZ ;  /* 0x000000030a077210 */ /* 0x084fe20007f1e0ff */
[----:B------:R0:W-:Y:S04]  /*18b60*/  STL [R1+0x6c4], R6 ;  /* 0x0006c40601007387 */ /* 0x0001e80000100800 */
[----:B------:R2:W-:Y:S01]  /*18b70*/  STL [R1+0x6cc], R7 ;  /* 0x0006cc0701007387 */ /* 0x0005e20000100800 */
[----:B0-----:R-:W-:-:S03]  /*18b80*/  IADD3 R6, P2, R4, R3, RZ ;  /* 0x0000000304067210 */ /* 0x001fc60007f5e0ff */
[----:B------:R-:W-:Y:S01]  /*18b90*/  STL [R1+0x6d0], R8 ;  /* 0x0006d00801007387 */ /* 0x000fe20000100800 */
[----:B--2---:R-:W-:Y:S02]  /*18ba0*/  IADD3 R7, P3, R5, R3, RZ ;  /* 0x0000000305077210 */ /* 0x004fe40007f7e0ff */
[-C--:B------:R-:W-:Y:S01]  /*18bb0*/  LEA.HI.X.SX32 R3, R10, R2.reuse, 0x1, P0 ;  /* 0x000000020a037211 */ /* 0x080fe200000f0eff */
[----:B------:R0:W-:Y:S04]  /*18bc0*/  STL [R1+0x6d4], R6 ;  /* 0x0006d40601007387 */ /* 0x0001e80000100800 */
[----:B------:R-:W-:Y:S04]  /*18bd0*/  STL [R1+0x5f0], R7 ;  /* 0x0005f00701007387 */ /* 0x000fe80000100800 */
[----:B------:R2:W-:Y:S01]  /*18be0*/  STL [R1+0x5e0], R3 ;  /* 0x0005e00301007387 */ /* 0x0005e20000100800 */
[----:B0-----:R-:W-:-:S02]  /*18bf0*/  LEA.HI.X.SX32 R6, R9, R2, 0x1, P1 ;  /* 0x0000000209067211 */ /* 0x001fc400008f0eff */
[-C--:B--2---:R-:W-:Y:S02]  /*18c00*/  LEA.HI.X.SX32 R3, R4, R2.reuse, 0x1, P2 ;  /* 0x0000000204037211 */ /* 0x084fe400010f0eff */
[----:B------:R-:W-:Y:S01]  /*18c10*/  LEA.HI.X.SX32 R2, R5, R2, 0x1, P3 ;  /* 0x0000000205027211 */ /* 0x000fe200018f0eff */
[----:B------:R-:W-:Y:S04]  /*18c20*/  STL [R1+0x5e8], R6 ;  /* 0x0005e80601007387 */ /* 0x000fe80000100800 */
[----:B------:R-:W-:Y:S04]  /*18c30*/  STL [R1+0x5ec], R3 ;  /* 0x0005ec0301007387 */ /* 0x000fe80000100800 */
[----:B------:R0:W-:Y:S04]  /*18c40*/  STL [R1+0x5e4], R2 ;  /* 0x0005e40201007387 */ /* 0x0001e80000100800 */
[----:B------:R1:W-:Y:S04]  /*18c50*/  STL [R1], RZ ;  /* 0x000000ff01007387 */ /* 0x0003e80000100800 */
        /* <DEDUP_REMOVED lines=109> */
[----:B------:R-:W2:Y:S03]  /*19330*/  S2R R72, SR_TID.X ;  /* 0x0000000000487919 */ /* 0x000ea60000002100 */
        /* <DEDUP_REMOVED lines=18> */
[----:B------:R-:W-:Y:S01]  /*19460*/  USHF.R.U32.HI UR22, URZ, 0x4, UR24 ;  /* 0x000000043f167899 */ /* 0x000fe20008011618 */
[----:B--2---:R-:W-:Y:S01]  /*19470*/  LOP3.LUT R72, R72, 0x7f, RZ, 0xc0, !PT ;  /* 0x0000007f48487812 */ /* 0x004fe200078ec0ff */
[----:B------:R-:W-:-:S02]  /*19480*/  UIADD3 UR6, UR24, 0x8000, URZ ;  /* 0x0000800018067890 */ /* 0x000fc4000fffe03f */
[----:B------:R-:W-:Y:S01]  /*19490*/  USGXT.U32 UR22, UR22, 0xe ;  /* 0x0000000e1616789a */ /* 0x000fe20008000000 */
[C---:B------:R-:W-:Y:S01]  /*194a0*/  LOP3.LUT R201, R72.reuse, 0x10, RZ, 0x3c, !PT ;  /* 0x0000001048c97812 */ /* 0x040fe200078e3cff */
[----:B------:R-:W-:Y:S01]  /*194b0*/  USHF.L.U32 UR25, UR25, 0x6, URZ ;  /* 0x0000000619197899 */ /* 0x000fe2000800063f */
[C---:B------:R-:W-:Y:S01]  /*194c0*/  LOP3.LUT R200, R72.reuse, 0x20, RZ, 0x3c, !PT ;  /* 0x0000002048c87812 */ /* 0x040fe200078e3cff */
[----:B------:R-:W-:Y:S01]  /*194d0*/  USHF.R.U32.HI UR6, URZ, 0x4, UR6 ;  /* 0x000000043f067899 */ /* 0x000fe20008011606 */
[----:B------:R-:W-:Y:S01]  /*194e0*/  LOP3.LUT R199, R72, 0x30, RZ, 0x3c, !PT ;  /* 0x0000003048c77812 */ /* 0x000fe200078e3cff */
[----:B------:R-:W-:Y:S01]  /*194f0*/  UIADD3 UR10, UP0, UR22, 0x2, URZ ;  /* 0x00000002160a7890 */ /* 0x000fe2000ff1e03f */
[----:B------:R-:W-:Y:S02]  /*19500*/  CS2R R24, SRZ ;  /* 0x0000000000187805 */ /* 0x000fe4000001ff00 */
[----:B------:R-:W-:Y:S02]  /*19510*/  CS2R R26, SRZ ;  /* 0x00000000001a7805 */ /* 0x000fe4000001ff00 */
[----:B------:R-:W-:-:S02]  /*19520*/  CS2R R28, SRZ ;  /* 0x00000000001c7805 */ /* 0x000fc4000001ff00 */
[----:B------:R-:W-:Y:S02]  /*19530*/  CS2R R30, SRZ ;  /* 0x00000000001e7805 */ /* 0x000fe4000001ff00 */
[----:B------:R-:W-:Y:S02]  /*19540*/  CS2R R32, SRZ ;  /* 0x0000000000207805 */ /* 0x000fe4000001ff00 */
[----:B------:R-:W-:Y:S02]  /*19550*/  CS2R R34, SRZ ;  /* 0x0000000000227805 */ /* 0x000fe4000001ff00 */
        /* <DEDUP_REMOVED lines=26> */
[----:B------:R-:W-:Y:S01]  /*19700*/  CS2R R88, SRZ ;  /* 0x0000000000587805 */ /* 0x000fe2000001ff00 */
[----:B------:R-:W-:Y:S01]  /*19710*/  UMOV UR5, URZ ;  /* 0x0000003f00057c82 */ /* 0x000fe20008000000 */
[----:B------:R-:W-:Y:S01]  /*19720*/  UMOV UR8, 0xfffffffe ;  /* 0xfffffffe00087882 */ /* 0x000fe20000000000 */
[----:B------:R-:W-:Y:S01]  /*19730*/  UMOV UR9, 0x7fffffdf ;  /* 0x7fffffdf00097882 */ /* 0x000fe20000000000 */
[----:B------:R-:W-:Y:S01]  /*19740*/  UMOV UR4, URZ ;  /* 0x0000003f00047c82 */ /* 0x000fe20008000000 */
[----:B------:R-:W-:-:S02]  /*19750*/  USHF.L.U32 UR26, UR26, 0x6, URZ ;  /* 0x000000061a1a7899 */ /* 0x000fc4000800063f */
[----:B------:R-:W-:Y:S02]  /*19760*/  USGXT.U32 UR20, UR6, 0xe ;  /* 0x0000000e0614789a */ /* 0x000fe40008000000 */
[----:B------:R-:W-:Y:S02]  /*19770*/  UIADD3.X UR11, UR5, -0x7fffffe0, URZ, UP0, !UPT ;  /* 0x80000020050b7890 */ /* 0x000fe400087fe43f */
[----:B------:R-:W-:Y:S01]  /*19780*/  USHF.R.S32.HI UR27, URZ, 0x1f, UR25 ;  /* 0x0000001f3f1b7899 */ /* 0x000fe20008011419 */
[----:B------:R-:W2:Y:S01]  /*19790*/  LDC R21, c[0x0][0x230] ;  /* 0x00008c00ff157b82 */ /* 0x000ea20000000800 */
        /* <DEDUP_REMOVED lines=22> */
[----:B------:R-:W-:Y:S01]  /*19900*/  CS2R R134, SRZ ;  /* 0x0000000000867805 */ /* 0x000fe2000001ff00 */
[----:B--2---:R-:W-:Y:S01]  /*19910*/  VIADD R21, R21, 0x3f ;  /* 0x0000003f15157836 */ /* 0x004fe20000000000 */
[----:B------:R-:W-:Y:S02]  /*19920*/  CS2R R136, SRZ ;  /* 0x0000000000887805 */ /* 0x000fe4000001ff00 */
[----:B------:R-:W-:Y:S02]  /*19930*/  CS2R R138, SRZ ;  /* 0x00000000008a7805 */ /* 0x000fe4000001ff00 */
[----:B------:R-:W-:Y:S02]  /*19940*/  CS2R R140, SRZ ;  /* 0x00000000008c7805 */ /* 0x000fe4000001ff00 */
[----:B------:R-:W-:-:S02]  /*19950*/  CS2R R142, SRZ ;  /* 0x00000000008e7805 */ /* 0x000fc4000001ff00 */
[----:B------:R-:W-:Y:S02]  /*19960*/  SHF.R.S32.HI R22, RZ, 0x1f, R21 ;  /* 0x0000001fff167819 */ /* 0x000fe40000011415 */
[----:B------:R-:W-:Y:S02]  /*19970*/  CS2R R144, SRZ ;  /* 0x0000000000907805 */ /* 0x000fe4000001ff00 */
[----:B------:R-:W-:Y:S02]  /*19980*/  CS2R R146, SRZ ;  /* 0x0000000000927805 */ /* 0x000fe4000001ff00 */
[----:B------:R-:W-:Y:S02]  /*19990*/  CS2R R148, SRZ ;  /* 0x0000000000947805 */ /* 0x000fe4000001ff00 */
[----:B------:R-:W-:Y:S02]  /*199a0*/  LEA.HI R22, R22, R21, RZ, 0x6 ;  /* 0x0000001516167211 */ /* 0x000fe400078f30ff */
[----:B------:R-:W-:-:S02]  /*199b0*/  CS2R R150, SRZ ;  /* 0x0000000000967805 */ /* 0x000fc4000001ff00 */
[C---:B------:R-:W-:Y:S01]  /*199c0*/  LOP3.LUT R157, R23.reuse, 0x10, RZ, 0x3c, !PT ;  /* 0x00000010179d7812 */ /* 0x040fe200078e3cff */
[----:B------:R-:W-:Y:S01]  /*199d0*/  UMOV UR6, UR20 ;  /* 0x0000001400067c82 */ /* 0x000fe20008000000 */
[----:B0-----:R-:W-:Y:S01]  /*199e0*/  SHF.R.S32.HI R2, RZ, 0x6, R22 ;  /* 0x00000006ff027819 */ /* 0x001fe20000011416 */
[----:B------:R-:W-:Y:S01]  /*199f0*/  UMOV UR7, URZ ;  /* 0x0000003f00077c82 */ /* 0x000fe20008000000 */
[C---:B------:R-:W-:Y:S01]  /*19a00*/  LOP3.LUT R156, R23.reuse, 0x20, RZ, 0x3c, !PT ;  /* 0x00000020179c7812 */ /* 0x040fe200078e3cff */
[----:B------:R-:W-:Y:S01]  /*19a10*/  USHF.R.S32.HI UR30, URZ, 0x1f, UR26 ;  /* 0x0000001f3f1e7899 */ /* 0x000fe2000801141a */
[----:B------:R-:W-:Y:S01]  /*19a20*/  LOP3.LUT R155, R23, 0x30, RZ, 0x3c, !PT ;  /* 0x00000030179b7812 */ /* 0x000fe200078e3cff */
[----:B------:R-:W-:Y:S02]  /*19a30*/  UIADD3.64 UR8, UR6, -UR8, URZ ;  /* 0x8000000806087297 */ /* 0x000fe4000fffe03f */
[----:B------:R-:W-:Y:S02]  /*19a40*/  UIADD3.64 UR14, UR10, 0x3fe, URZ ;  /* 0x000003fe0a0e7897 */ /* 0x000fe4000fffe03f */
[----:B------:R-:W-:Y:S01]  /*19a50*/  UIADD3.64 UR18, UR10, 0x400, URZ ;  /* 0x000004000a127897 */ /* 0x000fe2000fffe03f */
[----:B------:R-:W-:Y:S01]  /*19a60*/  ULDC UR5, c[0x0][0x230] ;  /* 0x00008c0000057ab9 */ /* 0x000fe20000000800 */
[----:B-1----:R-:W-:-:S10]  /*19a70*/  UMOV UR21, 0x80000020 ;  /* 0x8000002000157882 */ /* 0x002fd40000000000 */
.L_x_2:
[----:B0-----:R-:W2:Y:S04]  /*19a80*/  LDL R3, [R1+0x5e4] ;  /* 0x0005e40001037983 */ /* 0x001ea80000100800 */
[----:B------:R-:W2:Y:S04]  /*19a90*/  LDL R2, [R1+0x5f0] ;  /* 0x0005f00001027983 */ /* 0x000ea80000100800 */
[----:B------:R-:W3:Y:S04]  /*19aa0*/  LDL R199, [R1+0x5e0] ;  /* 0x0005e00001c77983 */ /* 0x000ee80000100800 */
[----:B------:R-:W4:Y:S04]  /*19ab0*/  LDL R4, [R1+0x6cc] ;  /* 0x0006cc0001047983 */ /* 0x000f280000100800 */
[----:B------:R-:W3:Y:S04]  /*19ac0*/  LDL R200, [R1+0x6c8] ;  /* 0x0006c80001c87983 */ /* 0x000ee80000100800 */
        /* <DEDUP_REMOVED lines=28> */
[----:B0-----:R-:W3:Y:S04]  /*19c90*/  LDL R32, [R1+0x6c4] ;  /* 0x0006c40001207983 */ /* 0x001ee80000100800 */
[----:B------:R0:W-:Y:S04]  /*19ca0*/  STL [R1+0x1238], R33 ;  /* 0x0012382101007387 */ /* 0x0001e80000100800 */
[----:B0-----:R-:W4:Y:S04]  /*19cb0*/  LDL R33, [R1+0x6d0] ;  /* 0x0006d00001217983 */ /* 0x001f280000100800 */
[----:B------:R-:W-:Y:S04]  /*19cc0*/  STL [R1+0x1234], R30 ;  /* 0x0012341e01007387 */ /* 0x000fe80000100800 */
[----:B------:R-:W-:Y:S04]  /*19cd0*/  STL [R1+0x1230], R31 ;  /* 0x0012301f01007387 */ /* 0x000fe80000100800 */
[----:B------:R0:W-:Y:S04]  /*19ce0*/  STL [R1+0x122c], R28 ;  /* 0x00122c1c01007387 */ /* 0x0001e80000100800 */
[----:B0-----:R-:W3:Y:S04]  /*19cf0*/  LDL R28, [R1+0x6d4] ;  /* 0x0006d400011c7983 */ /* 0x001ee80000100800 */
[----:B------:R0:W-:Y:S04]  /*19d00*/  STL [R1+0x1228], R29 ;  /* 0x0012281d01007387 */ /* 0x0001e80000100800 */
[----:B0-----:R-:W4:Y:S04]  /*19d10*/  LDL R29, [R1+0x5ec] ;  /* 0x0005ec00011d7983 */ /* 0x001f280000100800 */
[----:B------:R0:W-:Y:S04]  /*19d20*/  STL [R1+0x1224], R26 ;  /* 0x0012241a01007387 */ /* 0x0001e80000100800 */
[----:B0-----:R-:W3:Y:S01]  /*19d30*/  LDL R26, [R1+0x5e8] ;  /* 0x0005e800011a7983 */ /* 0x001ee20000100800 */
[----:B------:R-:W-:Y:S01]  /*19d40*/  UIMAD UR6, UR4, -0x40, UR5 ;  /* 0xffffffc0040678a4 */ /* 0x000fe2000f8e0205 */
[----:B------:R-:W-:Y:S01]  /*19d50*/  PRMT R154, RZ, 0x7610, R154 ;  /* 0x00007610ff9a7816 */ /* 0x000fe2000000009a */
[----:B------:R-:W0:Y:S01]  /*19d60*/  S2R R31, SR_TID.X ;  /* 0x00000000001f7919 */ /* 0x000e220000002100 */
[----:B------:R-:W-:-:S02]  /*19d70*/  PRMT R165, RZ, 0x7610, R165 ;  /* 0x00007610ffa57816 */ /* 0x000fc400000000a5 */
[----:B------:R-:W-:Y:S01]  /*19d80*/  PRMT R170, RZ, 0x7610, R170 ;  /* 0x00007610ffaa7816 */ /* 0x000fe200000000aa */
[----:B------:R1:W-:Y:S04]  /*19d90*/  STL [R1+0x1220], R27 ;  /* 0x0012201b01007387 */ /* 0x0003e80000100800 */
[----:B------:R-:W-:Y:S04]  /*19da0*/  STL [R1+0x121c], R24 ;  /* 0x00121c1801007387 */ /* 0x000fe80000100800 */
[----:B------:R2:W-:Y:S04]  /*19db0*/  STL [R1+0x1218], R25 ;  /* 0x0012181901007387 */ /* 0x0005e80000100800 */
[----:B------:R-:W-:Y:S04]  /*19dc0*/  STL [R1+0x1014], R125 ;  /* 0x0010147d01007387 */ /* 0x000fe80000100800 */
[----:B------:R-:W-:Y:S04]  /*19dd0*/  STL [R1+0x1010], R126 ;  /* 0x0010107e01007387 */ /* 0x000fe80000100800 */
[----:B------:R-:W-:Y:S04]  /*19de0*/  STL [R1+0x100c], R127 ;  /* 0x00100c7f01007387 */ /* 0x000fe80000100800 */
[----:B------:R-:W-:Y:S01]  /*19df0*/  STL [R1+0x1008], R128 ;  /* 0x0010088001007387 */ /* 0x000fe20000100800 */
[----:B0-----:R-:W-:-:S03]  /*19e00*/  SHF.R.U32.HI R30, RZ, 0x6, R31 ;  /* 0x00000006ff1e7819 */ /* 0x001fc6000001161f */
[----:B------:R-:W-:Y:S01]  /*19e10*/  STL [R1+0x1004], R129 ;  /* 0x0010048101007387 */ /* 0x000fe20000100800 */
[----:B------:R-:W-:Y:S02]  /*19e20*/  SHF.R.U32.HI R31, RZ, 0x6, R31 ;  /* 0x00000006ff1f7819 */ /* 0x000fe4000001161f */
[----:B------:R-:W-:Y:S01]  /*19e30*/  SGXT.U32 R30, R30, 0x1 ;  /* 0x000000011e1e781a */ /* 0x000fe20000000000 */
[----:B------:R-:W-:Y:S01]  /*19e40*/  STL [R1+0x1000], R130 ;  /* 0x0010008201007387 */ /* 0x000fe20000100800 */
[----:B------:R-:W-:Y:S02]  /*19e50*/  SGXT.U32 R31, R31, 0x1 ;  /* 0x000000011f1f781a */ /* 0x000fe40000000000 */
[----:B-1----:R-:W-:Y:S01]  /*19e60*/  LOP3.LUT R27, R30, 0x2, RZ, 0xfc, !PT ;  /* 0x000000021e1b7812 */ /* 0x002fe200078efcff */
[----:B------:R-:W-:Y:S03]  /*19e70*/  STL [R1+0xffc], R131 ;  /* 0x000ffc8301007387 */ /* 0x000fe60000100800 */
[----:B------:R-:W-:Y:S01]  /*19e80*/  ISETP.GE.AND P2, PT, R27, UR6, PT ;  /* 0x000000061b007c0c */ /* 0x000fe2000bf46270 */
[----:B------:R-:W0:Y:S01]  /*19e90*/  S2R R30, SR_TID.X ;  /* 0x00000000001e7919 */ /* 0x000e220000002100 */
[----:B------:R-:W-:-:S02]  /*19ea0*/  LOP3.LUT R27, R31, 0x4, RZ, 0xfc, !PT ;  /* 0x000000041f1b7812 */ /* 0x000fc400078efcff */
[----:B------:R-:W-:Y:S01]  /*19eb0*/  LOP3.LUT R31, R31, 0x6, RZ, 0xfc, !PT ;  /* 0x000000061f1f7812 */ /* 0x000fe200078efcff */
[----:B------:R-:W-:Y:S01]  /*19ec0*/  STL [R1+0xff8], R132 ;  /* 0x000ff88401007387 */ /* 0x000fe20000100800 */
[----:B------:R-:W-:Y:S02]  /*19ed0*/  ISETP.GE.AND P3, PT, R27, UR6, PT ;  /* 0x000000061b007c0c */ /* 0x000fe4000bf66270 */
[----:B------:R-:W-:Y:S01]  /*19ee0*/  ISETP.GE.AND P4, PT, R31, UR6, PT ;  /* 0x000000061f007c0c */ /* 0x000fe2000bf86270 */
[----:B------:R-:W-:Y:S04]  /*19ef0*/  STL [R1+0xff4], R133 ;  /* 0x000ff48501007387 */ /* 0x000fe80000100800 */
[----:B------:R-:W-:Y:S04]  /*19f00*/  STL [R1+0xff0], R134 ;  /* 0x000ff08601007387 */ /* 0x000fe80000100800 */
[----:B------:R-:W-:Y:S04]  /*19f10*/  STL [R1+0xfec], R135 ;  /* 0x000fec8701007387 */ /* 0x000fe80000100800 */
[----:B------:R-:W-:Y:S04]  /*19f20*/  STL [R1+0xfe8], R136 ;  /* 0x000fe88801007387 */ /* 0x000fe80000100800 */
[----:B------:R-:W-:Y:S04]  /*19f30*/  STL [R1+0xfe4], R137 ;  /* 0x000fe48901007387 */ /* 0x000fe80000100800 */
[----:B------:R-:W-:Y:S01]  /*19f40*/  STL [R1+0xfe0], R138 ;  /* 0x000fe08a01007387 */ /* 0x000fe20000100800 */
[----:B0-----:R-:W-:-:S03]  /*19f50*/  SHF.R.U32.HI R30, RZ, 0x6, R30 ;  /* 0x00000006ff1e7819 */ /* 0x001fc6000001161e */
[----:B------:R-:W-:Y:S01]  /*19f60*/  STL [R1+0xfdc], R139 ;  /* 0x000fdc8b01007387 */ /* 0x000fe20000100800 */
[----:B------:R-:W-:-:S03]  /*19f70*/  SGXT.U32 R30, R30, 0x1 ;  /* 0x000000011e1e781a */ /* 0x000fc60000000000 */
[----:B------:R-:W-:Y:S01]  /*19f80*/  STL [R1+0xfd8], R140 ;  /* 0x000fd88c01007387 */ /* 0x000fe20000100800 */
[----:B------:R-:W-:-:S03]  /*19f90*/  LOP3.LUT R31, R30, 0x8, RZ, 0xfc, !PT ;  /* 0x000000081e1f7812 */ /* 0x000fc600078efcff */
[----:B------:R-:W-:Y:S01]  /*19fa0*/  STL [R1+0xfd4], R141 ;  /* 0x000fd48d01007387 */ /* 0x000fe20000100800 */
[----:B------:R-:W-:Y:S02]  /*19fb0*/  LOP3.LUT R30, R30, 0xa, RZ, 0xfc, !PT ;  /* 0x0000000a1e1e7812 */ /* 0x000fe400078efcff */
[----:B------:R-:W-:Y:S01]  /*19fc0*/  ISETP.GE.AND P1, PT, R31, UR6, PT ;  /* 0x000000061f007c0c */ /* 0x000fe2000bf26270 */
[----:B------:R-:W-:Y:S01]  /*19fd0*/  STL [R1+0xfd0], R142 ;  /* 0x000fd08e01007387 */ /* 0x000fe20000100800 */
[----:B------:R-:W-:-:S03]  /*19fe0*/  ISETP.GE.AND P0, PT, R30, UR6, PT ;  /* 0x000000061e007c0c */ /* 0x000fc6000bf06270 */
[----:B------:R-:W-:Y:S04]  /*19ff0*/  STL [R1+0xfcc], R143 ;  /* 0x000fcc8f01007387 */ /* 0x000fe80000100800 */
[----:B--2---:R4:W2:Y:S04]  /*1a000*/  @!P2 LDG.E.U8 R154, desc[UR28][R2.64] ;  /* 0x0000001c029aa981 */ /* 0x0048a8000c1e1100 */
        /* <DEDUP_REMOVED lines=8> */
[----:B-----5:R0:W-:Y:S04]  /*1a090*/  STL [R1+0xf78], R0 ;  /* 0x000f780001007387 */ /* 0x0201e80000100800 */
[----:B------:R-:W2:Y:S04]  /*1a0a0*/  LDL R31, [R1+0x6bc] ;  /* 0x0006bc00011f7983 */ /* 0x000ea80000100800 */
[----:B------:R-:W2:Y:S04]  /*1a0b0*/  LDL R30, [R1+0x6c0] ;  /* 0x0006c000011e7983 */ /* 0x000ea80000100800 */
[----:B------:R-:W2:Y:S04]  /*1a0c0*/  LDL R27, [R1+0x6b8] ;  /* 0x0006b800011b7983 */ /* 0x000ea80000100800 */
[----:B------:R-:W2:Y:S04]  /*1a0d0*/  LDL R25, [R1+0x6b0] ;  /* 0x0006b00001197983 */ /* 0x000ea80000100800 */
[----:B0-----:R-:W2:Y:S01]  /*1a0e0*/  LDL R0, [R1+0x6a0] ;  /* 0x0006a00001007983 */ /* 0x001ea20000100800 */
[----:B----4-:R-:W-:-:S02]  /*1a0f0*/  @!P3 IMAD.MOV.U32 R3, RZ, RZ, R29 ;  /* 0x000000ffff03b224 */ /* 0x010fc400078e001d */
[----:B------:R-:W0:Y:S01]  /*1a100*/  S2R R29, SR_TID.X ;  /* 0x00000000001d7919 */ /* 0x000e220000002100 */
[----:B---3--:R-:W-:Y:S02]  /*1a110*/  @!P3 IMAD.MOV.U32 R2, RZ, RZ, R28 ;  /* 0x000000ffff02b224 */ /* 0x008fe400078e001c */
[----:B------:R-:W3:Y:S04]  /*1a120*/  LDL R28, [R1+0x6b4] ;  /* 0x0006b400011c7983 */ /* 0x000ee80000100800 */
[----:B------:R1:W4:Y:S02]  /*1a130*/  @!P3 LDG.E.U8 R165, desc[UR28][R2.64] ;  /* 0x0000001c02a5b981 */ /* 0x000324000c1e1100 */
[----:B-1----:R-:W-:Y:S02]  /*1a140*/  @!P4 IMAD.MOV.U32 R2, RZ, RZ, R33 ;  /* 0x000000ffff02c224 */ /* 0x002fe400078e0021 */
[----:B------:R-:W-:-:S02]  /*1a150*/  @!P4 IMAD.MOV.U32 R3, RZ, RZ, R26 ;  /* 0x000000ffff03c224 */ /* 0x000fc400078e001a */
[----:B------:R-:W4:Y:S04]  /*1a160*/  LDL R26, [R1+0x6ac] ;  /* 0x0006ac00011a7983 */ /* 0x000f280000100800 */
[----:B------:R1:W4:Y:S01]  /*1a170*/  @!P4 LDG.E.U8 R170, desc[UR28][R2.64] ;  /* 0x0000001c02aac981 */ /* 0x000322000c1e1100 */
[----:B0-----:R-:W-:-:S04]  /*1a180*/  SHF.R.U32.HI R33, RZ, 0x6, R29 ;  /* 0x00000006ff217819 */ /* 0x001fc8000001161d */
[----:B------:R-:W-:-:S04]  /*1a190*/  SGXT.U32 R33, R33, 0x1 ;  /* 0x000000012121781a */ /* 0x000fc80000000000 */
[----:B------:R-:W-:-:S04]  /*1a1a0*/  LOP3.LUT R24, R33, 0xc, RZ, 0xfc, !PT ;  /* 0x0000000c21187812 */ /* 0x000fc800078efcff */
[----:B------:R-:W-:Y:S02]  /*1a1b0*/  ISETP.GE.AND P2, PT, R24, UR6, PT ;  /* 0x0000000618007c0c */ /* 0x000fe4000bf46270 */
[----:B------:R-:W4:Y:S01]  /*1a1c0*/  LDL R24, [R1+0x6a4] ;  /* 0x0006a40001187983 */ /* 0x000f220000100800 */
[----:B-1----:R-:W-:Y:S01]  /*1a1d0*/  @!P1 IMAD.MOV.U32 R2, RZ, RZ, R4 ;  /* 0x000000ffff029224 */ /* 0x002fe200078e0004 */
[----:B------:R-:W-:Y:S02]  /*1a1e0*/  LEA.HI R29, R29, 0xe, RZ, 0x1a ;  /* 0x0000000e1d1d7811 */ /* 0x000fe400078fd0ff */
[----:B------:R-:W4:Y:S02]  /*1a1f0*/  LDL R4, [R1+0x6a8] ;  /* 0x0006a80001047983 */ /* 0x000f240000100800 */
[----:B------:R-:W-:Y:S02]  /*1a200*/  ISETP.GE.AND P3, PT, R29, UR6, PT ;  /* 0x000000061d007c0c */ /* 0x000fe4000bf66270 */
[----:B------:R-:W4:Y:S01]  /*1a210*/  LDL R29, [R1+0x69c] ;  /* 0x00069c00011d7983 */ /* 0x000f220000100800 */
[----:B------:R-:W-:-:S02]  /*1a220*/  @!P1 IMAD.MOV.U32 R3, RZ, RZ, R199 ;  /* 0x000000ffff039224 */ /* 0x000fc400078e00c7 */
[----:B------:R-:W0:Y:S01]  /*1a230*/  S2R R199, SR_TID.X ;  /* 0x0000000000c77919 */ /* 0x000e220000002100 */
[----:B------:R-:W-:Y:S02]  /*1a240*/  PRMT R153, RZ, 0x7610, R153 ;  /* 0x00007610ff997816 */ /* 0x000fe40000000099 */
[----:B------:R-:W-:-:S04]  /*1a250*/  PRMT R164, RZ, 0x7610, R164 ;  /* 0x00007610ffa47816 */ /* 0x000fc800000000a4 */
[----:B------:R1:W4:Y:S01]  /*1a260*/  @!P1 LDG.E.U8 R153, desc[UR28][R2.64] ;  /* 0x0000001c02999981 */ /* 0x000322000c1e1100 */
[----:B------:R-:W-:Y:S02]  /*1a270*/  LOP3.LUT R33, R33, 0x10, RZ, 0xfc, !PT ;  /* 0x0000001021217812 */ /* 0x000fe400078efcff */
[----:B------:R-:W-:Y:S01]  /*1a280*/  PRMT R152, RZ, 0x7610, R152 ;  /* 0x00007610ff987816 */ /* 0x000fe20000000098 */
[----:B-1----:R-:W-:Y:S02]  /*1a290*/  @!P0 IMAD.MOV.U32 R2, RZ, RZ, R200 ;  /* 0x000000ffff028224 */ /* 0x002fe400078e00c8 */
[----:B------:R-:W-:Y:S01]  /*1a2a0*/  @!P0 IMAD.MOV.U32 R3, RZ, RZ, R32 ;  /* 0x000000ffff038224 */ /* 0x000fe200078e0020 */
[----:B------:R-:W-:-:S04]  /*1a2b0*/  ISETP.GE.AND P4, PT, R33, UR6, PT ;  /* 0x0000000621007c0c */ /* 0x000fc8000bf86270 */
[----:B------:R2:W4:Y:S01]  /*1a2c0*/  @!P0 LDG.E.U8 R164, desc[UR28][R2.64] ;  /* 0x0000001c02a48981 */ /* 0x000522000c1e1100 */
[----:B0-----:R-:W-:-:S04]  /*1a2d0*/  SHF.R.U32.HI R199, RZ, 0x6, R199 ;  /* 0x00000006ffc77819 */ /* 0x001fc800000116c7 */
[----:B------:R-:W-:-:S04]  /*1a2e0*/  SGXT.U32 R199, R199, 0x1 ;  /* 0x00000001c7c7781a */ /* 0x000fc80000000000 */
[----:B------:R-:W-:Y:S02]  /*1a2f0*/  LOP3.LUT R33, R199, 0x12, RZ, 0xfc, !PT ;  /* 0x00000012c7217812 */ /* 0x000fe400078efcff */
[----:B------:R-:W-:Y:S02]  /*1a300*/  PRMT R163, RZ, 0x7610, R163 ;  /* 0x00007610ffa37816 */ /* 0x000fe400000000a3 */
[----:B------:R-:W-:Y:S02]  /*1a310*/  ISETP.GE.AND P1, PT, R33, UR6, PT ;  /* 0x0000000621007c0c */ /* 0x000fe4000bf26270 */
[----:B------:R-:W-:Y:S01]  /*1a320*/  PRMT R169, RZ, 0x7610, R169 ;  /* 0x00007610ffa97816 */ /* 0x000fe200000000a9 */
[----:B--2---:R-:W-:Y:S02]  /*1a330*/  @!P2 IMAD.MOV.U32 R3, RZ, RZ, R31 ;  /* 0x000000ffff03a224 */ /* 0x004fe400078e001f */
[----:B------:R-:W2:Y:S01]  /*1a340*/  LDL R31, [R1+0x694] ;  /* 0x00069400011f7983 */ /* 0x000ea20000100800 */
[----:B------:R-:W-:-:S03]  /*1a350*/  @!P2 IMAD.MOV.U32 R2, RZ, RZ, R30 ;  /* 0x000000ffff02a224 */ /* 0x000fc600078e001e */
[----:B------:R-:W2:Y:S04]  /*1a360*/  LDL R30, [R1+0x698] ;  /* 0x00069800011e7983 */ /* 0x000ea80000100800 */
[----:B------:R0:W2:Y:S02]  /*1a370*/  @!P2 LDG.E.U8 R152, desc[UR28][R2.64] ;  /* 0x0000001c0298a981 */ /* 0x0000a4000c1e1100 */
[----:B0-----:R-:W-:Y:S02]  /*1a380*/  @!P3 IMAD.MOV.U32 R2, RZ, RZ, R27 ;  /* 0x000000ffff02b224 */ /* 0x001fe400078e001b */
[----:B------:R-:W2:Y:S01]  /*1a390*/  LDL R27, [R1+0x690] ;  /* 0x00069000011b7983 */ /* 0x000ea20000100800 */
[----:B---3--:R-:W-:-:S03]  /*1a3a0*/  @!P3 IMAD.MOV.U32 R3, RZ, RZ, R28 ;  /* 0x000000ffff03b224 */ /* 0x008fc600078e001c */
[----:B------:R-:W3:Y:S04]  /*1a3b0*/  LDL R28, [R1+0x68c] ;  /* 0x00068c00011c7983 */ /* 0x000ee80000100800 */
[----:B------:R0:W3:Y:S02]  /*1a3c0*/  @!P3 LDG.E.U8 R163, desc[UR28][R2.64] ;  /* 0x0000001c02a3b981 */ /* 0x0000e4000c1e1100 */
[----:B0-----:R-:W-:Y:S02]  /*1a3d0*/  @!P4 IMAD.MOV.U32 R2, RZ, RZ, R25 ;  /* 0x000000ffff02c224 */ /* 0x001fe400078e0019 */
[----:B----4-:R-:W-:Y:S01]  /*1a3e0*/  @!P4 IMAD.MOV.U32 R3, RZ, RZ, R26 ;  /* 0x000000ffff03c224 */ /* 0x010fe200078e001a */
[----:B------:R-:W4:Y:S04]  /*1a3f0*/  LDL R25, [R1+0x688] ;  /* 0x0006880001197983 */ /* 0x000f280000100800 */
[----:B------:R-:W4:Y:S04]  /*1a400*/  LDL R26, [R1+0x684] ;  /* 0x00068400011a7983 */ /* 0x000f280000100800 */
[----:B------:R0:W4:Y:S02]  /*1a410*/  @!P4 LDG.E.U8 R169, desc[UR28][R2.64] ;  /* 0x0000001c02a9c981 */ /* 0x000124000c1e1100 */
[----:B0-----:R-:W-:-:S02]  /*1a420*/  @!P1 IMAD.MOV.U32 R3, RZ, RZ, R24 ;  /* 0x000000ffff039224 */ /* 0x001fc400078e0018 */
[----:B------:R-:W4:Y:S01]  /*1a430*/  LDL R24, [R1+0x67c] ;  /* 0x00067c0001187983 */ /* 0x000f220000100800 */
[----:B------:R-:W-:Y:S02]  /*1a440*/  LOP3.LUT R32, R199, 0x14, RZ, 0xfc, !PT ;  /* 0x00000014c7207812 */ /* 0x000fe400078efcff */
[----:B------:R-:W0:Y:S02]  /*1a450*/  S2R R199, SR_TID.X ;  /* 0x0000000000c77919 */ /* 0x000e240000002100 */
[----:B------:R-:W-:Y:S01]  /*1a460*/  ISETP.GE.AND P0, PT, R32, UR6, PT ;  /* 0x0000000620007c0c */ /* 0x000fe2000bf06270 */
[----:B------:R-:W-:Y:S01]  /*1a470*/  @!P1 IMAD.MOV.U32 R2, RZ, RZ, R4 ;  /* 0x000000ffff029224 */ /* 0x000fe200078e0004 */
[----:B------:R-:W-:Y:S01]  /*1a480*/  PRMT R22, RZ, 0x7610, R22 ;  /* 0x00007610ff167816 */ /* 0x000fe20000000016 */
[----:B------:R-:W4:Y:S05]  /*1a490*/  LDL R4, [R1+0x680] ;  /* 0x0006800001047983 */ /* 0x000f2a0000100800 */
[----:B------:R1:W4:Y:S05]  /*1a4a0*/  @!P1 LDG.E.U8 R22, desc[UR28][R2.64] ;  /* 0x0000001c02169981 */ /* 0x00032a000c1e1100 */
[----:B-1----:R-:W-:-:S02]  /*1a4b0*/  @!P0 IMAD.MOV.U32 R3, RZ, RZ, R29 ;  /* 0x000000ffff038224 */ /* 0x002fc400078e001d */
[----:B------:R-:W4:Y:S01]  /*1a4c0*/  LDL R29, [R1+0x674] ;  /* 0x00067400011d7983 */ /* 0x000f220000100800 */
[----:B0-----:R-:W-:-:S04]  /*1a4d0*/  SHF.R.U32.HI R199, RZ, 0x6, R199 ;  /* 0x00000006ffc77819 */ /* 0x001fc800000116c7 */
[----:B------:R-:W-:-:S04]  /*1a4e0*/  SGXT.U32 R199, R199, 0x1 ;  /* 0x00000001c7c7781a */ /* 0x000fc80000000000 */
[C---:B------:R-:W-:Y:S02]  /*1a4f0*/  LOP3.LUT R126, R199.reuse, 0x16, RZ, 0xfc, !PT ;  /* 0x00000016c77e7812 */ /* 0x040fe400078efcff */
[C---:B------:R-:W-:Y:S02]  /*1a500*/  LOP3.LUT R33, R199.reuse, 0x18, RZ, 0xfc, !PT ;  /* 0x00000018c7217812 */ /* 0x040fe400078efcff */
[----:B------:R-:W-:Y:S02]  /*1a510*/  LOP3.LUT R32, R199, 0x1a, RZ, 0xfc, !PT ;  /* 0x0000001ac7207812 */ /* 0x000fe400078efcff */
[----:B------:R-:W0:Y:S01]  /*1a520*/  S2R R199, SR_TID.X ;  /* 0x0000000000c77919 */ /* 0x000e220000002100 */
[----:B------:R-:W-:Y:S02]  /*1a530*/  @!P0 IMAD.MOV.U32 R2, RZ, RZ, R0 ;  /* 0x000000ffff028224 */ /* 0x000fe400078e0000 */
[----:B------:R-:W4:Y:S01]  /*1a540*/  LDL R0, [R1+0x678] ;  /* 0x0006780001007983 */ /* 0x000f220000100800 */
[----:B------:R-:W-:-:S02]  /*1a550*/  ISETP.GE.AND P2, PT, R126, UR6, PT ;  /* 0x000000067e007c0c */ /* 0x000fc4000bf46270 */
[----:B------:R-:W-:Y:S02]  /*1a560*/  PRMT R162, RZ, 0x7610, R162 ;  /* 0x00007610ffa27816 */ /* 0x000fe400000000a2 */
[----:B------:R-:W-:Y:S02]  /*1a570*/  ISETP.GE.AND P3, PT, R33, UR6, PT ;  /* 0x0000000621007c0c */ /* 0x000fe4000bf66270 */
[----:B------:R-:W-:Y:S02]  /*1a580*/  ISETP.GE.AND P4, PT, R32, UR6, PT ;  /* 0x0000000620007c0c */ /* 0x000fe4000bf86270 */
[----:B------:R2:W4:Y:S01]  /*1a590*/  @!P0 LDG.E.U8 R162, desc[UR28][R2.64] ;  /* 0x0000001c02a28981 */ /* 0x000522000c1e1100 */
[----:B------:R-:W-:Y:S02]  /*1a5a0*/  PRMT R21, RZ, 0x7610, R21 ;  /* 0x00007610ff157816 */ /* 0x000fe40000000015 */
[----:B------:R-:W-:Y:S02]  /*1a5b0*/  PRMT R161, RZ, 0x7610, R161 ;  /* 0x00007610ffa17816 */ /* 0x000fe400000000a1 */
[----:B0-----:R-:W-:-:S04]  /*1a5c0*/  SHF.R.U32.HI R200, RZ, 0x6, R199 ;  /* 0x00000006ffc87819 */ /* 0x001fc800000116c7 */
[----:B------:R-:W-:-:S04]  /*1a5d0*/  SGXT.U32 R200, R200, 0x1 ;  /* 0x00000001c8c8781a */ /* 0x000fc80000000000 */
[----:B------:R-:W-:Y:S02]  /*1a5e0*/  LOP3.LUT R33, R200, 0x1c, RZ, 0xfc, !PT ;  /* 0x0000001cc8217812 */ /* 0x000fe400078efcff */
[----:B------:R-:W-:Y:S02]  /*1a5f0*/  LEA.HI R32, R199, 0x1e, RZ, 0x1a ;  /* 0x0000001ec7207811 */ /* 0x000fe400078fd0ff */
[----:B------:R-:W-:Y:S02]  /*1a600*/  ISETP.GE.AND P1, PT, R33, UR6, PT ;  /* 0x0000000621007c0c */ /* 0x000fe4000bf26270 */
[----:B------:R-:W-:Y:S01]  /*1a610*/  PRMT R168, RZ, 0x7610, R168 ;  /* 0x00007610ffa87816 */ /* 0x000fe200000000a8 */
[----:B------:R-:W4:Y:S01]  /*1a620*/  LDL R33, [R1+0x65c] ;  /* 0x00065c0001217983 */ /* 0x000f220000100800 */
[----:B--2---:R-:W-:-:S03]  /*1a630*/  @!P2 IMAD.MOV.U32 R3, RZ, RZ, R31 ;  /* 0x000000ffff03a224 */ /* 0x004fc600078e001f */
[----:B------:R-:W2:Y:S01]  /*1a640*/  LDL R31, [R1+0x66c] ;  /* 0x00066c00011f7983 */ /* 0x000ea20000100800 */
[----:B------:R-:W-:-:S03]  /*1a650*/  @!P2 IMAD.MOV.U32 R2, RZ, RZ, R30 ;  /* 0x000000ffff02a224 */ /* 0x000fc600078e001e */
[----:B------:R-:W2:Y:S04]  /*1a660*/  LDL R30, [R1+0x670] ;  /* 0x00067000011e7983 */ /* 0x000ea80000100800 */
[----:B------:R0:W2:Y:S01]  /*1a670*/  @!P2 LDG.E.U8 R21, desc[UR28][R2.64] ;  /* 0x0000001c0215a981 */ /* 0x0000a2000c1e1100 */
[----:B------:R-:W-:-:S03]  /*1a680*/  ISETP.GE.AND P0, PT, R32, UR6, PT ;  /* 0x0000000620007c0c */ /* 0x000fc6000bf06270 */
[----:B------:R-:W2:Y:S01]  /*1a690*/  LDL R32, [R1+0x660] ;  /* 0x0006600001207983 */ /* 0x000ea20000100800 */
[----:B0-----:R-:W-:-:S03]  /*1a6a0*/  @!P3 IMAD.MOV.U32 R2, RZ, RZ, R27 ;  /* 0x000000ffff02b224 */ /* 0x001fc600078e001b */
[----:B------:R-:W2:Y:S01]  /*1a6b0*/  LDL R27, [R1+0x668] ;  /* 0x00066800011b7983 */ /* 0x000ea20000100800 */
[----:B---3--:R-:W-:-:S03]  /*1a6c0*/  @!P3 IMAD.MOV.U32 R3, RZ, RZ, R28 ;  /* 0x000000ffff03b224 */ /* 0x008fc600078e001c */
[----:B------:R-:W3:Y:S04]  /*1a6d0*/  LDL R28, [R1+0x664] ;  /* 0x00066400011c7983 */ /* 0x000ee80000100800 */
[----:B------:R4:W3:Y:S02]  /*1a6e0*/  @!P3 LDG.E.U8 R161, desc[UR28][R2.64] ;  /* 0x0000001c02a1b981 */ /* 0x0008e4000c1e1100 */
[----:B----4-:R-:W-:Y:S02]  /*1a6f0*/  @!P4 IMAD.MOV.U32 R2, RZ, RZ, R25 ;  /* 0x000000ffff02c224 */ /* 0x010fe400078e0019 */
[----:B------:R-:W-:-:S05]  /*1a700*/  @!P4 IMAD.MOV.U32 R3, RZ, RZ, R26 ;  /* 0x000000ffff03c224 */ /* 0x000fca00078e001a */
[----:B------:R0:W4:Y:S02]  /*1a710*/  @!P4 LDG.E.U8 R168, desc[UR28][R2.64] ;  /* 0x0000001c02a8c981 */ /* 0x000124000c1e1100 */
[----:B0-----:R-:W-:Y:S02]  /*1a720*/  @!P1 IMAD.MOV.U32 R3, RZ, RZ, R24 ;  /* 0x000000ffff039224 */ /* 0x001fe400078e0018 */
[----:B------:R-:W4:Y:S01]  /*1a730*/  LDL R24, [R1+0x658] ;  /* 0x0006580001187983 */ /* 0x000f220000100800 */
[----:B------:R-:W-:-:S04]  /*1a740*/  SHF.R.U32.HI R199, RZ, 0x6, R199 ;  /* 0x00000006ffc77819 */ /* 0x000fc800000116c7 */
[----:B------:R-:W-:-:S04]  /*1a750*/  SGXT.U32 R199, R199, 0x1 ;  /* 0x00000001c7c7781a */ /* 0x000fc80000000000 */
[C---:B------:R-:W-:Y:S02]  /*1a760*/  LOP3.LUT R25, R199.reuse, 0x24, RZ, 0xfc, !PT ;  /* 0x00000024c7197812 */ /* 0x040fe400078efcff */
[----:B------:R-:W-:Y:S02]  /*1a770*/  LOP3.LUT R26, R199, 0x22, RZ, 0xfc, !PT ;  /* 0x00000022c71a7812 */ /* 0x000fe400078efcff */
[----:B------:R-:W-:Y:S02]  /*1a780*/  ISETP.GE.AND P4, PT, R25, UR6, PT ;  /* 0x0000000619007c0c */ /* 0x000fe4000bf86270 */
[----:B------:R-:W4:Y:S01]  /*1a790*/  LDL R25, [R1+0x654] ;  /* 0x0006540001197983 */ /* 0x000f220000100800 */
[----:B------:R-:W-:Y:S01]  /*1a7a0*/  PRMT R20, RZ, 0x7610, R20 ;  /* 0x00007610ff147816 */ /* 0x000fe20000000014 */
[----:B------:R-:W-:Y:S01]  /*1a7b0*/  @!P1 IMAD.MOV.U32 R2, RZ, RZ, R4 ;  /* 0x000000ffff029224 */ /* 0x000fe200078e0004 */
[----:B------:R-:W-:Y:S02]  /*1a7c0*/  ISETP.GE.AND P3, PT, R26, UR6, PT ;  /* 0x000000061a007c0c */ /* 0x000fe4000bf66270 */
[----:B------:R-:W4:Y:S04]  /*1a7d0*/  LDL R26, [R1+0x650] ;  /* 0x00065000011a7983 */ /* 0x000f280000100800 */
[----:B------:R0:W4:Y:S02]  /*1a7e0*/  @!P1 LDG.E.U8 R20, desc[UR28][R2.64] ;  /* 0x0000001c02149981 */ /* 0x000124000c1e1100 */
[----:B0-----:R-:W-:-:S02]  /*1a7f0*/  @!P0 IMAD.MOV.U32 R3, RZ, RZ, R29 ;  /* 0x000000ffff038224 */ /* 0x001fc400078e001d */
[----:B------:R-:W4:Y:S01]  /*1a800*/  LDL R29, [R1+0x64c] ;  /* 0x00064c00011d7983 */ /* 0x000f220000100800 */
[----:B------:R-:W0:Y:S01]  /*1a810*/  S2R R4, SR_TID.X ;  /* 0x0000000000047919 */ /* 0x000e220000002100 */
[----:B------:R-:W-:-:S04]  /*1a820*/  LOP3.LUT R126, R199, 0x20, RZ, 0xfc, !PT ;  /* 0x00000020c77e7812 */ /* 0x000fc800078efcff */
[----:B------:R-:W-:Y:S01]  /*1a830*/  ISETP.GE.AND P2, PT, R126, UR6, PT ;  /* 0x000000067e007c0c */ /* 0x000fe2000bf46270 */
[----:B------:R-:W-:Y:S02]  /*1a840*/  @!P0 IMAD.MOV.U32 R2, RZ, RZ, R0 ;  /* 0x000000ffff028224 */ /* 0x000fe400078e0000 */
[----:B------:R-:W4:Y:S01]  /*1a850*/  LDL R0, [R1+0x648] ;  /* 0x0006480001007983 */ /* 0x000f220000100800 */
[----:B------:R-:W-:Y:S02]  /*1a860*/  PRMT R160, RZ, 0x7610, R160 ;  /* 0x00007610ffa07816 */ /* 0x000fe400000000a0 */
[----:B------:R-:W-:-:S04]  /*1a870*/  PRMT R19, RZ, 0x7610, R19 ;  /* 0x00007610ff137816 */ /* 0x000fc80000000013 */
[----:B------:R2:W4:Y:S01]  /*1a880*/  @!P0 LDG.E.U8 R160, desc[UR28][R2.64] ;  /* 0x0000001c02a08981 */ /* 0x000522000c1e1100 */
[----:B0-----:R-:W-:-:S03]  /*1a890*/  SHF.R.U32.HI R199, RZ, 0x6, R4 ;  /* 0x00000006ffc77819 */ /* 0x001fc60000011604 */
[----:B------:R-:W4:Y:S01]  /*1a8a0*/  LDL R4, [R1+0x644] ;  /* 0x0006440001047983 */ /* 0x000f220000100800 */
        /* <DEDUP_REMOVED lines=16> */
[----:B------:R-:W-:Y:S01]  /*1a9b0*/  @!P4 IMAD.MOV.U32 R3, RZ, RZ, R33 ;  /* 0x000000ffff03c224 */ /* 0x000fe200078e0021 */
[----:B------:R-:W-:Y:S01]  /*1a9c0*/  LOP3.LUT R126, R199, 0x28, RZ, 0xfc, !PT ;  /* 0x00000028c77e7812 */ /* 0x000fe200078efcff */
[----:B------:R-:W3:Y:S04]  /*1a9d0*/  LDL R33, [R1+0x614] ;  /* 0x0006140001217983 */ /* 0x000ee80000100800 */
[----:B------:R4:W3:Y:S02]  /*1a9e0*/  @!P4 LDG.E.U8 R167, desc[UR28][R2.64] ;  /* 0x0000001c02a7c981 */ /* 0x0008e4000c1e1100 */
[----:B----4-:R-:W-:-:S02]  /*1a9f0*/  @!P0 IMAD.MOV.U32 R2, RZ, RZ, R24 ;  /* 0x000000ffff028224 */ /* 0x010fc400078e0018 */
[----:B------:R-:W4:Y:S01]  /*1aa00*/  LDL R24, [R1+0x630] ;  /* 0x0006300001187983 */ /* 0x000f220000100800 */
[----:B------:R-:W0:Y:S01]  /*1aa10*/  S2R R199, SR_TID.X ;  /* 0x0000000000c77919 */ /* 0x000e220000002100 */
[----:B------:R-:W-:Y:S02]  /*1aa20*/  ISETP.GE.AND P1, PT, R126, UR6, PT ;  /* 0x000000067e007c0c */ /* 0x000fe4000bf26270 */
[----:B------:R-:W-:Y:S01]  /*1aa30*/  PRMT R18, RZ, 0x7610, R18 ;  /* 0x00007610ff127816 */ /* 0x000fe20000000012 */
[----:B------:R-:W4:Y:S01]  /*1aa40*/  LDL R126, [R1+0x624] ;  /* 0x00062400017e7983 */ /* 0x000f220000100800 */
[----:B------:R-:W-:-:S05]  /*1aa50*/  @!P0 IMAD.MOV.U32 R3, RZ, RZ, R25 ;  /* 0x000000ffff038224 */ /* 0x000fca00078e0019 */
[----:B------:R1:W4:Y:S01]  /*1aa60*/  @!P0 LDG.E.U8 R18, desc[UR28][R2.64] ;  /* 0x0000001c02128981 */ /* 0x000322000c1e1100 */
[----:B0-----:R-:W-:-:S04]  /*1aa70*/  SHF.R.U32.HI R199, RZ, 0x6, R199 ;  /* 0x00000006ffc77819 */ /* 0x001fc800000116c7 */
[----:B------:R-:W-:-:S04]  /*1aa80*/  SGXT.U32 R199, R199, 0x1 ;  /* 0x00000001c7c7781a */ /* 0x000fc80000000000 */
[----:B------:R-:W-:Y:S02]  /*1aa90*/  LOP3.LUT R32, R199, 0x2a, RZ, 0xfc, !PT ;  /* 0x0000002ac7207812 */ /* 0x000fe400078efcff */
[----:B------:R-:W0:Y:S01]  /*1aaa0*/  S2R R199, SR_TID.X ;  /* 0x0000000000c77919 */ /* 0x000e220000002100 */
[----:B-1----:R-:W-:Y:S02]  /*1aab0*/  @!P1 IMAD.MOV.U32 R2, RZ, RZ, R26 ;  /* 0x000000ffff029224 */ /* 0x002fe400078e001a */
[----:B------:R-:W4:Y:S01]  /*1aac0*/  LDL R26, [R1+0x62c] ;  /* 0x00062c00011a7983 */ /* 0x000f220000100800 */
[----:B------:R-:W-:-:S03]  /*1aad0*/  @!P1 IMAD.MOV.U32 R3, RZ, RZ, R29 ;  /* 0x000000ffff039224 */ /* 0x000fc600078e001d */
[----:B------:R-:W4:Y:S01]  /*1aae0*/  LDL R29, [R1+0x628] ;  /* 0x00062800011d7983 */ /* 0x000f220000100800 */
[----:B------:R-:W-:Y:S02]  /*1aaf0*/  ISETP.GE.AND P2, PT, R32, UR6, PT ;  /* 0x0000000620007c0c */ /* 0x000fe4000bf46270 */
[----:B0-----:R-:W-:-:S04]  /*1ab00*/  SHF.R.U32.HI R199, RZ, 0x6, R199 ;  /* 0x00000006ffc77819 */ /* 0x001fc800000116c7 */
[----:B------:R-:W-:-:S04]  /*1ab10*/  SGXT.U32 R199, R199, 0x1 ;  /* 0x00000001c7c7781a */ /* 0x000fc80000000000 */
[----:B------:R-:W-:Y:S02]  /*1ab20*/  LOP3.LUT R25, R199, 0x2c, RZ, 0xfc, !PT ;  /* 0x0000002cc7197812 */ /* 0x000fe400078efcff */
[----:B------:R-:W0:Y:S01]  /*1ab30*/  S2R R199, SR_TID.X ;  /* 0x0000000000c77919 */ /* 0x000e220000002100 */
[----:B------:R-:W-:Y:S02]  /*1ab40*/  PRMT R158, RZ, 0x7610, R158 ;  /* 0x00007610ff9e7816 */ /* 0x000fe4000000009e */
[----:B------:R-:W-:Y:S02]  /*1ab50*/  ISETP.GE.AND P0, PT, R25, UR6, PT ;  /* 0x0000000619007c0c */ /* 0x000fe4000bf06270 */
[----:B------:R-:W4:Y:S04]  /*1ab60*/  LDL R25, [R1+0x61c] ;  /* 0x00061c0001197983 */ /* 0x000f280000100800 */
[----:B------:R1:W4:Y:S02]  /*1ab70*/  @!P1 LDG.E.U8 R158, desc[UR28][R2.64] ;  /* 0x0000001c029e9981 */ /* 0x000324000c1e1100 */
[----:B-1----:R-:W-:-:S02]  /*1ab80*/  @!P2 IMAD.MOV.U32 R2, RZ, RZ, R0 ;  /* 0x000000ffff02a224 */ /* 0x002fc400078e0000 */
[----:B------:R-:W4:Y:S01]  /*1ab90*/  LDL R0, [R1+0x620] ;  /* 0x0006200001007983 */ /* 0x000f220000100800 */
[----:B------:R-:W-:Y:S01]  /*1aba0*/  PRMT R17, RZ, 0x7610, R17 ;  /* 0x00007610ff117816 */ /* 0x000fe20000000011 */
[----:B------:R-:W-:Y:S01]  /*1abb0*/  @!P2 IMAD.MOV.U32 R3, RZ, RZ, R4 ;  /* 0x000000ffff03a224 */ /* 0x000fe200078e0004 */
[----:B------:R-:W-:-:S04]  /*1abc0*/  PRMT R16, RZ, 0x7610, R16 ;  /* 0x00007610ff107816 */ /* 0x000fc80000000010 */
[----:B------:R2:W4:Y:S01]  /*1abd0*/  @!P2 LDG.E.U8 R17, desc[UR28][R2.64] ;  /* 0x0000001c0211a981 */ /* 0x000522000c1e1100 */
[----:B0-----:R-:W-:Y:S02]  /*1abe0*/  LEA.HI R32, R199, 0x2e, RZ, 0x1a ;  /* 0x0000002ec7207811 */ /* 0x001fe400078fd0ff */
[----:B------:R-:W-:Y:S02]  /*1abf0*/  SHF.R.U32.HI R4, RZ, 0x6, R199 ;  /* 0x00000006ff047819 */ /* 0x000fe400000116c7 */
[----:B------:R-:W-:Y:S02]  /*1ac00*/  ISETP.GE.AND P1, PT, R32, UR6, PT ;  /* 0x0000000620007c0c */ /* 0x000fe4000bf26270 */
[----:B------:R-:W4:Y:S01]  /*1ac10*/  LDL R32, [R1+0x618] ;  /* 0x0006180001207983 */ /* 0x000f220000100800 */
[----:B------:R-:W-:Y:S01]  /*1ac20*/  SGXT.U32 R4, R4, 0x1 ;  /* 0x000000010404781a */ /* 0x000fe20000000000 */
[----:B--2---:R-:W-:Y:S02]  /*1ac30*/  @!P0 IMAD.MOV.U32 R2, RZ, RZ, R30 ;  /* 0x000000ffff028224 */ /* 0x004fe400078e001e */
[----:B------:R-:W-:Y:S01]  /*1ac40*/  @!P0 IMAD.MOV.U32 R3, RZ, RZ, R31 ;  /* 0x000000ffff038224 */ /* 0x000fe200078e001f */
[----:B------:R-:W2:Y:S01]  /*1ac50*/  LDL R30, [R1+0x610] ;  /* 0x00061000011e7983 */ /* 0x000ea20000100800 */
[----:B------:R-:W-:-:S03]  /*1ac60*/  LOP3.LUT R4, R4, 0x30, RZ, 0xfc, !PT ;  /* 0x0000003004047812 */ /* 0x000fc600078efcff */
[----:B------:R-:W2:Y:S04]  /*1ac70*/  LDL R31, [R1+0x60c] ;  /* 0x00060c00011f7983 */ /* 0x000ea80000100800 */
[----:B------:R0:W2:Y:S01]  /*1ac80*/  @!P0 LDG.E.U8 R16, desc[UR28][R2.64] ;  /* 0x0000001c02108981 */ /* 0x0000a2000c1e1100 */
[----:B------:R-:W-:Y:S02]  /*1ac90*/  ISETP.GE.AND P0, PT, R4, UR6, PT ;  /* 0x0000000604007c0c */ /* 0x000fe4000bf06270 */
[----:B------:R-:W-:Y:S01]  /*1aca0*/  PRMT R15, RZ, 0x7610, R15 ;  /* 0x00007610ff0f7816 */ /* 0x000fe2000000000f */
[----:B0-----:R-:W-:Y:S02]  /*1acb0*/  @!P1 IMAD.MOV.U32 R2, RZ, RZ, R27 ;  /* 0x000000ffff029224 */ /* 0x001fe400078e001b */
[----:B------:R-:W2:Y:S01]  /*1acc0*/  LDL R27, [R1+0x608] ;  /* 0x00060800011b7983 */ /* 0x000ea20000100800 */
[----:B---3--:R-:W-:-:S03]  /*1acd0*/  @!P1 IMAD.MOV.U32 R3, RZ, RZ, R28 ;  /* 0x000000ffff039224 */ /* 0x008fc600078e001c */
[----:B------:R-:W3:Y:S04]  /*1ace0*/  LDL R28, [R1+0x604] ;  /* 0x00060400011c7983 */ /* 0x000ee80000100800 */
[----:B------:R4:W3:Y:S02]  /*1acf0*/  @!P1 LDG.E.U8 R15, desc[UR28][R2.64] ;  /* 0x0000001c020f9981 */ /* 0x0008e4000c1e1100 */
[----:B----4-:R-:W-:Y:S02]  /*1ad00*/  @!P0 IMAD.MOV.U32 R2, RZ, RZ, R24 ;  /* 0x000000ffff028224 */ /* 0x010fe400078e0018 */
[----:B------:R-:W4:Y:S01]  /*1ad10*/  LDL R24, [R1+0x600] ;  /* 0x0006000001187983 */ /* 0x000f220000100800 */
[----:B------:R-:W0:Y:S02]  /*1ad20*/  S2R R4, SR_TID.X ;  /* 0x0000000000047919 */ /* 0x000e240000002100 */
[----:B0-----:R-:W-:-:S04]  /*1ad30*/  SHF.R.U32.HI R4, RZ, 0x6, R4 ;  /* 0x00000006ff047819 */ /* 0x001fc80000011604 */
[----:B------:R-:W-:-:S04]  /*1ad40*/  SGXT.U32 R4, R4, 0x1 ;  /* 0x000000010404781a */ /* 0x000fc80000000000 */
[----:B------:R-:W-:Y:S02]  /*1ad50*/  LOP3.LUT R127, R4, 0x32, RZ, 0xfc, !PT ;  /* 0x00000032047f7812 */ /* 0x000fe400078efcff */
[----:B------:R-:W0:Y:S02]  /*1ad60*/  S2R R4, SR_TID.X ;  /* 0x0000000000047919 */ /* 0x000e240000002100 */
[----:B------:R-:W-:Y:S01]  /*1ad70*/  ISETP.GE.AND P1, PT, R127, UR6, PT ;  /* 0x000000067f007c0c */ /* 0x000fe2000bf26270 */
[----:B------:R-:W-:Y:S01]  /*1ad80*/  @!P0 IMAD.MOV.U32 R3, RZ, RZ, R26 ;  /* 0x000000ffff038224 */ /* 0x000fe200078e001a */
[----:B------:R-:W-:Y:S01]  /*1ad90*/  PRMT R14, RZ, 0x7610, R14 ;  /* 0x00007610ff0e7816 */ /* 0x000fe2000000000e */
[----:B------:R-:W4:Y:S01]  /*1ada0*/  LDL R26, [R1+0x5fc] ;  /* 0x0005fc00011a7983 */ /* 0x000f220000100800 */
[----:B------:R-:W-:-:S04]  /*1adb0*/  PRMT R13, RZ, 0x7610, R13 ;  /* 0x00007610ff0d7816 */ /* 0x000fc8000000000d */
[----:B------:R1:W4:Y:S05]  /*1adc0*/  @!P0 LDG.E.U8 R14, desc[UR28][R2.64] ;  /* 0x0000001c020e8981 */ /* 0x00032a000c1e1100 */
[----:B-1----:R-:W-:Y:S02]  /*1add0*/  @!P1 IMAD.MOV.U32 R2, RZ, RZ, R29 ;  /* 0x000000ffff029224 */ /* 0x002fe400078e001d */
[----:B------:R-:W-:-:S05]  /*1ade0*/  @!P1 IMAD.MOV.U32 R3, RZ, RZ, R126 ;  /* 0x000000ffff039224 */ /* 0x000fca00078e007e */
[----:B------:R1:W4:Y:S01]  /*1adf0*/  @!P1 LDG.E.U8 R13, desc[UR28][R2.64] ;  /* 0x0000001c020d9981 */ /* 0x000322000c1e1100 */
[--C-:B0-----:R-:W-:Y:S02]  /*1ae00*/  SHF.R.U32.HI R199, RZ, 0x6, R4.reuse ;  /* 0x00000006ffc77819 */ /* 0x101fe40000011604 */
[----:B------:R-:W-:-:S04]  /*1ae10*/  SHF.R.U32.HI R4, RZ, 0x6, R4 ;  /* 0x00000006ff047819 */ /* 0x000fc80000011604 */
[----:B------:R-:W-:-:S04]  /*1ae20*/  SGXT.U32 R4, R4, 0x1 ;  /* 0x000000010404781a */ /* 0x000fc80000000000 */
[----:B------:R-:W-:-:S04]  /*1ae30*/  LOP3.LUT R4, R4, 0x36, RZ, 0xfc, !PT ;  /* 0x0000003604047812 */ /* 0x000fc800078efcff */
[----:B------:R-:W-:Y:S02]  /*1ae40*/  ISETP.GE.AND P1, PT, R4, UR6, PT ;  /* 0x0000000604007c0c */ /* 0x000fe4000bf26270 */
[----:B------:R-:W0:Y:S01]  /*1ae50*/  S2R R4, SR_TID.X ;  /* 0x0000000000047919 */ /* 0x000e220000002100 */
[----:B------:R-:W-:-:S04]  /*1ae60*/  SGXT.U32 R199, R199, 0x1 ;  /* 0x00000001c7c7781a */ /* 0x000fc80000000000 */
[----:B------:R-:W-:Y:S02]  /*1ae70*/  LOP3.LUT R127, R199, 0x34, RZ, 0xfc, !PT ;  /* 0x00000034c77f7812 */ /* 0x000fe400078efcff */
[----:B------:R-:W0:Y:S02]  /*1ae80*/  S2R R199, SR_TID.X ;  /* 0x0000000000c77919 */ /* 0x000e240000002100 */
[----:B------:R-:W-:Y:S02]  /*1ae90*/  ISETP.GE.AND P0, PT, R127, UR6, PT ;  /* 0x000000067f007c0c */ /* 0x000fe4000bf06270 */
[----:B------:R-:W-:-:S11]  /*1aea0*/  PRMT R12, RZ, 0x7610, R12 ;  /* 0x00007610ff0c7816 */ /* 0x000fd6000000000c */
[----:B-1----:R-:W-:Y:S02]  /*1aeb0*/  @!P0 IMAD.MOV.U32 R2, RZ, RZ, R0 ;  /* 0x000000ffff028224 */ /* 0x002fe400078e0000 */
[----:B------:R-:W-:Y:S01]  /*1aec0*/  @!P0 IMAD.MOV.U32 R3, RZ, RZ, R25 ;  /* 0x000000ffff038224 */ /* 0x000fe200078e0019 */
[----:B------:R-:W-:Y:S01]  /*1aed0*/  PRMT R11, RZ, 0x7610, R11 ;  /* 0x00007610ff0b7816 */ /* 0x000fe2000000000b */
[----:B------:R-:W4:Y:S04]  /*1aee0*/  LDL R25, [R1+0x5f4] ;  /* 0x0005f40001197983 */ /* 0x000f280000100800 */
[----:B------:R1:W4:Y:S01]  /*1aef0*/  @!P0 LDG.E.U8 R12, desc[UR28][R2.64] ;  /* 0x0000001c020c8981 */ /* 0x000322000c1e1100 */
[----:B0-----:R-:W-:Y:S02]  /*1af00*/  SHF.R.U32.HI R4, RZ, 0x6, R4 ;  /* 0x00000006ff047819 */ /* 0x001fe40000011604 */
[----:B------:R-:W-:Y:S01]  /*1af10*/  PRMT R10, RZ, 0x7610, R10 ;  /* 0x00007610ff0a7816 */ /* 0x000fe2000000000a */
[----:B------:R-:W4:Y:S01]  /*1af20*/  LDL R0, [R1+0x5f8] ;  /* 0x0005f80001007983 */ /* 0x000f220000100800 */
[----:B------:R-:W-:-:S04]  /*1af30*/  SGXT.U32 R4, R4, 0x1 ;  /* 0x000000010404781a */ /* 0x000fc80000000000 */
[----:B------:R-:W-:Y:S02]  /*1af40*/  LOP3.LUT R29, R4, 0x38, RZ, 0xfc, !PT ;  /* 0x00000038041d7812 */ /* 0x000fe400078efcff */
[--C-:B------:R-:W-:Y:S02]  /*1af50*/  SHF.R.U32.HI R200, RZ, 0x6, R199.reuse ;  /* 0x00000006ffc87819 */ /* 0x100fe400000116c7 */
[----:B------:R-:W-:Y:S02]  /*1af60*/  ISETP.GE.AND P0, PT, R29, UR6, PT ;  /* 0x000000061d007c0c */ /* 0x000fe4000bf06270 */
[----:B------:R-:W-:Y:S01]  /*1af70*/  SGXT.U32 R200, R200, 0x1 ;  /* 0x00000001c8c8781a */ /* 0x000fe20000000000 */
[----:B-1----:R-:W-:Y:S01]  /*1af80*/  @!P1 IMAD.MOV.U32 R2, RZ, RZ, R32 ;  /* 0x000000ffff029224 */ /* 0x002fe200078e0020 */
[----:B------:R-:W-:Y:S01]  /*1af90*/  SHF.R.U32.HI R199, RZ, 0x6, R199 ;  /* 0x00000006ffc77819 */ /* 0x000fe200000116c7 */
[----:B------:R-:W-:Y:S01]  /*1afa0*/  @!P1 IMAD.MOV.U32 R3, RZ, RZ, R33 ;  /* 0x000000ffff039224 */ /* 0x000fe200078e0021 */
[----:B------:R-:W-:Y:S01]  /*1afb0*/  LOP3.LUT R29, R200, 0x3a, RZ, 0xfc, !PT ;  /* 0x0000003ac81d7812 */ /* 0x000fe200078efcff */
[----:B------:R-:W4:Y:S01]  /*1afc0*/  LDL R32, [R1+0x6dc] ;  /* 0x0006dc0001207983 */ /* 0x000f220000100800 */
[----:B------:R-:W-:-:S03]  /*1afd0*/  SGXT.U32 R199, R199, 0x1 ;  /* 0x00000001c7c7781a */ /* 0x000fc60000000000 */
[----:B------:R2:W4:Y:S01]  /*1afe0*/  @!P1 LDG.E.U8 R11, desc[UR28][R2.64] ;  /* 0x0000001c020b9981 */ /* 0x000522000c1e1100 */
[----:B------:R-:W-:Y:S02]  /*1aff0*/  ISETP.GE.AND P1, PT, R29, UR6, PT ;  /* 0x000000061d007c0c */ /* 0x000fe4000bf26270 */
[----:B------:R-:W-:Y:S01]  /*1b000*/  LOP3.LUT R29, R199, 0x3c, RZ, 0xfc, !PT ;  /* 0x0000003cc71d7812 */ /* 0x000fe200078efcff */
[----:B--2---:R-:W-:Y:S02]  /*1b010*/  @!P0 IMAD.MOV.U32 R2, RZ, RZ, R30 ;  /* 0x000000ffff028224 */ /* 0x004fe400078e001e */
[----:B------:R-:W-:Y:S01]  /*1b020*/  @!P0 IMAD.MOV.U32 R3, RZ, RZ, R31 ;  /* 0x000000ffff038224 */ /* 0x000fe200078e001f */
[----:B------:R-:W-:Y:S01]  /*1b030*/  PRMT R9, RZ, 0x7610, R9 ;  /* 0x00007610ff097816 */ /* 0x000fe20000000009 */
[----:B------:R-:W2:Y:S04]  /*1b040*/  LDL R31, [R1+0xaf4] ;  /* 0x000af400011f7983 */ /* 0x000ea80000100800 */
[----:B------:R0:W2:Y:S01]  /*1b050*/  @!P0 LDG.E.U8 R10, desc[UR28][R2.64] ;  /* 0x0000001c020a8981 */ /* 0x0000a2000c1e1100 */
[----:B------:R-:W-:Y:S01]  /*1b060*/  ISETP.GE.AND P0, PT, R29, UR6, PT ;  /* 0x000000061d007c0c */ /* 0x000fe2000bf06270 */
[----:B0-----:R-:W-:-:S02]  /*1b070*/  @!P1 IMAD.MOV.U32 R2, RZ, RZ, R27 ;  /* 0x000000ffff029224 */ /* 0x001fc400078e001b */
[----:B------:R-:W2:Y:S01]  /*1b080*/  LDL R27, [R1+0x6ec] ;  /* 0x0006ec00011b7983 */ /* 0x000ea20000100800 */
[----:B---3--:R-:W-:-:S05]  /*1b090*/  @!P1 IMAD.MOV.U32 R3, RZ, RZ, R28 ;  /* 0x000000ffff039224 */ /* 0x008fca00078e001c */
[----:B------:R4:W3:Y:S04]  /*1b0a0*/  @!P1 LDG.E.U8 R9, desc[UR28][R2.64] ;  /* 0x0000001c02099981 */ /* 0x0008e8000c1e1100 */
[----:B----4-:R-:W-:Y:S02]  /*1b0b0*/  @!P0 IMAD.MOV.U32 R2, RZ, RZ, R24 ;  /* 0x000000ffff028224 */ /* 0x010fe400078e0018 */
[----:B------:R-:W4:Y:S04]  /*1b0c0*/  LDL R24, [R1+0xb00] ;  /* 0x000b000001187983 */ /* 0x000f280000100800 */
[----:B------:R-:W2:Y:S04]  /*1b0d0*/  LDL.LU R151, [R1+0x6f0] ;  /* 0x0006f00001977983 */ /* 0x000ea80000300800 */
[----:B------:R-:W3:Y:S01]  /*1b0e0*/  LDL.LU R143, [R1+0x6d8] ;  /* 0x0006d800018f7983 */ /* 0x000ee20000300800 */
[----:B------:R-:W0:Y:S01]  /*1b0f0*/  S2R R199, SR_TID.X ;  /* 0x0000000000c77919 */ /* 0x000e220000002100 */
[----:B------:R-:W1:Y:S01]  /*1b100*/  S2R R4, SR_TID.X ;  /* 0x0000000000047919 */ /* 0x000e620000002100 */
[----:B------:R-:W-:Y:S01]  /*1b110*/  PRMT R8, RZ, 0x7610, R8 ;  /* 0x00007610ff087816 */ /* 0x000fe20000000008 */
[----:B------:R-:W4:Y:S04]  /*1b120*/  LDL R30, [R1+0xad8] ;  /* 0x000ad800011e7983 */ /* 0x000f280000100800 */
[----:B------:R-:W4:Y:S04]  /*1b130*/  LDL R29, [R1+0xadc] ;  /* 0x000adc00011d7983 */ /* 0x000f280000100800 */
[----:B------:R-:W4:Y:S01]  /*1b140*/  LDL R28, [R1+0xab8] ;  /* 0x000ab800011c7983 */ /* 0x000f220000100800 */
[----:B------:R-:W-:-:S03]  /*1b150*/  PRMT R7, RZ, 0x7610, R7 ;  /* 0x00007610ff077816 */ /* 0x000fc60000000007 */
[----:B------:R-:W4:Y:S01]  /*1b160*/  LDL R33, [R1+0xa98] ;  /* 0x000a980001217983 */ /* 0x000f220000100800 */
[----:B------:R-:W-:Y:S01]  /*1b170*/  @!P0 IMAD.MOV.U32 R3, RZ, RZ, R26 ;  /* 0x000000ffff038224 */ /* 0x000fe200078e001a */
[----:B0-----:R-:W-:-:S04]  /*1b180*/  LEA.HI R26, R199, 0x3e, RZ, 0x1a ;  /* 0x0000003ec71a7811 */ /* 0x001fc800078fd0ff */
[----:B------:R-:W-:Y:S01]  /*1b190*/  ISETP.GE.AND P1, PT, R26, UR6, PT ;  /* 0x000000061a007c0c */ /* 0x000fe2000bf26270 */
[----:B------:R1:W4:Y:S04]  /*1b1a0*/  @!P0 LDG.E.U8 R8, desc[UR28][R2.64] ;  /* 0x0000001c02088981 */ /* 0x000328000c1e1100 */
[----:B------:R-:W4:Y:S01]  /*1b1b0*/  LDL R26, [R1+0xabc] ;  /* 0x000abc00011a7983 */ /* 0x000f220000100800 */
[----:B-1----:R-:W-:-:S04]  /*1b1c0*/  SHF.R.U32.HI R2, RZ, 0x6, R4 ;  /* 0x00000006ff027819 */ /* 0x002fc80000011604 */
[----:B------:R-:W-:-:S04]  /*1b1d0*/  SGXT.U32 R2, R2, 0x1 ;  /* 0x000000010202781a */ /* 0x000fc80000000000 */
[----:B------:R-:W-:Y:S02]  /*1b1e0*/  ISETP.GE.AND P0, PT, R2, UR6, PT ;  /* 0x0000000602007c0c */ /* 0x000fe4000bf06270 */
[----:B------:R-:W-:Y:S01]  /*1b1f0*/  PRMT R4, RZ, 0x7610, R4 ;  /* 0x00007610ff047816 */ /* 0x000fe20000000004 */
[----:B------:R-:W-:Y:S02]  /*1b200*/  @!P1 IMAD.MOV.U32 R3, RZ, RZ, R25 ;  /* 0x000000ffff039224 */ /* 0x000fe400078e0019 */
[----:B------:R-:W4:Y:S04]  /*1b210*/  LDL R25, [R1+0xa9c] ;  /* 0x000a9c0001197983 */ /* 0x000f280000100800 */
[----:B------:R-:W4:Y:S01]  /*1b220*/  LDL.LU R129, [R1+0x89c] ;  /* 0x00089c0001817983 */ /* 0x000f220000300800 */
[----:B------:R-:W-:Y:S01]  /*1b230*/  @!P1 IMAD.MOV.U32 R2, RZ, RZ, R0 ;  /* 0x000000ffff029224 */ /* 0x000fe200078e0000 */
[----:B------:R-:W-:-:S02]  /*1b240*/  LOP3.LUT R0, R199, 0x3f, RZ, 0xc0, !PT ;  /* 0x0000003fc7007812 */ /* 0x000fc400078ec0ff */
[----:B------:R-:W4:Y:S04]  /*1b250*/  LDL.LU R132, [R1+0x8b8] ;  /* 0x0008b80001847983 */ /* 0x000f280000300800 */
[----:B------:R2:W4:Y:S01]  /*1b260*/  @!P1 LDG.E.U8 R7, desc[UR28][R2.64] ;  /* 0x0000001c02079981 */ /* 0x000522000c1e1100 */
[----:B------:R-:W-:-:S03]  /*1b270*/  ISETP.GE.AND P1, PT, R0, UR6, PT ;  /* 0x0000000600007c0c */ /* 0x000fc6000bf26270 */
[----:B------:R-:W4:Y:S04]  /*1b280*/  LDL.LU R137, [R1+0x87c] ;  /* 0x00087c0001897983 */ /* 0x000f280000300800 */
[----:B------:R-:W4:Y:S04]  /*1b290*/  LDL.LU R140, [R1+0x898] ;  /* 0x00089800018c7983 */ /* 0x000f280000300800 */
[----:B------:R-:W4:Y:S04]  /*1b2a0*/  LDL.LU R145, [R1+0x85c] ;  /* 0x00085c0001917983 */ /* 0x000f280000300800 */
[----:B------:R-:W4:Y:S04]  /*1b2b0*/  LDL.LU R148, [R1+0x878] ;  /* 0x0008780001947983 */ /* 0x000f280000300800 */
[----:B------:R-:W4:Y:S01]  /*1b2c0*/  LDL.LU R0, [R1+0x294] ;  /* 0x0002940001007983 */ /* 0x000f220000300800 */
[----:B------:R-:W-:-:S02]  /*1b2d0*/  PRMT R6, RZ, 0x7610, R6 ;  /* 0x00007610ff067816 */ /* 0x000fc40000000006 */
[----:B------:R-:W-:Y:S01]  /*1b2e0*/  PRMT R5, RZ, 0x7610, R5 ;  /* 0x00007610ff057816 */ /* 0x000fe20000000005 */
[----:B------:R-:W4:Y:S01]  /*1b2f0*/  LDL R126, [R1+0x858] ;  /* 0x00085800017e7983 */ /* 0x000f220000100800 */
[----:B------:R-:W-:Y:S02]  /*1b300*/  PRMT R166, RZ, 0x7610, R166 ;  /* 0x00007610ffa67816 */ /* 0x000fe400000000a6 */
[----:B------:R-:W-:Y:S01]  /*1b310*/  PRMT R171, RZ, 0x7610, R171 ;  /* 0x00007610ffab7816 */ /* 0x000fe200000000ab */
[----:B------:R-:W4:Y:S01]  /*1b320*/  LDL R127, [R1+0x378] ;  /* 0x00037800017f7983 */ /* 0x000f220000100800 */
[----:B--2---:R-:W-:Y:S02]  /*1b330*/  @!P0 IMAD.MOV.U32 R2, RZ, RZ, R151 ;  /* 0x000000ffff028224 */ /* 0x004fe400078e0097 */
[----:B---3--:R-:W-:-:S05]  /*1b340*/  @!P0 IMAD.MOV.U32 R3, RZ, RZ, R143 ;  /* 0x000000ffff038224 */ /* 0x008fca00078e008f */
[----:B------:R4:W2:Y:S01]  /*1b350*/  @!P0 LDG.E.U8 R4, desc[UR28][R2.64] ;  /* 0x0000001c02048981 */ /* 0x0008a2000c1e1100 */
[----:B------:R-:W-:Y:S01]  /*1b360*/  BAR.SYNC.DEFER_BLOCKING 0x0 ;  /* 0x0000000000007b1d */ /* 0x000fe20000010000 */
[----:B----4-:R-:W-:Y:S02]  /*1b370*/  @!P1 IMAD.MOV.U32 R2, RZ, RZ, R24 ;  /* 0x000000ffff029224 */ /* 0x010fe400078e0018 */
[----:B------:R-:W-:-:S03]  /*1b380*/  @!P1 IMAD.MOV.U32 R3, RZ, RZ, R27 ;  /* 0x000000ffff039224 */ /* 0x000fc600078e001b */
[----:B------:R-:W3:Y:S04]  /*1b390*/  LDL R24, [R1+0xa7c] ;  /* 0x000a7c0001187983 */ /* 0x000ee80000100800 */
[----:B------:R-:W4:Y:S04]  /*1b3a0*/  LDL R27, [R1+0xa78] ;  /* 0x000a7800011b7983 */ /* 0x000f280000100800 */
[----:B------:R0:W2:Y:S02]  /*1b3b0*/  @!P1 LDG.E.U8 R6, desc[UR28][R2.64] ;  /* 0x0000001c02069981 */ /* 0x0000a4000c1e1100 */
[----:B0-----:R-:W-:-:S02]  /*1b3c0*/  @!P1 IMAD.MOV.U32 R2, RZ, RZ, R31 ;  /* 0x000000ffff029224 */ /* 0x001fc400078e001f */
[----:B------:R-:W-:Y:S01]  /*1b3d0*/  @!P1 IMAD.MOV.U32 R3, RZ, RZ, R32 ;  /* 0x000000ffff039224 */ /* 0x000fe200078e0020 */
[----:B------:R-:W2:Y:S04]  /*1b3e0*/  LDL R31, [R1+0xa5c] ;  /* 0x000a5c00011f7983 */ /* 0x000ea80000100800 */
[----:B------:R-:W2:Y:S04]  /*1b3f0*/  LDL R32, [R1+0xa58] ;  /* 0x000a580001207983 */ /* 0x000ea80000100800 */
        /* <DEDUP_REMOVED lines=12> */
[----:B------:R-:W2:Y:S01]  /*1b4c0*/  LDL R25, [R1+0x9fc] ;  /* 0x0009fc0001197983 */ /* 0x000ea20000100800 */
[----:B------:R-:W-:Y:S01]  /*1b4d0*/  PRMT R172, RZ, 0x7610, R172 ;  /* 0x00007610ffac7816 */ /* 0x000fe200000000ac */
[----:B------:R-:W-:Y:S02]  /*1b4e0*/  @!P1 IMAD.MOV.U32 R3, RZ, RZ, R33 ;  /* 0x000000ffff039224 */ /* 0x000fe400078e0021 */
[----:B------:R-:W2:Y:S04]  /*1b4f0*/  LDL R33, [R1+0x9f8] ;  /* 0x0009f80001217983 */ /* 0x000ea80000100800 */
[----:B------:R3:W2:Y:S02]  /*1b500*/  @!P1 LDG.E.U8 R172, desc[UR28][R2.64] ;  /* 0x0000001c02ac9981 */ /* 0x0006a4000c1e1100 */
[----:B---3--:R-:W-:-:S02]  /*1b510*/  @!P1 IMAD.MOV.U32 R2, RZ, RZ, R24 ;  /* 0x000000ffff029224 */ /* 0x008fc400078e0018 */
[----:B------:R-:W3:Y:S01]  /*1b520*/  LDL R24, [R1+0x9dc] ;  /* 0x0009dc0001187983 */ /* 0x000ee20000100800 */
[----:B----4-:R-:W-:-:S03]  /*1b530*/  @!P1 IMAD.MOV.U32 R3, RZ, RZ, R27 ;  /* 0x000000ffff039224 */ /* 0x010fc600078e001b */
[----:B------:R-:W4:Y:S01]  /*1b540*/  LDL R27, [R1+0x9d8] ;  /* 0x0009d800011b7983 */ /* 0x000f220000100800 */
[----:B------:R-:W-:Y:S02]  /*1b550*/  PRMT R173, RZ, 0x7610, R173 ;  /* 0x00007610ffad7816 */ /* 0x000fe400000000ad */
[----:B------:R-:W-:-:S04]  /*1b560*/  PRMT R174, RZ, 0x7610, R174 ;  /* 0x00007610ffae7816 */ /* 0x000fc800000000ae */
[----:B------:R2:W4:Y:S01]  /*1b570*/  @!P1 LDG.E.U8 R173, desc[UR28][R2.64] ;  /* 0x0000001c02ad9981 */ /* 0x000522000c1e1100 */
[----:B------:R-:W-:Y:S02]  /*1b580*/  PRMT R175, RZ, 0x7610, R175 ;  /* 0x00007610ffaf7816 */ /* 0x000fe400000000af */
        /* <DEDUP_REMOVED lines=18> */
[----:B------:R-:W-:Y:S01]  /*1b6b0*/  PRMT R177, RZ, 0x7610, R177 ;  /* 0x00007610ffb17816 */ /* 0x000fe200000000b1 */
[----:B------:R-:W-:-:S02]  /*1b6c0*/  @!P1 IMAD.MOV.U32 R3, RZ, RZ, R33 ;  /* 0x000000ffff039224 */ /* 0x000fc400078e0021 */
[----:B------:R-:W2:Y:S04]  /*1b6d0*/  LDL R33, [R1+0x958] ;  /* 0x0009580001217983 */ /* 0x000ea80000100800 */
[----:B------:R3:W2:Y:S02]  /*1b6e0*/  @!P1 LDG.E.U8 R177, desc[UR28][R2.64] ;  /* 0x0000001c02b19981 */ /* 0x0006a4000c1e1100 */
[----:B---3--:R-:W-:Y:S02]  /*1b6f0*/  @!P1 IMAD.MOV.U32 R2, RZ, RZ, R24 ;  /* 0x000000ffff029224 */ /* 0x008fe400078e0018 */
        /* <DEDUP_REMOVED lines=26> */
[----:B------:R-:W-:Y:S01]  /*1b8a0*/  @!P1 IMAD.MOV.U32 R3, RZ, RZ, R33 ;  /* 0x000000ffff039224 */ /* 0x000fe200078e0021 */
[----:B------:R-:W-:Y:S01]  /*1b8b0*/  PRMT R183, RZ, 0x7610, R183 ;  /* 0x00007610ffb77816 */ /* 0x000fe200000000b7 */
[----:B------:R-:W2:Y:S04]  /*1b8c0*/  LDL R33, [R1+0x7b8] ;  /* 0x0007b80001217983 */ /* 0x000ea80000100800 */
[----:B------:R3:W2:Y:S02]  /*1b8d0*/  @!P1 LDG.E.U8 R182, desc[UR28][R2.64] ;  /* 0x0000001c02b69981 */ /* 0x0006a4000c1e1100 */
[----:B---3--:R-:W-:-:S02]  /*1b8e0*/  @!P1 IMAD.MOV.U32 R2, RZ, RZ, R24 ;  /* 0x000000ffff029224 */ /* 0x008fc400078e0018 */
[----:B------:R-:W3:Y:S01]  /*1b8f0*/  LDL R24, [R1+0x83c] ;  /* 0x00083c0001187983 */ /* 0x000ee20000100800 */
[----:B----4-:R-:W-:-:S03]  /*1b900*/  @!P1 IMAD.MOV.U32 R3, RZ, RZ, R27 ;  /* 0x000000ffff039224 */ /* 0x010fc600078e001b */
[----:B------:R-:W4:Y:S01]  /*1b910*/  LDL R27, [R1+0x838] ;  /* 0x00083800011b7983 */ /* 0x000f220000100800 */
[----:B------:R-:W-:-:S03]  /*1b920*/  PRMT R184, RZ, 0x7610, R184 ;  /* 0x00007610ffb87816 */ /* 0x000fc600000000b8 */
[----:B------:R2:W4:Y:S01]  /*1b930*/  @!P1 LDG.E.U8 R183, desc[UR28][R2.64] ;  /* 0x0000001c02b79981 */ /* 0x000522000c1e1100 */
[----:B------:R-:W-:Y:S02]  /*1b940*/  PRMT R185, RZ, 0x7610, R185 ;  /* 0x00007610ffb97816 */ /* 0x000fe400000000b9 */
[----:B------:R-:W-:Y:S01]  /*1b950*/  PRMT R186, RZ, 0x7610, R186 ;  /* 0x00007610ffba7816 */ /* 0x000fe200000000ba */
[----:B--2---:R-:W-:Y:S01]  /*1b960*/  @!P1 IMAD.MOV.U32 R2, RZ, RZ, R31 ;  /* 0x000000ffff029224 */ /* 0x004fe200078e001f */
[----:B------:R-:W-:Y:S01]  /*1b970*/  PRMT R187, RZ, 0x7610, R187 ;  /* 0x00007610ffbb7816 */ /* 0x000fe200000000bb */
[----:B------:R-:W2:Y:S01]  /*1b980*/  LDL R31, [R1+0x81c] ;  /* 0x00081c00011f7983 */ /* 0x000ea20000100800 */
[----:B------:R-:W-:-:S03]  /*1b990*/  @!P1 IMAD.MOV.U32 R3, RZ, RZ, R32 ;  /* 0x000000ffff039224 */ /* 0x000fc600078e0020 */
[----:B------:R-:W2:Y:S04]  /*1b9a0*/  LDL R32, [R1+0x818] ;  /* 0x0008180001207983 */ /* 0x000ea80000100800 */
[----:B------:R0:W2:Y:S02]  /*1b9b0*/  @!P1 LDG.E.U8 R184, desc[UR28][R2.64] ;  /* 0x0000001c02b89981 */ /* 0x0000a4000c1e1100 */
[----:B0-----:R-:W-:Y:S01]  /*1b9c0*/  @!P1 IMAD.MOV.U32 R2, RZ, RZ, R29 ;  /* 0x000000ffff029224 */ /* 0x001fe200078e001d */
        /* <DEDUP_REMOVED lines=11> */
[----:B0-----:R-:W-:Y:S02]  /*1ba80*/  @!P1 IMAD.MOV.U32 R3, RZ, RZ, R132 ;  /* 0x000000ffff039224 */ /* 0x001fe400078e0084 */
[----:B------:R-:W-:Y:S01]  /*1ba90*/  @!P1 IMAD.MOV.U32 R2, RZ, RZ, R25 ;  /* 0x000000ffff029224 */ /* 0x000fe200078e0019 */
[----:B------:R-:W-:Y:S01]  /*1baa0*/  PRMT R223, RZ, 0x7610, R223 ;  /* 0x00007610ffdf7816 */ /* 0x000fe200000000df */
[----:B------:R-:W2:Y:S04]  /*1bab0*/  LDL R25, [R1+0x7bc] ;  /* 0x0007bc0001197983 */ /* 0x000ea80000100800 */
[----:B------:R0:W2:Y:S02]  /*1bac0*/  @!P1 LDG.E.U8 R187, desc[UR28][R2.64] ;  /* 0x0000001c02bb9981 */ /* 0x0000a4000c1e1100 */
[----:B0-----:R-:W-:-:S02]  /*1bad0*/  @!P1 IMAD.MOV.U32 R2, RZ, RZ, R129 ;  /* 0x000000ffff029224 */ /* 0x001fc400078e0081 */
[----:B------:R-:W-:-:S05]  /*1bae0*/  @!P1 IMAD.MOV.U32 R3, RZ, RZ, R140 ;  /* 0x000000ffff039224 */ /* 0x000fca00078e008c */
[----:B------:R0:W2:Y:S02]  /*1baf0*/  @!P1 LDG.E.U8 R220, desc[UR28][R2.64] ;  /* 0x0000001c02dc9981 */ /* 0x0000a4000c1e1100 */
[----:B0-----:R-:W-:Y:S02]  /*1bb00*/  @!P1 IMAD.MOV.U32 R2, RZ, RZ, R137 ;  /* 0x000000ffff029224 */ /* 0x001fe400078e0089 */
[----:B------:R-:W-:-:S05]  /*1bb10*/  @!P1 IMAD.MOV.U32 R3, RZ, RZ, R148 ;  /* 0x000000ffff039224 */ /* 0x000fca00078e0094 */
[----:B------:R0:W2:Y:S02]  /*1bb20*/  @!P1 LDG.E.U8 R222, desc[UR28][R2.64] ;  /* 0x0000001c02de9981 */ /* 0x0000a4000c1e1100 */
[----:B0-----:R-:W-:Y:S02]  /*1bb30*/  @!P1 IMAD.MOV.U32 R2, RZ, RZ, R145 ;  /* 0x000000ffff029224 */ /* 0x001fe400078e0091 */
        /* <DEDUP_REMOVED lines=21> */
[----:B------:R0:W2:Y:S01]  /*1bc90*/  @!P1 LDG.E.U8 R227, desc[UR28][R2.64] ;  /* 0x0000001c02e39981 */ /* 0x0000a2000c1e1100 */
[----:B------:R-:W-:Y:S01]  /*1bca0*/  PRMT R229, RZ, 0x7610, R229 ;  /* 0x00007610ffe57816 */ /* 0x000fe200000000e5 */
        /* <DEDUP_REMOVED lines=156> */
[----:B------:R-:W-:Y:S02]  /*1c670*/  @!P1 IMAD.MOV.U32 R2, RZ, RZ, R25 ;  /* 0x000000ffff029224 */ /* 0x000fe400078e0019 */
[----:B------:R-:W2:Y:S04]  /*1c680*/  LDL R25, [R1+0x2bc] ;  /* 0x0002bc0001197983 */ /* 0x000ea80000100800 */
[----:B------:R3:W2:Y:S02]  /*1c690*/  @!P1 LDG.E.U8 R56, desc[UR28][R2.64] ;  /* 0x0000001c02389981 */ /* 0x0006a4000c1e1100 */
[----:B---3--:R-:W-:-:S02]  /*1c6a0*/  @!P1 IMAD.MOV.U32 R2, RZ, RZ, R24 ;  /* 0x000000ffff029224 */ /* 0x008fc400078e0018 */
[----:B------:R-:W3:Y:S01]  /*1c6b0*/  LDL R24, [R1+0x29c] ;  /* 0x00029c0001187983 */ /* 0x000ee20000100800 */
[----:B----4-:R-:W-:-:S03]  /*1c6c0*/  @!P1 IMAD.MOV.U32 R3, RZ, RZ, R27 ;  /* 0x000000ffff039224 */ /* 0x010fc600078e001b */
[----:B------:R-:W4:Y:S01]  /*1c6d0*/  LDL.LU R27, [R1+0x2b8] ;  /* 0x0002b800011b7983 */ /* 0x000f220000300800 */
[----:B------:R-:W-:Y:S02]  /*1c6e0*/  PRMT R57, RZ, 0x7610, R57 ;  /* 0x00007610ff397816 */ /* 0x000fe40000000039 */
[----:B------:R-:W-:Y:S01]  /*1c6f0*/  PRMT R54, RZ, 0x7610, R54 ;  /* 0x00007610ff367816 */ /* 0x000fe20000000036 */
[----:B------:R-:W3:Y:S04]  /*1c700*/  LDL.LU R199, [R1+0x298] ;  /* 0x0002980001c77983 */ /* 0x000ee80000300800 */
[----:B------:R0:W3:Y:S01]  /*1c710*/  @!P1 LDG.E.U8 R57, desc[UR28][R2.64] ;  /* 0x0000001c02399981 */ /* 0x0000e2000c1e1100 */
[----:B------:R-:W-:Y:S01]  /*1c720*/  PRMT R55, RZ, 0x7610, R55 ;  /* 0x00007610ff377816 */ /* 0x000fe20000000037 */
[----:B0-----:R-:W-:-:S02]  /*1c730*/  @!P1 IMAD.MOV.U32 R2, RZ, RZ, R33 ;  /* 0x000000ffff029224 */ /* 0x001fc400078e0021 */
[----:B------:R-:W-:-:S05]  /*1c740*/  @!P1 IMAD.MOV.U32 R3, RZ, RZ, R126 ;  /* 0x000000ffff039224 */ /* 0x000fca00078e007e */
[----:B------:R2:W3:Y:S01]  /*1c750*/  @!P1 LDG.E.U8 R54, desc[UR28][R2.64] ;  /* 0x0000001c02369981 */ /* 0x0004e2000c1e1100 */
[----:B------:R-:W-:Y:S01]  /*1c760*/  PRMT R52, RZ, 0x7610, R52 ;  /* 0x00007610ff347816 */ /* 0x000fe20000000034 */
[----:B--2---:R-:W-:Y:S02]  /*1c770*/  @!P1 IMAD.MOV.U32 R2, RZ, RZ, R31 ;  /* 0x000000ffff029224 */ /* 0x004fe400078e001f */
[----:B------:R-:W-:Y:S01]  /*1c780*/  @!P1 IMAD.MOV.U32 R3, RZ, RZ, R32 ;  /* 0x000000ffff039224 */ /* 0x000fe200078e0020 */
[----:B------:R-:W-:Y:S01]  /*1c790*/  PRMT R53, RZ, 0x7610, R53 ;  /* 0x00007610ff357816 */ /* 0x000fe20000000035 */
[----:B------:R-:W2:Y:S04]  /*1c7a0*/  LDL.LU R32, [R1+0x27c] ;  /* 0x00027c0001207983 */ /* 0x000ea80000300800 */
[----:B------:R0:W2:Y:S01]  /*1c7b0*/  @!P1 LDG.E.U8 R55, desc[UR28][R2.64] ;  /* 0x0000001c02379981 */ /* 0x0000a2000c1e1100 */
[----:B------:R-:W-:-:S03]  /*1c7c0*/  PRMT R50, RZ, 0x7610, R50 ;  /* 0x00007610ff327816 */ /* 0x000fc60000000032 */
[----:B------:R-:W2:Y:S04]  /*1c7d0*/  LDL.LU R31, [R1+0x278] ;  /* 0x00027800011f7983 */ /* 0x000ea80000300800 */
[----:B------:R-:W2:Y:S01]  /*1c7e0*/  LDL.LU R138, [R1+0x258] ;  /* 0x00025800018a7983 */ /* 0x000ea20000300800 */
[----:B0-----:R-:W-:Y:S02]  /*1c7f0*/  @!P1 IMAD.MOV.U32 R2, RZ, RZ, R29 ;  /* 0x000000ffff029224 */ /* 0x001fe400078e001d */
[----:B------:R-:W-:Y:S02]  /*1c800*/  @!P1 IMAD.MOV.U32 R3, RZ, RZ, R30 ;  /* 0x000000ffff039224 */ /* 0x000fe400078e001e */
[----:B------:R-:W2:Y:S04]  /*1c810*/  LDL.LU R30, [R1+0x25c] ;  /* 0x00025c00011e7983 */ /* 0x000ea80000300800 */
[----:B------:R0:W2:Y:S04]  /*1c820*/  @!P1 LDG.E.U8 R52, desc[UR28][R2.64] ;  /* 0x0000001c02349981 */ /* 0x0000a8000c1e1100 */
[----:B------:R-:W2:Y:S04]  /*1c830*/  LDL R29, [R1+0x5dc] ;  /* 0x0005dc00011d7983 */ /* 0x000ea80000100800 */
[----:B------:R-:W2:Y:S01]  /*1c840*/  LDL R33, [R1+0xad0] ;  /* 0x000ad00001217983 */ /* 0x000ea20000100800 */
[----:B0-----:R-:W-:-:S02]  /*1c850*/  @!P1 IMAD.MOV.U32 R2, RZ, RZ, R26 ;  /* 0x000000ffff029224 */ /* 0x001fc400078e001a */
[----:B------:R-:W-:Y:S01]  /*1c860*/  @!P1 IMAD.MOV.U32 R3, RZ, RZ, R28 ;  /* 0x000000ffff039224 */ /* 0x000fe200078e001c */
[----:B------:R-:W2:Y:S04]  /*1c870*/  LDL R26, [R1+0x5d8] ;  /* 0x0005d800011a7983 */ /* 0x000ea80000100800 */
[----:B------:R0:W2:Y:S04]  /*1c880*/  @!P1 LDG.E.U8 R53, desc[UR28][R2.64] ;  /* 0x0000001c02359981 */ /* 0x0000a8000c1e1100 */
[----:B------:R-:W2:Y:S01]  /*1c890*/  LDL R28, [R1+0x6e8] ;  /* 0x0006e800011c7983 */ /* 0x000ea20000100800 */
[----:B0-----:R-:W-:-:S03]  /*1c8a0*/  @!P1 IMAD.MOV.U32 R2, RZ, RZ, R25 ;  /* 0x000000ffff029224 */ /* 0x001fc600078e0019 */
[----:B------:R-:W2:Y:S01]  /*1c8b0*/  LDL R25, [R1+0xaf0] ;  /* 0x000af00001197983 */ /* 0x000ea20000100800 */
[----:B----4-:R-:W-:-:S05]  /*1c8c0*/  @!P1 IMAD.MOV.U32 R3, RZ, RZ, R27 ;  /* 0x000000ffff039224 */ /* 0x010fca00078e001b */
[----:B------:R3:W4:Y:S02]  /*1c8d0*/  @!P1 LDG.E.U8 R50, desc[UR28][R2.64] ;  /* 0x0000001c02329981 */ /* 0x000724000c1e1100 */
[----:B---3--:R-:W-:Y:S02]  /*1c8e0*/  @!P1 IMAD.MOV.U32 R2, RZ, RZ, R24 ;  /* 0x000000ffff029224 */ /* 0x008fe400078e0018 */
[----:B------:R-:W3:Y:S04]  /*1c8f0*/  LDL R24, [R1+0xad4] ;  /* 0x000ad40001187983 */ /* 0x000ee80000100800 */
[----:B------:R-:W4:Y:S04]  /*1c900*/  LDL.LU R133, [R1+0x218] ;  /* 0x0002180001857983 */ /* 0x000f280000300800 */
[----:B------:R-:W3:Y:S04]  /*1c910*/  LDL.LU R146, [R1+0x238] ;  /* 0x0002380001927983 */ /* 0x000ee80000300800 */
[----:B------:R-:W4:Y:S04]  /*1c920*/  LDL.LU R130, [R1+0x21c] ;  /* 0x00021c0001827983 */ /* 0x000f280000300800 */
[----:B------:R-:W4:Y:S01]  /*1c930*/  LDL.LU R127, [R1+0x23c] ;  /* 0x00023c00017f7983 */ /* 0x000f220000300800 */
[----:B------:R-:W-:Y:S01]  /*1c940*/  PRMT R51, RZ, 0x7610, R51 ;  /* 0x00007610ff337816 */ /* 0x000fe20000000033 */
[----:B------:R-:W-:Y:S01]  /*1c950*/  @!P1 IMAD.MOV.U32 R3, RZ, RZ, R199 ;  /* 0x000000ffff039224 */ /* 0x000fe200078e00c7 */
[----:B------:R-:W-:Y:S01]  /*1c960*/  PRMT R48, RZ, 0x7610, R48 ;  /* 0x00007610ff307816 */ /* 0x000fe20000000030 */
[----:B------:R-:W4:Y:S04]  /*1c970*/  LDL.LU R126, [R1+0x8d0] ;  /* 0x0008d000017e7983 */ /* 0x000f280000300800 */
[----:B------:R2:W4:Y:S01]  /*1c980*/  @!P1 LDG.E.U8 R51, desc[UR28][R2.64] ;  /* 0x0000001c02339981 */ /* 0x000522000c1e1100 */
[----:B------:R-:W-:-:S02]  /*1c990*/  PRMT R49, RZ, 0x7610, R49 ;  /* 0x00007610ff317816 */ /* 0x000fc40000000031 */
[----:B------:R-:W-:Y:S01]  /*1c9a0*/  PRMT R46, RZ, 0x7610, R46 ;  /* 0x00007610ff2e7816 */ /* 0x000fe2000000002e */
[----:B------:R-:W4:Y:S01]  /*1c9b0*/  LDL.LU R131, [R1+0x894] ;  /* 0x0008940001837983 */ /* 0x000f220000300800 */
[----:B------:R-:W-:-:S03]  /*1c9c0*/  PRMT R201, RZ, 0x7610, R201 ;  /* 0x00007610ffc97816 */ /* 0x000fc600000000c9 */
[----:B------:R-:W4:Y:S01]  /*1c9d0*/  LDL.LU R134, [R1+0x8b0] ;  /* 0x0008b00001867983 */ /* 0x000f220000300800 */
[----:B--2---:R-:W-:Y:S02]  /*1c9e0*/  @!P1 IMAD.MOV.U32 R2, RZ, RZ, R32 ;  /* 0x000000ffff029224 */ /* 0x004fe400078e0020 */
[----:B------:R-:W-:Y:S01]  /*1c9f0*/  @!P1 IMAD.MOV.U32 R3, RZ, RZ, R31 ;  /* 0x000000ffff039224 */ /* 0x000fe200078e001f */
[----:B------:R-:W2:Y:S04]  /*1ca00*/  LDL.LU R139, [R1+0x874] ;  /* 0x00087400018b7983 */ /* 0x000ea80000300800 */
[----:B------:R0:W2:Y:S04]  /*1ca10*/  @!P1 LDG.E.U8 R48, desc[UR28][R2.64] ;  /* 0x0000001c02309981 */ /* 0x0000a8000c1e1100 */
[----:B------:R-:W2:Y:S04]  /*1ca20*/  LDL.LU R142, [R1+0x890] ;  /* 0x00089000018e7983 */ /* 0x000ea80000300800 */
[----:B------:R-:W2:Y:S01]  /*1ca30*/  LDL.LU R147, [R1+0x854] ;  /* 0x0008540001937983 */ /* 0x000ea20000300800 */
[----:B0-----:R-:W-:-:S02]  /*1ca40*/  @!P1 IMAD.MOV.U32 R2, RZ, RZ, R30 ;  /* 0x000000ffff029224 */ /* 0x001fc400078e001e */
[----:B------:R-:W-:Y:S01]  /*1ca50*/  @!P1 IMAD.MOV.U32 R3, RZ, RZ, R138 ;  /* 0x000000ffff039224 */ /* 0x000fe200078e008a */
[----:B------:R-:W2:Y:S04]  /*1ca60*/  LDL.LU R150, [R1+0x870] ;  /* 0x0008700001967983 */ /* 0x000ea80000300800 */
[----:B------:R3:W2:Y:S04]  /*1ca70*/  @!P1 LDG.E.U8 R49, desc[UR28][R2.64] ;  /* 0x0000001c02319981 */ /* 0x0006a8000c1e1100 */
[----:B------:R-:W2:Y:S04]  /*1ca80*/  LDL R136, [R1+0xab0] ;  /* 0x000ab00001887983 */ /* 0x000ea80000100800 */
[----:B------:R-:W2:Y:S01]  /*1ca90*/  LDL R135, [R1+0xab4] ;  /* 0x000ab40001877983 */ /* 0x000ea20000100800 */
[----:B------:R-:W-:Y:S01]  /*1caa0*/  PRMT R47, RZ, 0x7610, R47 ;  /* 0x00007610ff2f7816 */ /* 0x000fe2000000002f */
[----:B---3--:R-:W-:-:S02]  /*1cab0*/  @!P1 IMAD.MOV.U32 R3, RZ, RZ, R146 ;  /* 0x000000ffff039224 */ /* 0x008fc400078e0092 */
[----:B----4-:R-:W-:-:S05]  /*1cac0*/  @!P1 IMAD.MOV.U32 R2, RZ, RZ, R127 ;  /* 0x000000ffff029224 */ /* 0x010fca00078e007f */
[----:B------:R0:W3:Y:S02]  /*1cad0*/  @!P1 LDG.E.U8 R46, desc[UR28][R2.64] ;  /* 0x0000001c022e9981 */ /* 0x0000e4000c1e1100 */
[----:B0-----:R-:W-:Y:S02]  /*1cae0*/  @!P1 IMAD.MOV.U32 R2, RZ, RZ, R130 ;  /* 0x000000ffff029224 */ /* 0x001fe400078e0082 */
[----:B------:R-:W-:-:S05]  /*1caf0*/  @!P1 IMAD.MOV.U32 R3, RZ, RZ, R133 ;  /* 0x000000ffff039224 */ /* 0x000fca00078e0085 */
[----:B------:R0:W4:Y:S02]  /*1cb00*/  @!P1 LDG.E.U8 R201, desc[UR28][R2.64] ;  /* 0x0000001c02c99981 */ /* 0x000124000c1e1100 */
[----:B0-----:R-:W-:Y:S02]  /*1cb10*/  @!P1 IMAD.MOV.U32 R2, RZ, RZ, R28 ;  /* 0x000000ffff029224 */ /* 0x001fe400078e001c */
[----:B------:R-:W-:Y:S01]  /*1cb20*/  @!P1 IMAD.MOV.U32 R3, RZ, RZ, R29 ;  /* 0x000000ffff039224 */ /* 0x000fe200078e001d */
[----:B------:R-:W3:Y:S04]  /*1cb30*/  LDL R28, [R1+0xa94] ;  /* 0x000a9400011c7983 */ /* 0x000ee80000100800 */
[----:B------:R-:W4:Y:S04]  /*1cb40*/  LDL R29, [R1+0xa90] ;  /* 0x000a9000011d7983 */ /* 0x000f280000100800 */
[----:B------:R0:W4:Y:S02]  /*1cb50*/  @!P1 LDG.E.U8 R47, desc[UR28][R2.64] ;  /* 0x0000001c022f9981 */ /* 0x000124000c1e1100 */
[----:B0-----:R-:W-:-:S02]  /*1cb60*/  @!P1 IMAD.MOV.U32 R2, RZ, RZ, R25 ;  /* 0x000000ffff029224 */ /* 0x001fc400078e0019 */
[----:B------:R-:W4:Y:S01]  /*1cb70*/  LDL R25, [R1+0xa74] ;  /* 0x000a740001197983 */ /* 0x000f220000100800 */
[----:B------:R-:W-:-:S03]  /*1cb80*/  @!P1 IMAD.MOV.U32 R3, RZ, RZ, R26 ;  /* 0x000000ffff039224 */ /* 0x000fc600078e001a */
[----:B------:R-:W4:Y:S01]  /*1cb90*/  LDL R26, [R1+0xa70] ;  /* 0x000a7000011a7983 */ /* 0x000f220000100800 */
[----:B------:R-:W-:Y:S02]  /*1cba0*/  PRMT R44, RZ, 0x7610, R44 ;  /* 0x00007610ff2c7816 */ /* 0x000fe4000000002c */
[----:B------:R-:W-:-:S04]  /*1cbb0*/  PRMT R45, RZ, 0x7610, R45 ;  /* 0x00007610ff2d7816 */ /* 0x000fc8000000002d */
[----:B------:R0:W4:Y:S01]  /*1cbc0*/  @!P1 LDG.E.U8 R44, desc[UR28][R2.64] ;  /* 0x0000001c022c9981 */ /* 0x000122000c1e1100 */
[----:B------:R-:W-:Y:S01]  /*1cbd0*/  PRMT R42, RZ, 0x7610, R42 ;  /* 0x00007610ff2a7816 */ /* 0x000fe2000000002a */
[----:B0-----:R-:W-:Y:S02]  /*1cbe0*/  @!P1 IMAD.MOV.U32 R2, RZ, RZ, R24 ;  /* 0x000000ffff029224 */ /* 0x001fe400078e0018 */
[----:B------:R-:W-:Y:S01]  /*1cbf0*/  @!P1 IMAD.MOV.U32 R3, RZ, RZ, R33 ;  /* 0x000000ffff039224 */ /* 0x000fe200078e0021 */
[----:B------:R-:W4:Y:S04]  /*1cc00*/  LDL R24, [R1+0xa54] ;  /* 0x000a540001187983 */ /* 0x000f280000100800 */
[----:B------:R2:W4:Y:S04]  /*1cc10*/  @!P1 LDG.E.U8 R45, desc[UR28][R2.64] ;  /* 0x0000001c022d9981 */ /* 0x000528000c1e1100 */
[----:B------:R-:W4:Y:S01]  /*1cc20*/  LDL R33, [R1+0xa50] ;  /* 0x000a500001217983 */ /* 0x000f220000100800 */
[----:B------:R-:W-:Y:S01]  /*1cc30*/  PRMT R43, RZ, 0x7610, R43 ;  /* 0x00007610ff2b7816 */ /* 0x000fe2000000002b */
[----:B--2---:R-:W-:-:S02]  /*1cc40*/  @!P1 IMAD.MOV.U32 R2, RZ, RZ, R135 ;  /* 0x000000ffff029224 */ /* 0x004fc400078e0087 */
[----:B------:R-:W-:Y:S01]  /*1cc50*/  @!P1 IMAD.MOV.U32 R3, RZ, RZ, R136 ;  /* 0x000000ffff039224 */ /* 0x000fe200078e0088 */
[----:B------:R-:W-:Y:S01]  /*1cc60*/  PRMT R40, RZ, 0x7610, R40 ;  /* 0x00007610ff287816 */ /* 0x000fe20000000028 */
[----:B------:R-:W2:Y:S04]  /*1cc70*/  LDL R136, [R1+0x9f0] ;  /* 0x0009f00001887983 */ /* 0x000ea80000100800 */
[----:B------:R3:W2:Y:S04]  /*1cc80*/  @!P1 LDG.E.U8 R42, desc[UR28][R2.64] ;  /* 0x0000001c022a9981 */ /* 0x0006a8000c1e1100 */
[----:B------:R-:W2:Y:S01]  /*1cc90*/  LDL R135, [R1+0x9f4] ;  /* 0x0009f40001877983 */ /* 0x000ea20000100800 */
[----:B---3--:R-:W-:-:S03]  /*1cca0*/  @!P1 IMAD.MOV.U32 R2, RZ, RZ, R28 ;  /* 0x000000ffff029224 */ /* 0x008fc600078e001c */
[----:B------:R-:W3:Y:S01]  /*1ccb0*/  LDL R28, [R1+0xa34] ;  /* 0x000a3400011c7983 */ /* 0x000ee20000100800 */
[----:B----4-:R-:W-:-:S03]  /*1ccc0*/  @!P1 IMAD.MOV.U32 R3, RZ, RZ, R29 ;  /* 0x000000ffff039224 */ /* 0x010fc600078e001d */
[----:B------:R-:W4:Y:S04]  /*1ccd0*/  LDL R29, [R1+0xa30] ;  /* 0x000a3000011d7983 */ /* 0x000f280000100800 */
[----:B------:R0:W2:Y:S02]  /*1cce0*/  @!P1 LDG.E.U8 R43, desc[UR28][R2.64] ;  /* 0x0000001c022b9981 */ /* 0x0000a4000c1e1100 */
[----:B0-----:R-:W-:Y:S02]  /*1ccf0*/  @!P1 IMAD.MOV.U32 R2, RZ, RZ, R25 ;  /* 0x000000ffff029224 */ /* 0x001fe400078e0019 */
[----:B------:R-:W2:Y:S01]  /*1cd00*/  LDL R25, [R1+0xa14] ;  /* 0x000a140001197983 */ /* 0x000ea20000100800 */
[----:B------:R-:W-:-:S03]  /*1cd10*/  @!P1 IMAD.MOV.U32 R3, RZ, RZ, R26 ;  /* 0x000000ffff039224 */ /* 0x000fc600078e001a */
[----:B------:R-:W2:Y:S04]  /*1cd20*/  LDL R26, [R1+0xa10] ;  /* 0x000a1000011a7983 */ /* 0x000ea80000100800 */
[----:B------:R0:W2:Y:S04]  /*1cd30*/  @!P1 LDG.E.U8 R40, desc[UR28][R2.64] ;  /* 0x0000001c02289981 */ /* 0x0000a8000c1e1100 */
[----:B------:R1:W-:Y:S01]  /*1cd40*/  STS.U8 [R23+UR24+0x8000], R4 ;  /* 0x0080000417007988 */ /* 0x0003e20008000018 */
[----:B0-----:R-:W-:-:S03]  /*1cd50*/  @!P1 IMAD.MOV.U32 R2, RZ, RZ, R24 ;  /* 0x000000ffff029224 */ /* 0x001fc600078e0018 */
[----:B------:R-:W2:Y:S01]  /*1cd60*/  LDL R24, [R1+0x9d4] ;  /* 0x0009d40001187983 */ /* 0x000ea20000100800 */
[----:B-1----:R-:W-:Y:S01]  /*1cd70*/  PRMT R4, RZ, 0x7610, R4 ;  /* 0x00007610ff047816 */ /* 0x002fe20000000004 */
[----:B------:R-:W-:Y:S02]  /*1cd80*/  @!P1 IMAD.MOV.U32 R3, RZ, RZ, R33 ;  /* 0x000000ffff039224 */ /* 0x000fe400078e0021 */
[----:B------:R-:W2:Y:S01]  /*1cd90*/  LDL R33, [R1+0x9d0] ;  /* 0x0009d00001217983 */ /* 0x000ea20000100800 */
[----:B------:R-:W-:-:S03]  /*1cda0*/  PRMT R41, RZ, 0x7610, R41 ;  /* 0x00007610ff297816 */ /* 0x000fc60000000029 */
[----:B------:R3:W2:Y:S04]  /*1cdb0*/  @!P1 LDG.E.U8 R4, desc[UR28][R2.64] ;  /* 0x0000001c02049981 */ /* 0x0006a8000c1e1100 */
[----:B------:R-:W-:Y:S04]  /*1cdc0*/  STL [R1+0xf7c], R23 ;  /* 0x000f7c1701007387 */ /* 0x000fe80000100800 */
[----:B------:R-:W-:Y:S04]  /*1cdd0*/  STS.U8 [R23+UR24+0x8002], R154 ;  /* 0x0080029a17007988 */ /* 0x000fe80008000018 */
[----:B------:R-:W-:Y:S04]  /*1cde0*/  STS.U8 [R23+UR24+0x8004], R165 ;  /* 0x008004a517007988 */ /* 0x000fe80008000018 */
[----:B------:R-:W-:Y:S04]  /*1cdf0*/  STS.U8 [R23+UR24+0x8006], R170 ;  /* 0x008006aa17007988 */ /* 0x000fe80008000018 */
[----:B------:R-:W-:Y:S04]  /*1ce00*/  STS.U8 [R23+UR24+0x8008], R153 ;  /* 0x0080089917007988 */ /* 0x000fe80008000018 */
[----:B------:R-:W-:Y:S04]  /*1ce10*/  STS.U8 [R23+UR24+0x800a], R164 ;  /* 0x00800aa417007988 */ /* 0x000fe80008000018 */
[----:B------:R-:W-:Y:S04]  /*1ce20*/  STS.U8 [R23+UR24+0x800c], R152 ;  /* 0x00800c9817007988 */ /* 0x000fe80008000018 */
[----:B------:R0:W-:Y:S04]  /*1ce30*/  STS.U8 [R23+UR24+0x800e], R163 ;  /* 0x00800ea317007988 */ /* 0x0001e80008000018 */
[----:B0-----:R-:W2:Y:S01]  /*1ce40*/  LDL R23, [R1+0x974] ;  /* 0x0009740001177983 */ /* 0x001ea20000100800 */
[----:B---3--:R-:W-:-:S03]  /*1ce50*/  @!P1 IMAD.MOV.U32 R2, RZ, RZ, R28 ;  /* 0x000000ffff029224 */ /* 0x008fc600078e001c */
[----:B------:R-:W3:Y:S01]  /*1ce60*/  LDL R28, [R1+0x9b4] ;  /* 0x0009b400011c7983 */ /* 0x000ee20000100800 */
[----:B----4-:R-:W-:-:S03]  /*1ce70*/  @!P1 IMAD.MOV.U32 R3, RZ, RZ, R29 ;  /* 0x000000ffff039224 */ /* 0x010fc600078e001d */
[----:B------:R-:W4:Y:S04]  /*1ce80*/  LDL R29, [R1+0x9b0] ;  /* 0x0009b000011d7983 */ /* 0x000f280000100800 */
[----:B------:R2:W4:Y:S02]  /*1ce90*/  @!P1 LDG.E.U8 R41, desc[UR28][R2.64] ;  /* 0x0000001c02299981 */ /* 0x000524000c1e1100 */
[----:B--2---:R-:W-:Y:S02]  /*1cea0*/  @!P1 IMAD.MOV.U32 R2, RZ, RZ, R25 ;  /* 0x000000ffff029224 */ /* 0x004fe400078e0019 */
[----:B------:R-:W2:Y:S01]  /*1ceb0*/  LDL R25, [R1+0x994] ;  /* 0x0009940001197983 */ /* 0x000ea20000100800 */
[----:B------:R-:W-:-:S03]  /*1cec0*/  @!P1 IMAD.MOV.U32 R3, RZ, RZ, R26 ;  /* 0x000000ffff039224 */ /* 0x000fc600078e001a */
[----:B------:R-:W2:Y:S01]  /*1ced0*/  LDL R26, [R1+0x990] ;  /* 0x00099000011a7983 */ /* 0x000ea20000100800 */
[----:B------:R-:W-:Y:S02]  /*1cee0*/  PRMT R38, RZ, 0x7610, R38 ;  /* 0x00007610ff267816 */ /* 0x000fe40000000026 */
[----:B------:R-:W-:-:S04]  /*1cef0*/  PRMT R39, RZ, 0x7610, R39 ;  /* 0x00007610ff277816 */ /* 0x000fc80000000027 */
[----:B------:R0:W2:Y:S02]  /*1cf00*/  @!P1 LDG.E.U8 R38, desc[UR28][R2.64] ;  /* 0x0000001c02269981 */ /* 0x0000a4000c1e1100 */
[----:B0-----:R-:W-:Y:S02]  /*1cf10*/  @!P1 IMAD.MOV.U32 R2, RZ, RZ, R135 ;  /* 0x000000ffff029224 */ /* 0x001fe400078e0087 */
[----:B------:R-:W-:Y:S01]  /*1cf20*/  @!P1 IMAD.MOV.U32 R3, RZ, RZ, R136 ;  /* 0x000000ffff039224 */ /* 0x000fe200078e0088 */
[----:B------:R-:W-:Y:S01]  /*1cf30*/  PRMT R36, RZ, 0x7610, R36 ;  /* 0x00007610ff247816 */ /* 0x000fe20000000024 */
[----:B------:R-:W2:Y:S04]  /*1cf40*/  LDL R135, [R1+0x950] ;  /* 0x0009500001877983 */ /* 0x000ea80000100800 */
[----:B------:R0:W2:Y:S02]  /*1cf50*/  @!P1 LDG.E.U8 R39, desc[UR28][R2.64] ;  /* 0x0000001c02279981 */ /* 0x0000a4000c1e1100 */
[----:B0-----:R-:W-:-:S02]  /*1cf60*/  @!P1 IMAD.MOV.U32 R2, RZ, RZ, R24 ;  /* 0x000000ffff029224 */ /* 0x001fc400078e0018 */
[----:B------:R-:W2:Y:S01]  /*1cf70*/  LDL R24, [R1+0x970] ;  /* 0x0009700001187983 */ /* 0x000ea20000100800 */
[----:B------:R-:W-:-:S03]  /*1cf80*/  @!P1 IMAD.MOV.U32 R3, RZ, RZ, R33 ;  /* 0x000000ffff039224 */ /* 0x000fc600078e0021 */
[----:B------:R-:W2:Y:S01]  /*1cf90*/  LDL R33, [R1+0x954] ;  /* 0x0009540001217983 */ /* 0x000ea20000100800 */
[----:B------:R-:W-:-:S03]  /*1cfa0*/  PRMT R37, RZ, 0x7610, R37 ;  /* 0x00007610ff257816 */ /* 0x000fc60000000025 */
[----:B------:R3:W2:Y:S01]  /*1cfb0*/  @!P1 LDG.E.U8 R36, desc[UR28][R2.64] ;  /* 0x0000001c02249981 */ /* 0x0006a2000c1e1100 */
[----:B------:R-:W-:Y:S01]  /*1cfc0*/  PRMT R34, RZ, 0x7610, R34 ;  /* 0x00007610ff227816 */ /* 0x000fe20000000022 */
[----:B---3--:R-:W-:Y:S02]  /*1cfd0*/  @!P1 IMAD.MOV.U32 R2, RZ, RZ, R28 ;  /* 0x000000ffff029224 */ /* 0x008fe400078e001c */
[----:B------:R-:W3:Y:S01]  /*1cfe0*/  LDL R28, [R1+0x934] ;  /* 0x00093400011c7983 */ /* 0x000ee20000100800 */
[----:B----4-:R-:W-:-:S03]  /*1cff0*/  @!P1 IMAD.MOV.U32 R3, RZ, RZ, R29 ;  /* 0x000000ffff039224 */ /* 0x010fc600078e001d */
[----:B------:R-:W4:Y:S04]  /*1d000*/  LDL R29, [R1+0x930] ;  /* 0x00093000011d7983 */ /* 0x000f280000100800 */
[----:B------:R2:W4:Y:S02]  /*1d010*/  @!P1 LDG.E.U8 R37, desc[UR28][R2.64] ;  /* 0x0000001c02259981 */ /* 0x000524000c1e1100 */
[----:B--2---:R-:W-:Y:S02]  /*1d020*/  @!P1 IMAD.MOV.U32 R2, RZ, RZ, R25 ;  /* 0x000000ffff029224 */ /* 0x004fe400078e0019 */
[----:B------:R-:W2:Y:S01]  /*1d030*/  LDL R25, [R1+0x914] ;  /* 0x0009140001197983 */ /* 0x000ea20000100800 */
[----:B------:R-:W-:-:S03]  /*1d040*/  @!P1 IMAD.MOV.U32 R3, RZ, RZ, R26 ;  /* 0x000000ffff039224 */ /* 0x000fc600078e001a */
[----:B------:R-:W2:Y:S04]  /*1d050*/  LDL R26, [R1+0x910] ;  /* 0x00091000011a7983 */ /* 0x000ea80000100800 */
[----:B------:R0:W2:Y:S02]  /*1d060*/  @!P1 LDG.E.U8 R34, desc[UR28][R2.64] ;  /* 0x0000001c02229981 */ /* 0x0000a4000c1e1100 */
[----:B0-----:R-:W-:Y:S02]  /*1d070*/  @!P1 IMAD.MOV.U32 R2, RZ, RZ, R23 ;  /* 0x000000ffff029224 */ /* 0x001fe400078e0017 */
[----:B------:R-:W2:Y:S01]  /*1d080*/  LDL R23, [R1+0x8f4] ;  /* 0x0008f40001177983 */ /* 0x000ea20000100800 */
[----:B------:R-:W-:Y:S02]  /*1d090*/  PRMT R35, RZ, 0x7610, R35 ;  /* 0x00007610ff237816 */ /* 0x000fe40000000023 */
[----:B------:R-:W-:-:S02]  /*1d0a0*/  PRMT R250, RZ, 0x7610, R250 ;  /* 0x00007610fffa7816 */ /* 0x000fc400000000fa */
[----:B------:R-:W-:Y:S01]  /*1d0b0*/  PRMT R246, RZ, 0x7610, R246 ;  /* 0x00007610fff67816 */ /* 0x000fe200000000f6 */
[----:B------:R-:W-:Y:S02]  /*1d0c0*/  @!P1 IMAD.MOV.U32 R3, RZ, RZ, R24 ;  /* 0x000000ffff039224 */ /* 0x000fe400078e0018 */
[----:B------:R-:W2:Y:S04]  /*1d0d0*/  LDL R24, [R1+0x8f0] ;  /* 0x0008f00001187983 */ /* 0x000ea80000100800 */
[----:B------:R0:W2:Y:S04]  /*1d0e0*/  @!P1 LDG.E.U8 R35, desc[UR28][R2.64] ;  /* 0x0000001c02239981 */ /* 0x0000a8000c1e1100 */
[----:B------:R-:W-:Y:S01]  /*1d0f0*/  STL [R1+0xf80], R157 ;  /* 0x000f809d01007387 */ /* 0x000fe20000100800 */
[----:B0-----:R-:W-:-:S02]  /*1d100*/  @!P1 IMAD.MOV.U32 R2, RZ, RZ, R33 ;  /* 0x000000ffff029224 */ /* 0x001fc400078e0021 */
[----:B------:R-:W-:Y:S01]  /*1d110*/  @!P1 IMAD.MOV.U32 R3, RZ, RZ, R135 ;  /* 0x000000ffff039224 */ /* 0x000fe200078e0087 */
[----:B------:R-:W2:Y:S04]  /*1d120*/  LDL R33, [R1+0x8d4] ;  /* 0x0008d40001217983 */ /* 0x000ea80000100800 */
[----:B------:R3:W2:Y:S01]  /*1d130*/  @!P1 LDG.E.U8 R250, desc[UR28][R2.64] ;  /* 0x0000001c02fa9981 */ /* 0x0006a2000c1e1100 */
[----:B------:R-:W-:Y:S01]  /*1d140*/  PRMT R242, RZ, 0x7610, R242 ;  /* 0x00007610fff27816 */ /* 0x000fe200000000f2 */
[----:B---3--:R-:W-:Y:S02]  /*1d150*/  @!P1 IMAD.MOV.U32 R2, RZ, RZ, R28 ;  /* 0x000000ffff029224 */ /* 0x008fe400078e001c */
[----:B------:R-:W3:Y:S01]  /*1d160*/  LDL R28, [R1+0x850] ;  /* 0x00085000011c7983 */ /* 0x000ee20000100800 */
[----:B----4-:R-:W-:Y:S01]  /*1d170*/  @!P1 IMAD.MOV.U32 R3, RZ, RZ, R29 ;  /* 0x000000ffff039224 */ /* 0x010fe200078e001d */
[----:B------:R-:W-:-:S02]  /*1d180*/  PRMT R238, RZ, 0x7610, R238 ;  /* 0x00007610ffee7816 */ /* 0x000fc400000000ee */
[----:B------:R-:W4:Y:S04]  /*1d190*/  LDL R29, [R1+0x810] ;  /* 0x00081000011d7983 */ /* 0x000f280000100800 */
[----:B------:R2:W4:Y:S02]  /*1d1a0*/  @!P1 LDG.E.U8 R246, desc[UR28][R2.64] ;  /* 0x0000001c02f69981 */ /* 0x000524000c1e1100 */
[----:B--2---:R-:W-:Y:S02]  /*1d1b0*/  @!P1 IMAD.MOV.U32 R2, RZ, RZ, R25 ;  /* 0x000000ffff029224 */ /* 0x004fe400078e0019 */
[----:B------:R-:W2:Y:S01]  /*1d1c0*/  LDL R25, [R1+0x8b4] ;  /* 0x0008b40001197983 */ /* 0x000ea20000100800 */
[----:B------:R-:W-:Y:S01]  /*1d1d0*/  @!P1 IMAD.MOV.U32 R3, RZ, RZ, R26 ;  /* 0x000000ffff039224 */ /* 0x000fe200078e001a */
[----:B------:R-:W-:-:S02]  /*1d1e0*/  PRMT R234, RZ, 0x7610, R234 ;  /* 0x00007610ffea7816 */ /* 0x000fc400000000ea */
[----:B------:R-:W4:Y:S04]  /*1d1f0*/  LDL R26, [R1+0x830] ;  /* 0x00083000011a7983 */ /* 0x000f280000100800 */
[----:B------:R0:W4:Y:S02]  /*1d200*/  @!P1 LDG.E.U8 R242, desc[UR28][R2.64] ;  /* 0x0000001c02f29981 */ /* 0x000124000c1e1100 */
[----:B0-----:R-:W-:Y:S02]  /*1d210*/  @!P1 IMAD.MOV.U32 R2, RZ, RZ, R23 ;  /* 0x000000ffff029224 */ /* 0x001fe400078e0017 */
[----:B------:R-:W4:Y:S01]  /*1d220*/  LDL R23, [R1+0x834] ;  /* 0x0008340001177983 */ /* 0x000f220000100800 */
[----:B------:R-:W-:Y:S01]  /*1d230*/  PRMT R230, RZ, 0x7610, R230 ;  /* 0x00007610ffe67816 */ /* 0x000fe200000000e6 */
[----:B------:R-:W-:Y:S01]  /*1d240*/  @!P1 IMAD.MOV.U32 R3, RZ, RZ, R24 ;  /* 0x000000ffff039224 */ /* 0x000fe200078e0018 */
[----:B------:R-:W-:Y:S01]  /*1d250*/  PRMT R226, RZ, 0x7610, R226 ;  /* 0x00007610ffe27816 */ /* 0x000fe200000000e2 */
[----:B------:R-:W4:Y:S04]  /*1d260*/  LDL R24, [R1+0x814] ;  /* 0x0008140001187983 */ /* 0x000f280000100800 */
[----:B------:R0:W4:Y:S02]  /*1d270*/  @!P1 LDG.E.U8 R238, desc[UR28][R2.64] ;  /* 0x0000001c02ee9981 */ /* 0x000124000c1e1100 */
[----:B0-----:R-:W-:-:S02]  /*1d280*/  @!P1 IMAD.MOV.U32 R3, RZ, RZ, R126 ;  /* 0x000000ffff039224 */ /* 0x001fc400078e007e */
[----:B------:R-:W-:-:S05]  /*1d290*/  @!P1 IMAD.MOV.U32 R2, RZ, RZ, R33 ;  /* 0x000000ffff029224 */ /* 0x000fca00078e0021 */
[----:B------:R0:W4:Y:S02]  /*1d2a0*/  @!P1 LDG.E.U8 R234, desc[UR28][R2.64] ;  /* 0x0000001c02ea9981 */ /* 0x000124000c1e1100 */
[----:B0-----:R-:W-:Y:S01]  /*1d2b0*/  @!P1 IMAD.MOV.U32 R3, RZ, RZ, R134 ;  /* 0x000000ffff039224 */ /* 0x001fe200078e0086 */
[----:B------:R-:W-:Y:S02]  /*1d2c0*/  PRMT R221, RZ, 0x7610, R221 ;  /* 0x00007610ffdd7816 */ /* 0x000fe400000000dd */
[----:B------:R-:W-:Y:S01]  /*1d2d0*/  PRMT R219, RZ, 0x7610, R219 ;  /* 0x00007610ffdb7816 */ /* 0x000fe200000000db */
[----:B------:R-:W-:Y:S04]  /*1d2e0*/  STS.U8 [R157+UR24+0x8000], R169 ;  /* 0x008000a99d007988 */ /* 0x000fe80008000018 */
        /* <DEDUP_REMOVED lines=14> */
[----:B------:R-:W-:Y:S01]  /*1d3d0*/  STS.U8 [R156+UR24+0x800e], R15 ;  /* 0x00800e0f9c007988 */ /* 0x000fe20008000018 */
[----:B--2---:R-:W-:-:S03]  /*1d3e0*/  @!P1 IMAD.MOV.U32 R2, RZ, RZ, R25 ;  /* 0x000000ffff029224 */ /* 0x004fc600078e0019 */
[----:B------:R-:W2:Y:S04]  /*1d3f0*/  LDL R25, [R1+0x7f4] ;  /* 0x0007f40001197983 */ /* 0x000ea80000100800 */
[----:B------:R0:W2:Y:S02]  /*1d400*/  @!P1 LDG.E.U8 R230, desc[UR28][R2.64] ;  /* 0x0000001c02e69981 */ /* 0x0000a4000c1e1100 */
[----:B0-----:R-:W-:Y:S02]  /*1d410*/  @!P1 IMAD.MOV.U32 R2, RZ, RZ, R131 ;  /* 0x000000ffff029224 */ /* 0x001fe400078e0083 */
[----:B------:R-:W-:-:S05]  /*1d420*/  @!P1 IMAD.MOV.U32 R3, RZ, RZ, R142 ;  /* 0x000000ffff039224 */ /* 0x000fca00078e008e */
[----:B------:R0:W2:Y:S02]  /*1d430*/  @!P1 LDG.E.U8 R226, desc[UR28][R2.64] ;  /* 0x0000001c02e29981 */ /* 0x0000a4000c1e1100 */
[----:B0-----:R-:W-:Y:S02]  /*1d440*/  @!P1 IMAD.MOV.U32 R2, RZ, RZ, R139 ;  /* 0x000000ffff029224 */ /* 0x001fe400078e008b */
[----:B------:R-:W-:-:S05]  /*1d450*/  @!P1 IMAD.MOV.U32 R3, RZ, RZ, R150 ;  /* 0x000000ffff039224 */ /* 0x000fca00078e0096 */
[----:B------:R3:W2:Y:S02]  /*1d460*/  @!P1 LDG.E.U8 R221, desc[UR28][R2.64] ;  /* 0x0000001c02dd9981 */ /* 0x0006a4000c1e1100 */
[----:B---3--:R-:W-:Y:S02]  /*1d470*/  @!P1 IMAD.MOV.U32 R3, RZ, RZ, R28 ;  /* 0x000000ffff039224 */ /* 0x008fe400078e001c */
[----:B------:R-:W3:Y:S01]  /*1d480*/  LDL R28, [R1+0x7f0] ;  /* 0x0007f000011c7983 */ /* 0x000ee20000100800 */
[----:B------:R-:W-:-:S03]  /*1d490*/  @!P1 IMAD.MOV.U32 R2, RZ, RZ, R147 ;  /* 0x000000ffff029224 */ /* 0x000fc600078e0093 */
[----:B------:R0:W-:Y:S04]  /*1d4a0*/  STL [R1+0xf84], R156 ;  /* 0x000f849c01007387 */ /* 0x0001e80000100800 */
[----:B------:R4:W3:Y:S04]  /*1d4b0*/  @!P1 LDG.E.U8 R219, desc[UR28][R2.64] ;  /* 0x0000001c02db9981 */ /* 0x0008e8000c1e1100 */
[----:B0-----:R-:W3:Y:S01]  /*1d4c0*/  LDL.LU R156, [R1+0x2d0] ;  /* 0x0002d000019c7983 */ /* 0x001ee20000300800 */
[----:B----4-:R-:W-:Y:S01]  /*1d4d0*/  @!P1 IMAD.MOV.U32 R2, RZ, RZ, R23 ;  /* 0x000000ffff029224 */ /* 0x010fe200078e0017 */
[----:B------:R-:W-:-:S02]  /*1d4e0*/  PRMT R218, RZ, 0x7610, R218 ;  /* 0x00007610ffda7816 */ /* 0x000fc400000000da */
[----:B------:R-:W4:Y:S01]  /*1d4f0*/  LDL R23, [R1+0x7d4] ;  /* 0x0007d40001177983 */ /* 0x000f220000100800 */
[----:B------:R-:W-:-:S03]  /*1d500*/  @!P1 IMAD.MOV.U32 R3, RZ, RZ, R26 ;  /* 0x000000ffff039224 */ /* 0x000fc600078e001a */
[----:B------:R-:W4:Y:S04]  /*1d510*/  LDL R26, [R1+0x7d0] ;  /* 0x0007d000011a7983 */ /* 0x000f280000100800 */
[----:B------:R-:W4:Y:S04]  /*1d520*/  LDL R135, [R1+0x7b0] ;  /* 0x0007b00001877983 */ /* 0x000f280000100800 */
[----:B------:R-:W4:Y:S04]  /*1d530*/  LDL R33, [R1+0x7b4] ;  /* 0x0007b40001217983 */ /* 0x000f280000100800 */
[----:B------:R0:W4:Y:S01]  /*1d540*/  @!P1 LDG.E.U8 R218, desc[UR28][R2.64] ;  /* 0x0000001c02da9981 */ /* 0x000122000c1e1100 */
[----:B------:R-:W-:Y:S01]  /*1d550*/  PRMT R217, RZ, 0x7610, R217 ;  /* 0x00007610ffd97816 */ /* 0x000fe200000000d9 */
[----:B0-----:R-:W-:-:S02]  /*1d560*/  @!P1 IMAD.MOV.U32 R2, RZ, RZ, R24 ;  /* 0x000000ffff029224 */ /* 0x001fc400078e0018 */
[----:B------:R-:W-:Y:S01]  /*1d570*/  @!P1 IMAD.MOV.U32 R3, RZ, RZ, R29 ;  /* 0x000000ffff039224 */ /* 0x000fe200078e001d */
[----:B------:R-:W4:Y:S04]  /*1d580*/  LDL R24, [R1+0x794] ;  /* 0x0007940001187983 */ /* 0x000f280000100800 */
[----:B------:R-:W4:Y:S04]  /*1d590*/  LDL R29, [R1+0x790] ;  /* 0x00079000011d7983 */ /* 0x000f280000100800 */
[----:B------:R2:W4:Y:S01]  /*1d5a0*/  @!P1 LDG.E.U8 R217, desc[UR28][R2.64] ;  /* 0x0000001c02d99981 */ /* 0x000522000c1e1100 */
[----:B------:R-:W-:Y:S01]  /*1d5b0*/  PRMT R216, RZ, 0x7610, R216 ;  /* 0x00007610ffd87816 */ /* 0x000fe200000000d8 */
[----:B--2---:R-:W-:-:S02]  /*1d5c0*/  @!P1 IMAD.MOV.U32 R2, RZ, RZ, R25 ;  /* 0x000000ffff029224 */ /* 0x004fc400078e0019 */
[----:B------:R-:W2:Y:S01]  /*1d5d0*/  LDL R25, [R1+0x774] ;  /* 0x0007740001197983 */ /* 0x000ea20000100800 */
[----:B---3--:R-:W-:-:S03]  /*1d5e0*/  @!P1 IMAD.MOV.U32 R3, RZ, RZ, R28 ;  /* 0x000000ffff039224 */ /* 0x008fc600078e001c */
[----:B------:R-:W3:Y:S04]  /*1d5f0*/  LDL R28, [R1+0x770] ;  /* 0x00077000011c7983 */ /* 0x000ee80000100800 */
[----:B------:R4:W3:Y:S02]  /*1d600*/  @!P1 LDG.E.U8 R216, desc[UR28][R2.64] ;  /* 0x0000001c02d89981 */ /* 0x0008e4000c1e1100 */
[----:B----4-:R-:W-:Y:S02]  /*1d610*/  @!P1 IMAD.MOV.U32 R2, RZ, RZ, R23 ;  /* 0x000000ffff029224 */ /* 0x010fe400078e0017 */
[----:B------:R-:W4:Y:S01]  /*1d620*/  LDL R23, [R1+0x754] ;  /* 0x0007540001177983 */ /* 0x000f220000100800 */
[----:B------:R-:W-:Y:S01]  /*1d630*/  PRMT R215, RZ, 0x7610, R215 ;  /* 0x00007610ffd77816 */ /* 0x000fe200000000d7 */
[----:B------:R-:W-:-:S02]  /*1d640*/  @!P1 IMAD.MOV.U32 R3, RZ, RZ, R26 ;  /* 0x000000ffff039224 */ /* 0x000fc400078e001a */
[----:B------:R-:W4:Y:S01]  /*1d650*/  LDL R26, [R1+0x750] ;  /* 0x00075000011a7983 */ /* 0x000f220000100800 */
[----:B------:R-:W-:-:S03]  /*1d660*/  PRMT R214, RZ, 0x7610, R214 ;  /* 0x00007610ffd67816 */ /* 0x000fc600000000d6 */
[----:B------:R0:W4:Y:S02]  /*1d670*/  @!P1 LDG.E.U8 R215, desc[UR28][R2.64] ;  /* 0x0000001c02d79981 */ /* 0x000124000c1e1100 */
[----:B0-----:R-:W-:Y:S02]  /*1d680*/  @!P1 IMAD.MOV.U32 R2, RZ, RZ, R33 ;  /* 0x000000ffff029224 */ /* 0x001fe400078e0021 */
[----:B------:R-:W-:-:S05]  /*1d690*/  @!P1 IMAD.MOV.U32 R3, RZ, RZ, R135 ;  /* 0x000000ffff039224 */ /* 0x000fca00078e0087 */
[----:B------:R0:W4:Y:S01]  /*1d6a0*/  @!P1 LDG.E.U8 R214, desc[UR28][R2.64] ;  /* 0x0000001c02d69981 */ /* 0x000122000c1e1100 */
[----:B------:R-:W-:Y:S01]  /*1d6b0*/  PRMT R213, RZ, 0x7610, R213 ;  /* 0x00007610ffd57816 */ /* 0x000fe200000000d5 */
[----:B0-----:R-:W-:Y:S02]  /*1d6c0*/  @!P1 IMAD.MOV.U32 R2, RZ, RZ, R24 ;  /* 0x000000ffff029224 */ /* 0x001fe400078e0018 */
        /* <DEDUP_REMOVED lines=12> */
[----:B------:R-:W-:-:S03]  /*1d790*/  @!P1 IMAD.MOV.U32 R3, RZ, RZ, R26 ;  /* 0x000000ffff039224 */ /* 0x000fc600078e001a */
[----:B------:R-:W4:Y:S01]  /*1d7a0*/  LDL R26, [R1+0x5d4] ;  /* 0x0005d400011a7983 */ /* 0x000f220000100800 */
[----:B------:R-:W-:-:S03]  /*1d7b0*/  PRMT R211, RZ, 0x7610, R211 ;  /* 0x00007610ffd37816 */ /* 0x000fc600000000d3 */
[----:B------:R-:W-:Y:S04]  /*1d7c0*/  STL [R1+0xf88], R155 ;  /* 0x000f889b01007387 */ /* 0x000fe80000100800 */
[----:B------:R0:W4:Y:S01]  /*1d7d0*/  @!P1 LDG.E.U8 R211, desc[UR28][R2.64] ;  /* 0x0000001c02d39981 */ /* 0x000122000c1e1100 */
[----:B------:R-:W-:-:S03]  /*1d7e0*/  PRMT R210, RZ, 0x7610, R210 ;  /* 0x00007610ffd27816 */ /* 0x000fc600000000d2 */
[----:B------:R-:W4:Y:S04]  /*1d7f0*/  LDL R136, [R1+0x594] ;  /* 0x0005940001887983 */ /* 0x000f280000100800 */
[----:B------:R-:W4:Y:S01]  /*1d800*/  LDL R33, [R1+0x598] ;  /* 0x0005980001217983 */ /* 0x000f220000100800 */
[----:B0-----:R-:W-:-:S03]  /*1d810*/  @!P1 IMAD.MOV.U32 R2, RZ, RZ, R24 ;  /* 0x000000ffff029224 */ /* 0x001fc600078e0018 */
[----:B------:R-:W4:Y:S01]  /*1d820*/  LDL R24, [R1+0x5b8] ;  /* 0x0005b80001187983 */ /* 0x000f220000100800 */
[----:B------:R-:W-:-:S03]  /*1d830*/  @!P1 IMAD.MOV.U32 R3, RZ, RZ, R29 ;  /* 0x000000ffff039224 */ /* 0x000fc600078e001d */
[----:B------:R-:W4:Y:S04]  /*1d840*/  LDL R29, [R1+0x5b4] ;  /* 0x0005b400011d7983 */ /* 0x000f280000100800 */
[----:B------:R2:W4:Y:S01]  /*1d850*/  @!P1 LDG.E.U8 R210, desc[UR28][R2.64] ;  /* 0x0000001c02d29981 */ /* 0x000522000c1e1100 */
[----:B------:R-:W-:Y:S01]  /*1d860*/  PRMT R209, RZ, 0x7610, R209 ;  /* 0x00007610ffd17816 */ /* 0x000fe200000000d1 */
[----:B--2---:R-:W-:Y:S02]  /*1d870*/  @!P1 IMAD.MOV.U32 R2, RZ, RZ, R25 ;  /* 0x000000ffff029224 */ /* 0x004fe400078e0019 */
        /* <DEDUP_REMOVED lines=8> */
[----:B------:R-:W-:Y:S02]  /*1d900*/  PRMT R208, RZ, 0x7610, R208 ;  /* 0x00007610ffd07816 */ /* 0x000fe400000000d0 */
[----:B------:R-:W-:-:S04]  /*1d910*/  PRMT R207, RZ, 0x7610, R207 ;  /* 0x00007610ffcf7816 */ /* 0x000fc800000000cf */
[----:B------:R0:W4:Y:S01]  /*1d920*/  @!P1 LDG.E.U8 R208, desc[UR28][R2.64] ;  /* 0x0000001c02d09981 */ /* 0x000122000c1e1100 */
[----:B------:R-:W-:Y:S02]  /*1d930*/  PRMT R206, RZ, 0x7610, R206 ;  /* 0x00007610ffce7816 */ /* 0x000fe400000000ce */
[----:B------:R-:W-:Y:S01]  /*1d940*/  PRMT R205, RZ, 0x7610, R205 ;  /* 0x00007610ffcd7816 */ /* 0x000fe200000000cd */
[----:B0-----:R-:W-:Y:S02]  /*1d950*/  @!P1 IMAD.MOV.U32 R2, RZ, RZ, R24 ;  /* 0x000000ffff029224 */ /* 0x001fe400078e0018 */
[----:B------:R-:W4:Y:S01]  /*1d960*/  LDL R24, [R1+0x538] ;  /* 0x0005380001187983 */ /* 0x000f220000100800 */
[----:B------:R-:W-:-:S03]  /*1d970*/  @!P1 IMAD.MOV.U32 R3, RZ, RZ, R29 ;  /* 0x000000ffff039224 */ /* 0x000fc600078e001d */
[----:B------:R-:W4:Y:S04]  /*1d980*/  LDL R29, [R1+0x534] ;  /* 0x00053400011d7983 */ /* 0x000f280000100800 */
[----:B------:R0:W4:Y:S02]  /*1d990*/  @!P1 LDG.E.U8 R207, desc[UR28][R2.64] ;  /* 0x0000001c02cf9981 */ /* 0x000124000c1e1100 */
[----:B0-----:R-:W-:Y:S02]  /*1d9a0*/  @!P1 IMAD.MOV.U32 R2, RZ, RZ, R33 ;  /* 0x000000ffff029224 */ /* 0x001fe400078e0021 */
[----:B------:R-:W-:Y:S01]  /*1d9b0*/  @!P1 IMAD.MOV.U32 R3, RZ, RZ, R136 ;  /* 0x000000ffff039224 */ /* 0x000fe200078e0088 */
[----:B------:R-:W-:Y:S01]  /*1d9c0*/  PRMT R204, RZ, 0x7610, R204 ;  /* 0x00007610ffcc7816 */ /* 0x000fe200000000cc */
[----:B------:R-:W4:Y:S04]  /*1d9d0*/  LDL R136, [R1+0x4d4] ;  /* 0x0004d40001887983 */ /* 0x000f280000100800 */
[----:B------:R2:W4:Y:S04]  /*1d9e0*/  @!P1 LDG.E.U8 R206, desc[UR28][R2.64] ;  /* 0x0000001c02ce9981 */ /* 0x000528000c1e1100 */
[----:B------:R-:W4:Y:S01]  /*1d9f0*/  LDL R33, [R1+0x4d8] ;  /* 0x0004d80001217983 */ /* 0x000f220000100800 */
[----:B--2---:R-:W-:-:S03]  /*1da00*/  @!P1 IMAD.MOV.U32 R2, RZ, RZ, R25 ;  /* 0x000000ffff029224 */ /* 0x004fc600078e0019 */
[----:B------:R-:W2:Y:S01]  /*1da10*/  LDL R25, [R1+0x518] ;  /* 0x0005180001197983 */ /* 0x000ea20000100800 */
[----:B---3--:R-:W-:-:S03]  /*1da20*/  @!P1 IMAD.MOV.U32 R3, RZ, RZ, R28 ;  /* 0x000000ffff039224 */ /* 0x008fc600078e001c */
[----:B------:R-:W3:Y:S04]  /*1da30*/  LDL R28, [R1+0x514] ;  /* 0x00051400011c7983 */ /* 0x000ee80000100800 */
[----:B------:R4:W3:Y:S02]  /*1da40*/  @!P1 LDG.E.U8 R205, desc[UR28][R2.64] ;  /* 0x0000001c02cd9981 */ /* 0x0008e4000c1e1100 */
[----:B----4-:R-:W-:Y:S02]  /*1da50*/  @!P1 IMAD.MOV.U32 R2, RZ, RZ, R23 ;  /* 0x000000ffff029224 */ /* 0x010fe400078e0017 */
[----:B------:R-:W4:Y:S01]  /*1da60*/  LDL R23, [R1+0x4f8] ;  /* 0x0004f80001177983 */ /* 0x000f220000100800 */
[----:B------:R-:W-:-:S03]  /*1da70*/  @!P1 IMAD.MOV.U32 R3, RZ, RZ, R26 ;  /* 0x000000ffff039224 */ /* 0x000fc600078e001a */
[----:B------:R-:W4:Y:S04]  /*1da80*/  LDL R26, [R1+0x4f4] ;  /* 0x0004f400011a7983 */ /* 0x000f280000100800 */
        /* <DEDUP_REMOVED lines=8> */
[----:B--2---:R-:W-:Y:S02]  /*1db10*/  @!P1 IMAD.MOV.U32 R2, RZ, RZ, R25 ;  /* 0x000000ffff029224 */ /* 0x004fe400078e0019 */
[----:B------:R-:W2:Y:S01]  /*1db20*/  LDL R25, [R1+0x498] ;  /* 0x0004980001197983 */ /* 0x000ea20000100800 */
[----:B---3--:R-:W-:-:S03]  /*1db30*/  @!P1 IMAD.MOV.U32 R3, RZ, RZ, R28 ;  /* 0x000000ffff039224 */ /* 0x008fc600078e001c */
[----:B------:R-:W3:Y:S04]  /*1db40*/  LDL R28, [R1+0x494] ;  /* 0x00049400011c7983 */ /* 0x000ee80000100800 */
[----:B------:R4:W3:Y:S02]  /*1db50*/  @!P1 LDG.E.U8 R202, desc[UR28][R2.64] ;  /* 0x0000001c02ca9981 */ /* 0x0008e4000c1e1100 */
[----:B----4-:R-:W-:Y:S02]  /*1db60*/  @!P1 IMAD.MOV.U32 R2, RZ, RZ, R23 ;  /* 0x000000ffff029224 */ /* 0x010fe400078e0017 */
[----:B------:R-:W4:Y:S01]  /*1db70*/  LDL R23, [R1+0x474] ;  /* 0x0004740001177983 */ /* 0x000f220000100800 */
[----:B------:R-:W-:Y:S01]  /*1db80*/  PRMT R198, RZ, 0x7610, R198 ;  /* 0x00007610ffc67816 */ /* 0x000fe200000000c6 */
[----:B------:R-:W-:Y:S01]  /*1db90*/  @!P1 IMAD.MOV.U32 R3, RZ, RZ, R26 ;  /* 0x000000ffff039224 */ /* 0x000fe200078e001a */
[----:B------:R-:W-:Y:S01]  /*1dba0*/  PRMT R197, RZ, 0x7610, R197 ;  /* 0x00007610ffc57816 */ /* 0x000fe200000000c5 */
[----:B------:R-:W4:Y:S04]  /*1dbb0*/  LDL.LU R26, [R1+0x478] ;  /* 0x00047800011a7983 */ /* 0x000f280000300800 */
[----:B------:R0:W4:Y:S01]  /*1dbc0*/  @!P1 LDG.E.U8 R198, desc[UR28][R2.64] ;  /* 0x0000001c02c69981 */ /* 0x000122000c1e1100 */
[----:B------:R-:W-:-:S02]  /*1dbd0*/  PRMT R196, RZ, 0x7610, R196 ;  /* 0x00007610ffc47816 */ /* 0x000fc400000000c4 */
[----:B------:R-:W-:Y:S01]  /*1dbe0*/  PRMT R195, RZ, 0x7610, R195 ;  /* 0x00007610ffc37816 */ /* 0x000fe200000000c3 */
[----:B------:R-:W4:Y:S01]  /*1dbf0*/  LDL R144, [R1+0x414] ;  /* 0x0004140001907983 */ /* 0x000f220000100800 */
[----:B0-----:R-:W-:Y:S02]  /*1dc00*/  @!P1 IMAD.MOV.U32 R2, RZ, RZ, R33 ;  /* 0x000000ffff029224 */ /* 0x001fe400078e0021 */
[----:B------:R-:W-:Y:S01]  /*1dc10*/  @!P1 IMAD.MOV.U32 R3, RZ, RZ, R136 ;  /* 0x000000ffff039224 */ /* 0x000fe200078e0088 */
[----:B------:R-:W-:Y:S01]  /*1dc20*/  PRMT R194, RZ, 0x7610, R194 ;  /* 0x00007610ffc27816 */ /* 0x000fe200000000c2 */
[----:B------:R-:W4:Y:S04]  /*1dc30*/  LDL R136, [R1+0x418] ;  /* 0x0004180001887983 */ /* 0x000f280000100800 */
[----:B------:R0:W4:Y:S04]  /*1dc40*/  @!P1 LDG.E.U8 R197, desc[UR28][R2.64] ;  /* 0x0000001c02c59981 */ /* 0x000128000c1e1100 */
[----:B------:R-:W4:Y:S01]  /*1dc50*/  LDL R33, [R1+0x3f4] ;  /* 0x0003f40001217983 */ /* 0x000f220000100800 */
[----:B0-----:R-:W-:-:S03]  /*1dc60*/  @!P1 IMAD.MOV.U32 R2, RZ, RZ, R24 ;  /* 0x000000ffff029224 */ /* 0x001fc600078e0018 */
        /* <DEDUP_REMOVED lines=11> */
[----:B------:R-:W-:-:S05]  /*1dd20*/  @!P1 IMAD.MOV.U32 R2, RZ, RZ, R26 ;  /* 0x000000ffff029224 */ /* 0x000fca00078e001a */
[----:B------:R0:W4:Y:S01]  /*1dd30*/  @!P1 LDG.E.U8 R194, desc[UR28][R2.64] ;  /* 0x0000001c02c29981 */ /* 0x000122000c1e1100 */
[----:B------:R-:W-:Y:S02]  /*1dd40*/  PRMT R193, RZ, 0x7610, R193 ;  /* 0x00007610ffc17816 */ /* 0x000fe400000000c1 */
        /* <DEDUP_REMOVED lines=12> */
[----:B0-----:R-:W-:Y:S02]  /*1de10*/  @!P1 IMAD.MOV.U32 R2, RZ, RZ, R136 ;  /* 0x000000ffff029224 */ /* 0x001fe400078e0088 */
[----:B------:R-:W-:Y:S01]  /*1de20*/  @!P1 IMAD.MOV.U32 R3, RZ, RZ, R144 ;  /* 0x000000ffff039224 */ /* 0x000fe200078e0090 */
[----:B------:R-:W-:Y:S01]  /*1de30*/  PRMT R190, RZ, 0x7610, R190 ;  /* 0x00007610ffbe7816 */ /* 0x000fe200000000be */
[----:B------:R-:W3:Y:S04]  /*1de40*/  LDL R144, [R1+0x350] ;  /* 0x0003500001907983 */ /* 0x000ee80000100800 */
[----:B------:R4:W3:Y:S01]  /*1de50*/  @!P1 LDG.E.U8 R191, desc[UR28][R2.64] ;  /* 0x0000001c02bf9981 */ /* 0x0008e2000c1e1100 */
[----:B------:R-:W-:-:S03]  /*1de60*/  PRMT R189, RZ, 0x7610, R189 ;  /* 0x00007610ffbd7816 */ /* 0x000fc600000000bd */
[----:B------:R-:W3:Y:S01]  /*1de70*/  LDL R136, [R1+0x354] ;  /* 0x0003540001887983 */ /* 0x000ee20000100800 */
[----:B----4-:R-:W-:-:S03]  /*1de80*/  @!P1 IMAD.MOV.U32 R2, RZ, RZ, R23 ;  /* 0x000000ffff029224 */ /* 0x010fc600078e0017 */
[----:B------:R-:W4:Y:S01]  /*1de90*/  LDL R23, [R1+0x398] ;  /* 0x0003980001177983 */ /* 0x000f220000100800 */
[----:B------:R-:W-:-:S03]  /*1dea0*/  @!P1 IMAD.MOV.U32 R3, RZ, RZ, R33 ;  /* 0x000000ffff039224 */ /* 0x000fc600078e0021 */
[----:B------:R-:W4:Y:S04]  /*1deb0*/  LDL R33, [R1+0x394] ;  /* 0x0003940001217983 */ /* 0x000f280000100800 */
[----:B------:R0:W4:Y:S02]  /*1dec0*/  @!P1 LDG.E.U8 R190, desc[UR28][R2.64] ;  /* 0x0000001c02be9981 */ /* 0x000124000c1e1100 */
[----:B0-----:R-:W-:Y:S02]  /*1ded0*/  @!P1 IMAD.MOV.U32 R2, RZ, RZ, R24 ;  /* 0x000000ffff029224 */ /* 0x001fe400078e0018 */
        /* <DEDUP_REMOVED lines=12> */
[----:B------:R-:W0:Y:S03]  /*1dfa0*/  S2R R200, SR_TID.X ;  /* 0x0000000000c87919 */ /* 0x000e260000002100 */
[----:B------:R-:W-:Y:S04]  /*1dfb0*/  STS.U8 [R155+UR24+0x8000], R14 ;  /* 0x0080000e9b007988 */ /* 0x000fe80008000018 */
[----:B------:R-:W-:Y:S04]  /*1dfc0*/  STS.U8 [R155+UR24+0x8002], R13 ;  /* 0x0080020d9b007988 */ /* 0x000fe80008000018 */
[----:B------:R-:W-:Y:S04]  /*1dfd0*/  STS.U8 [R155+UR24+0x8004], R12 ;  /* 0x0080040c9b007988 */ /* 0x000fe80008000018 */
[----:B------:R-:W-:Y:S04]  /*1dfe0*/  STS.U8 [R155+UR24+0x8006], R11 ;  /* 0x0080060b9b007988 */ /* 0x000fe80008000018 */
[----:B------:R-:W-:Y:S04]  /*1dff0*/  STS.U8 [R155+UR24+0x8008], R10 ;  /* 0x0080080a9b007988 */ /* 0x000fe80008000018 */
[----:B------:R-:W-:Y:S04]  /*1e000*/  STS.U8 [R155+UR24+0x800a], R9 ;  /* 0x00800a099b007988 */ /* 0x000fe80008000018 */
[----:B------:R-:W-:Y:S01]  /*1e010*/  STS.U8 [R155+UR24+0x800c], R8 ;  /* 0x00800c089b007988 */ /* 0x000fe20008000018 */
[----:B0-----:R-:W-:-:S03]  /*1e020*/  LOP3.LUT R135, R200, 0x7f, RZ, 0xc0, !PT ;  /* 0x0000007fc8877812 */ /* 0x001fc600078ec0ff */
[----:B------:R-:W-:Y:S04]  /*1e030*/  STS.U8 [R155+UR24+0x800e], R7 ;  /* 0x00800e079b007988 */ /* 0x000fe80008000018 */
[----:B------:R-:W-:Y:S04]  /*1e040*/  STS.U8 [R135+UR24], R6 ;  /* 0x0000000687007988 */ /* 0x000fe80008000018 */
        /* <DEDUP_REMOVED lines=17> */
[----:B------:R-:W-:-:S03]  /*1e160*/  @!P1 IMAD.MOV.U32 R3, RZ, RZ, R33 ;  /* 0x000000ffff039224 */ /* 0x000fc600078e0021 */
[----:B------:R-:W-:Y:S04]  /*1e170*/  STS.U8 [R135+UR24+0x2400], R186 ;  /* 0x002400ba87007988 */ /* 0x000fe80008000018 */
[----:B------:R0:W-:Y:S04]  /*1e180*/  STS.U8 [R135+UR24+0x2600], R187 ;  /* 0x002600bb87007988 */ /* 0x0001e80008000018 */
[----:B------:R-:W4:Y:S01]  /*1e190*/  LDL R33, [R1+0x310] ;  /* 0x0003100001217983 */ /* 0x000f220000100800 */
[----:B0-----:R-:W-:Y:S02]  /*1e1a0*/  PRMT R187, RZ, 0x7610, R187 ;  /* 0x00007610ffbb7816 */ /* 0x001fe400000000bb */
        /* <DEDUP_REMOVED lines=8> */
[----:B0-----:R-:W-:-:S02]  /*1e230*/  @!P1 IMAD.MOV.U32 R2, RZ, RZ, R136 ;  /* 0x000000ffff029224 */ /* 0x001fc400078e0088 */
[----:B------:R-:W-:-:S05]  /*1e240*/  @!P1 IMAD.MOV.U32 R3, RZ, RZ, R144 ;  /* 0x000000ffff039224 */ /* 0x000fca00078e0090 */
[----:B------:R2:W4:Y:S01]  /*1e250*/  @!P1 LDG.E.U8 R185, desc[UR28][R2.64] ;  /* 0x0000001c02b99981 */ /* 0x000522000c1e1100 */
[----:B------:R-:W-:Y:S01]  /*1e260*/  PRMT R184, RZ, 0x7610, R184 ;  /* 0x00007610ffb87816 */ /* 0x000fe200000000b8 */
[----:B--2---:R-:W-:Y:S02]  /*1e270*/  @!P1 IMAD.MOV.U32 R2, RZ, RZ, R25 ;  /* 0x000000ffff029224 */ /* 0x004fe400078e0019 */
[----:B---3--:R-:W-:Y:S02]  /*1e280*/  @!P1 IMAD.MOV.U32 R3, RZ, RZ, R28 ;  /* 0x000000ffff039224 */ /* 0x008fe400078e001c */
[----:B------:R-:W2:Y:S04]  /*1e290*/  LDL R28, [R1+0x2d4] ;  /* 0x0002d400011c7983 */ /* 0x000ea80000100800 */
[----:B------:R4:W3:Y:S04]  /*1e2a0*/  @!P1 LDG.E.U8 R184, desc[UR28][R2.64] ;  /* 0x0000001c02b89981 */ /* 0x0008e8000c1e1100 */
[----:B------:R-:W3:Y:S01]  /*1e2b0*/  LDL.LU R25, [R1+0x2b0] ;  /* 0x0002b00001197983 */ /* 0x000ee20000300800 */
[----:B----4-:R-:W-:-:S03]  /*1e2c0*/  @!P1 IMAD.MOV.U32 R2, RZ, RZ, R23 ;  /* 0x000000ffff029224 */ /* 0x010fc600078e0017 */
[----:B------:R-:W4:Y:S01]  /*1e2d0*/  LDL R23, [R1+0x2b4] ;  /* 0x0002b40001177983 */ /* 0x000f220000100800 */
[----:B------:R-:W-:Y:S02]  /*1e2e0*/  PRMT R183, RZ, 0x7610, R183 ;  /* 0x00007610ffb77816 */ /* 0x000fe400000000b7 */
[----:B------:R-:W-:Y:S01]  /*1e2f0*/  PRMT R182, RZ, 0x7610, R182 ;  /* 0x00007610ffb67816 */ /* 0x000fe200000000b6 */
[----:B------:R-:W-:Y:S04]  /*1e300*/  STS.U8 [R135+UR24+0x2800], R220 ;  /* 0x002800dc87007988 */ /* 0x000fe80008000018 */
[----:B------:R-:W-:Y:S04]  /*1e310*/  STS.U8 [R135+UR24+0x2a00], R222 ;  /* 0x002a00de87007988 */ /* 0x000fe80008000018 */
[----:B------:R-:W-:Y:S01]  /*1e320*/  STS.U8 [R135+UR24+0x2c00], R223 ;  /* 0x002c00df87007988 */ /* 0x000fe20008000018 */
[----:B------:R-:W-:-:S03]  /*1e330*/  PRMT R181, RZ, 0x7610, R181 ;  /* 0x00007610ffb57816 */ /* 0x000fc600000000b5 */
[----:B------:R-:W-:Y:S04]  /*1e340*/  STS.U8 [R135+UR24+0x2e00], R224 ;  /* 0x002e00e087007988 */ /* 0x000fe80008000018 */
[----:B------:R-:W-:Y:S04]  /*1e350*/  STS.U8 [R135+UR24+0x3000], R225 ;  /* 0x003000e187007988 */ /* 0x000fe80008000018 */
[----:B------:R-:W-:Y:S01]  /*1e360*/  STS.U8 [R135+UR24+0x3200], R227 ;  /* 0x003200e387007988 */ /* 0x000fe20008000018 */
[----:B------:R-:W-:Y:S01]  /*1e370*/  PRMT R180, RZ, 0x7610, R180 ;  /* 0x00007610ffb47816 */ /* 0x000fe200000000b4 */
[----:B------:R-:W-:-:S02]  /*1e380*/  @!P1 IMAD.MOV.U32 R3, RZ, RZ, R33 ;  /* 0x000000ffff039224 */ /* 0x000fc400078e0021 */
[----:B------:R-:W3:Y:S04]  /*1e390*/  LDL.LU R33, [R1+0x290] ;  /* 0x0002900001217983 */ /* 0x000ee80000300800 */
[----:B------:R0:W3:Y:S02]  /*1e3a0*/  @!P1 LDG.E.U8 R183, desc[UR28][R2.64] ;  /* 0x0000001c02b79981 */ /* 0x0000e4000c1e1100 */
[----:B0-----:R-:W-:Y:S02]  /*1e3b0*/  @!P1 IMAD.MOV.U32 R2, RZ, RZ, R24 ;  /* 0x000000ffff029224 */ /* 0x001fe400078e0018 */
[----:B------:R-:W-:Y:S02]  /*1e3c0*/  @!P1 IMAD.MOV.U32 R3, RZ, RZ, R29 ;  /* 0x000000ffff039224 */ /* 0x000fe400078e001d */
[----:B------:R-:W3:Y:S04]  /*1e3d0*/  LDL.LU R29, [R1+0x270] ;  /* 0x00027000011d7983 */ /* 0x000ee80000300800 */
[----:B------:R0:W3:Y:S04]  /*1e3e0*/  @!P1 LDG.E.U8 R182, desc[UR28][R2.64] ;  /* 0x0000001c02b69981 */ /* 0x0000e8000c1e1100 */
[----:B------:R-:W3:Y:S01]  /*1e3f0*/  LDL.LU R24, [R1+0x274] ;  /* 0x0002740001187983 */ /* 0x000ee20000300800 */
[----:B0-----:R-:W-:-:S02]  /*1e400*/  @!P1 IMAD.MOV.U32 R3, RZ, RZ, R156 ;  /* 0x000000ffff039224 */ /* 0x001fc400078e009c */
[----:B--2---:R-:W-:Y:S02]  /*1e410*/  @!P1 IMAD.MOV.U32 R2, RZ, RZ, R28 ;  /* 0x000000ffff029224 */ /* 0x004fe400078e001c */
[----:B------:R-:W2:Y:S04]  /*1e420*/  LDL.LU R28, [R1+0x254] ;  /* 0x00025400011c7983 */ /* 0x000ea80000300800 */
[----:B------:R0:W-:Y:S04]  /*1e430*/  STL [R1+0xf8c], R156 ;  /* 0x000f8c9c01007387 */ /* 0x0001e80000100800 */
[----:B------:R-:W2:Y:S04]  /*1e440*/  LDL R136, [R1+0xafc] ;  /* 0x000afc0001887983 */ /* 0x000ea80000100800 */
[----:B------:R-:W2:Y:S01]  /*1e450*/  LDL R144, [R1+0xaec] ;  /* 0x000aec0001907983 */ /* 0x000ea20000100800 */
[----:B0-----:R-:W-:-:S03]  /*1e460*/  LOP3.LUT R156, R200, 0x7f, RZ, 0xc0, !PT ;  /* 0x0000007fc89c7812 */ /* 0x001fc600078ec0ff */
[----:B------:R-:W2:Y:S04]  /*1e470*/  LDL R157, [R1+0xacc] ;  /* 0x000acc00019d7983 */ /* 0x000ea80000100800 */
[----:B------:R0:W-:Y:S04]  /*1e480*/  STS.U8 [R156+UR24+0x3400], R228 ;  /* 0x003400e49c007988 */ /* 0x0001e80008000018 */
[----:B------:R4:W2:Y:S04]  /*1e490*/  @!P1 LDG.E.U8 R181, desc[UR28][R2.64] ;  /* 0x0000001c02b59981 */ /* 0x0008a8000c1e1100 */
[----:B0-----:R-:W2:Y:S04]  /*1e4a0*/  LDL R228, [R1+0xac8] ;  /* 0x000ac80001e47983 */ /* 0x001ea80000100800 */
[----:B------:R-:W2:Y:S04]  /*1e4b0*/  LDL.LU R155, [R1+0x230] ;  /* 0x00023000019b7983 */ /* 0x000ea80000300800 */
[----:B------:R-:W2:Y:S01]  /*1e4c0*/  LDL.LU R135, [R1+0x250] ;  /* 0x0002500001877983 */ /* 0x000ea20000300800 */
[----:B----4-:R-:W-:-:S02]  /*1e4d0*/  @!P1 IMAD.MOV.U32 R2, RZ, RZ, R23 ;  /* 0x000000ffff029224 */ /* 0x010fc400078e0017 */
[----:B---3--:R-:W-:Y:S01]  /*1e4e0*/  @!P1 IMAD.MOV.U32 R3, RZ, RZ, R25 ;  /* 0x000000ffff039224 */ /* 0x008fe200078e0019 */
[----:B------:R-:W3:Y:S04]  /*1e4f0*/  LDL.LU R23, [R1+0x214] ;  /* 0x0002140001177983 */ /* 0x000ee80000300800 */
[----:B------:R-:W4:Y:S04]  /*1e500*/  LDL.LU R200, [R1+0x234] ;  /* 0x0002340001c87983 */ /* 0x000f280000300800 */
[----:B------:R0:W-:Y:S04]  /*1e510*/  STS.U8 [R156+UR24+0x3600], R229 ;  /* 0x003600e59c007988 */ /* 0x0001e80008000018 */
[----:B------:R1:W3:Y:S04]  /*1e520*/  @!P1 LDG.E.U8 R180, desc[UR28][R2.64] ;  /* 0x0000001c02b49981 */ /* 0x0002e8000c1e1100 */
[----:B------:R-:W-:Y:S04]  /*1e530*/  STS.U8 [R156+UR24+0x3800], R231 ;  /* 0x003800e79c007988 */ /* 0x000fe80008000018 */
[----:B0-----:R-:W3:Y:S01]  /*1e540*/  LDL R229, [R1+0xae8] ;  /* 0x000ae80001e57983 */ /* 0x001ee20000100800 */
[----:B-1----:R-:W-:-:S03]  /*1e550*/  @!P1 IMAD.MOV.U32 R2, RZ, RZ, R0 ;  /* 0x000000ffff029224 */ /* 0x002fc600078e0000 */
[----:B------:R0:W-:Y:S04]  /*1e560*/  STL [R1+0xf90], R0 ;  /* 0x000f900001007387 */ /* 0x0001e80000100800 */
[----:B------:R1:W-:Y:S04]  /*1e570*/  STS.U8 [R156+UR24+0x3a00], R232 ;  /* 0x003a00e89c007988 */ /* 0x0003e80008000018 */
[----:B0-----:R-:W3:Y:S04]  /*1e580*/  LDL R0, [R1+0x6e4] ;  /* 0x0006e40001007983 */ /* 0x001ee80000100800 */
[----:B-1----:R-:W3:Y:S01]  /*1e590*/  LDL.LU R232, [R1+0x210] ;  /* 0x0002100001e87983 */ /* 0x002ee20000300800 */
[----:B------:R-:W-:-:S02]  /*1e5a0*/  PRMT R179, RZ, 0x7610, R179 ;  /* 0x00007610ffb37816 */ /* 0x000fc400000000b3 */
[----:B------:R-:W-:Y:S02]  /*1e5b0*/  PRMT R178, RZ, 0x7610, R178 ;  /* 0x00007610ffb27816 */ /* 0x000fe400000000b2 */
[----:B------:R-:W-:Y:S02]  /*1e5c0*/  PRMT R177, RZ, 0x7610, R177 ;  /* 0x00007610ffb17816 */ /* 0x000fe400000000b1 */
[----:B------:R-:W-:Y:S02]  /*1e5d0*/  PRMT R176, RZ, 0x7610, R176 ;  /* 0x00007610ffb07816 */ /* 0x000fe400000000b0 */
[----:B------:R-:W-:Y:S01]  /*1e5e0*/  PRMT R175, RZ, 0x7610, R175 ;  /* 0x00007610ffaf7816 */ /* 0x000fe200000000af */
[----:B------:R-:W-:-:S05]  /*1e5f0*/  @!P1 IMAD.MOV.U32 R3, RZ, RZ, R33 ;  /* 0x000000ffff039224 */ /* 0x000fca00078e0021 */
[----:B------:R0:W3:Y:S02]  /*1e600*/  @!P1 LDG.E.U8 R179, desc[UR28][R2.64] ;  /* 0x0000001c02b39981 */ /* 0x0000e4000c1e1100 */
[----:B0-----:R-:W-:Y:S02]  /*1e610*/  @!P1 IMAD.MOV.U32 R3, RZ, RZ, R29 ;  /* 0x000000ffff039224 */ /* 0x001fe400078e001d */
[----:B------:R-:W-:-:S05]  /*1e620*/  @!P1 IMAD.MOV.U32 R2, RZ, RZ, R24 ;  /* 0x000000ffff029224 */ /* 0x000fca00078e0018 */
[----:B------:R2:W3:Y:S02]  /*1e630*/  @!P1 LDG.E.U8 R178, desc[UR28][R2.64] ;  /* 0x0000001c02b29981 */ /* 0x0004e4000c1e1100 */
[----:B--2---:R-:W-:Y:S02]  /*1e640*/  @!P1 IMAD.MOV.U32 R2, RZ, RZ, R28 ;  /* 0x000000ffff029224 */ /* 0x004fe400078e001c */
[----:B------:R-:W-:-:S05]  /*1e650*/  @!P1 IMAD.MOV.U32 R3, RZ, RZ, R135 ;  /* 0x000000ffff039224 */ /* 0x000fca00078e0087 */
[----:B------:R4:W2:Y:S02]  /*1e660*/  @!P1 LDG.E.U8 R177, desc[UR28][R2.64] ;  /* 0x0000001c02b19981 */ /* 0x0008a4000c1e1100 */
[----:B----4-:R-:W-:Y:S02]  /*1e670*/  @!P1 IMAD.MOV.U32 R2, RZ, RZ, R200 ;  /* 0x000000ffff029224 */ /* 0x010fe400078e00c8 */
[----:B------:R-:W-:-:S05]  /*1e680*/  @!P1 IMAD.MOV.U32 R3, RZ, RZ, R155 ;  /* 0x000000ffff039224 */ /* 0x000fca00078e009b */
[----:B------:R3:W4:Y:S02]  /*1e690*/  @!P1 LDG.E.U8 R176, desc[UR28][R2.64] ;  /* 0x0000001c02b09981 */ /* 0x000724000c1e1100 */
[----:B---3--:R-:W-:Y:S02]  /*1e6a0*/  @!P1 IMAD.MOV.U32 R2, RZ, RZ, R23 ;  /* 0x000000ffff029224 */ /* 0x008fe400078e0017 */
[----:B------:R-:W-:Y:S01]  /*1e6b0*/  @!P1 IMAD.MOV.U32 R3, RZ, RZ, R232 ;  /* 0x000000ffff039224 */ /* 0x000fe200078e00e8 */
[----:B------:R0:W-:Y:S04]  /*1e6c0*/  STL [R1+0xf94], R232 ;  /* 0x000f94e801007387 */ /* 0x0001e80000100800 */
[----:B------:R1:W3:Y:S01]  /*1e6d0*/  @!P1 LDG.E.U8 R175, desc[UR28][R2.64] ;  /* 0x0000001c02af9981 */ /* 0x0002e2000c1e1100 */
[----:B------:R-:W-:-:S03]  /*1e6e0*/  PRMT R174, RZ, 0x7610, R174 ;  /* 0x00007610ffae7816 */ /* 0x000fc600000000ae */
[----:B------:R-:W2:Y:S04]  /*1e6f0*/  LDL R231, [R1+0xa8c] ;  /* 0x000a8c0001e77983 */ /* 0x000ea80000100800 */
[----:B0-----:R-:W4:Y:S01]  /*1e700*/  LDL R232, [R1+0xa88] ;  /* 0x000a880001e87983 */ /* 0x001f220000100800 */
[----:B-1----:R-:W-:-:S03]  /*1e710*/  @!P1 IMAD.MOV.U32 R3, RZ, RZ, R0 ;  /* 0x000000ffff039224 */ /* 0x002fc600078e0000 */
[----:B------:R-:W3:Y:S01]  /*1e720*/  LDL R0, [R1+0xaac] ;  /* 0x000aac0001007983 */ /* 0x000ee20000100800 */
[----:B------:R-:W-:-:S03]  /*1e730*/  @!P1 IMAD.MOV.U32 R2, RZ, RZ, R136 ;  /* 0x000000ffff029224 */ /* 0x000fc600078e0088 */
[----:B------:R-:W2:Y:S01]  /*1e740*/  LDL R136, [R1+0xaa8] ;  /* 0x000aa80001887983 */ /* 0x000ea20000100800 */
[----:B------:R-:W-:-:S03]  /*1e750*/  PRMT R173, RZ, 0x7610, R173 ;  /* 0x00007610ffad7816 */ /* 0x000fc600000000ad */
[----:B------:R0:W4:Y:S02]  /*1e760*/  @!P1 LDG.E.U8 R174, desc[UR28][R2.64] ;  /* 0x0000001c02ae9981 */ /* 0x000124000c1e1100 */
[----:B0-----:R-:W-:Y:S02]  /*1e770*/  @!P1 IMAD.MOV.U32 R2, RZ, RZ, R144 ;  /* 0x000000ffff029224 */ /* 0x001fe400078e0090 */
[----:B------:R-:W-:Y:S01]  /*1e780*/  @!P1 IMAD.MOV.U32 R3, RZ, RZ, R229 ;  /* 0x000000ffff039224 */ /* 0x000fe200078e00e5 */
[----:B------:R-:W4:Y:S04]  /*1e790*/  LDL R144, [R1+0xa6c] ;  /* 0x000a6c0001907983 */ /* 0x000f280000100800 */
[----:B------:R-:W4:Y:S04]  /*1e7a0*/  LDL R229, [R1+0xa68] ;  /* 0x000a680001e57983 */ /* 0x000f280000100800 */
[----:B------:R0:W4:Y:S01]  /*1e7b0*/  @!P1 LDG.E.U8 R173, desc[UR28][R2.64] ;  /* 0x0000001c02ad9981 */ /* 0x000122000c1e1100 */
[----:B------:R-:W-:Y:S01]  /*1e7c0*/  PRMT R172, RZ, 0x7610, R172 ;  /* 0x00007610ffac7816 */ /* 0x000fe200000000ac */
[----:B0-----:R-:W-:-:S02]  /*1e7d0*/  @!P1 IMAD.MOV.U32 R2, RZ, RZ, R157 ;  /* 0x000000ffff029224 */ /* 0x001fc400078e009d */
[----:B------:R-:W4:Y:S01]  /*1e7e0*/  LDL R157, [R1+0xa4c] ;  /* 0x000a4c00019d7983 */ /* 0x000f220000100800 */
[----:B------:R-:W-:-:S03]  /*1e7f0*/  @!P1 IMAD.MOV.U32 R3, RZ, RZ, R228 ;  /* 0x000000ffff039224 */ /* 0x000fc600078e00e4 */
[----:B------:R-:W4:Y:S04]  /*1e800*/  LDL R228, [R1+0xa48] ;  /* 0x000a480001e47983 */ /* 0x000f280000100800 */
[----:B------:R3:W4:Y:S02]  /*1e810*/  @!P1 LDG.E.U8 R172, desc[UR28][R2.64] ;  /* 0x0000001c02ac9981 */ /* 0x000724000c1e1100 */
[----:B---3--:R-:W-:Y:S02]  /*1e820*/  @!P1 IMAD.MOV.U32 R2, RZ, RZ, R0 ;  /* 0x000000ffff029224 */ /* 0x008fe400078e0000 */
[----:B------:R-:W3:Y:S01]  /*1e830*/  LDL R0, [R1+0xa2c] ;  /* 0x000a2c0001007983 */ /* 0x000ee20000100800 */
[----:B------:R-:W-:Y:S01]  /*1e840*/  PRMT R171, RZ, 0x7610, R171 ;  /* 0x00007610ffab7816 */ /* 0x000fe200000000ab */
[----:B--2---:R-:W-:Y:S01]  /*1e850*/  @!P1 IMAD.MOV.U32 R3, RZ, RZ, R136 ;  /* 0x000000ffff039224 */ /* 0x004fe200078e0088 */
[----:B------:R-:W-:Y:S01]  /*1e860*/  PRMT R170, RZ, 0x7610, R170 ;  /* 0x00007610ffaa7816 */ /* 0x000fe200000000aa */
[----:B------:R-:W2:Y:S04]  /*1e870*/  LDL R136, [R1+0xa28] ;  /* 0x000a280001887983 */ /* 0x000ea80000100800 */
[----:B------:R0:W2:Y:S01]  /*1e880*/  @!P1 LDG.E.U8 R171, desc[UR28][R2.64] ;  /* 0x0000001c02ab9981 */ /* 0x0000a2000c1e1100 */
[----:B------:R-:W-:Y:S01]  /*1e890*/  PRMT R169, RZ, 0x7610, R169 ;  /* 0x00007610ffa97816 */ /* 0x000fe200000000a9 */
[----:B0-----:R-:W-:-:S02]  /*1e8a0*/  @!P1 IMAD.MOV.U32 R2, RZ, RZ, R231 ;  /* 0x000000ffff029224 */ /* 0x001fc400078e00e7 */
[----:B----4-:R-:W-:Y:S01]  /*1e8b0*/  @!P1 IMAD.MOV.U32 R3, RZ, RZ, R232 ;  /* 0x000000ffff039224 */ /* 0x010fe200078e00e8 */
[----:B------:R-:W4:Y:S04]  /*1e8c0*/  LDL R231, [R1+0xa08] ;  /* 0x000a080001e77983 */ /* 0x000f280000100800 */
[----:B------:R0:W4:Y:S01]  /*1e8d0*/  @!P1 LDG.E.U8 R170, desc[UR28][R2.64] ;  /* 0x0000001c02aa9981 */ /* 0x000122000c1e1100 */
[----:B------:R-:W-:Y:S02]  /*1e8e0*/  PRMT R168, RZ, 0x7610, R168 ;  /* 0x00007610ffa87816 */ /* 0x000fe400000000a8 */
[----:B------:R-:W-:Y:S01]  /*1e8f0*/  PRMT R167, RZ, 0x7610, R167 ;  /* 0x00007610ffa77816 */ /* 0x000fe200000000a7 */
[----:B------:R-:W4:Y:S01]  /*1e900*/  LDL R232, [R1+0x9a8] ;  /* 0x0009a80001e87983 */ /* 0x000f220000100800 */
[----:B0-----:R-:W-:-:S02]  /*1e910*/  @!P1 IMAD.MOV.U32 R2, RZ, RZ, R144 ;  /* 0x000000ffff029224 */ /* 0x001fc400078e0090 */
[----:B------:R-:W-:Y:S01]  /*1e920*/  @!P1 IMAD.MOV.U32 R3, RZ, RZ, R229 ;  /* 0x000000ffff039224 */ /* 0x000fe200078e00e5 */
        /* <DEDUP_REMOVED lines=8> */
[----:B---3--:R-:W-:Y:S02]  /*1e9b0*/  @!P1 IMAD.MOV.U32 R2, RZ, RZ, R0 ;  /* 0x000000ffff029224 */ /* 0x008fe400078e0000 */
[----:B------:R-:W3:Y:S01]  /*1e9c0*/  LDL R0, [R1+0x9cc] ;  /* 0x0009cc0001007983 */ /* 0x000ee20000100800 */
[----:B--2---:R-:W-:-:S03]  /*1e9d0*/  @!P1 IMAD.MOV.U32 R3, RZ, RZ, R136 ;  /* 0x000000ffff039224 */ /* 0x004fc600078e0088 */
[----:B------:R-:W2:Y:S01]  /*1e9e0*/  LDL R136, [R1+0x9ac] ;  /* 0x0009ac0001887983 */ /* 0x000ea20000100800 */
[----:B------:R-:W-:-:S03]  /*1e9f0*/  PRMT R166, RZ, 0x7610, R166 ;  /* 0x00007610ffa67816 */ /* 0x000fc600000000a6 */
[----:B------:R4:W2:Y:S02]  /*1ea00*/  @!P1 LDG.E.U8 R167, desc[UR28][R2.64] ;  /* 0x0000001c02a79981 */ /* 0x0008a4000c1e1100 */
[----:B----4-:R-:W-:Y:S02]  /*1ea10*/  @!P1 IMAD.MOV.U32 R3, RZ, RZ, R231 ;  /* 0x000000ffff039224 */ /* 0x010fe400078e00e7 */
[----:B------:R-:W4:Y:S01]  /*1ea20*/  LDL R231, [R1+0x988] ;  /* 0x0009880001e77983 */ /* 0x000f220000100800 */
[----:B------:R-:W-:Y:S01]  /*1ea30*/  PRMT R165, RZ, 0x7610, R165 ;  /* 0x00007610ffa57816 */ /* 0x000fe200000000a5 */
[----:B------:R-:W-:Y:S02]  /*1ea40*/  @!P1 IMAD.MOV.U32 R2, RZ, RZ, R144 ;  /* 0x000000ffff029224 */ /* 0x000fe400078e0090 */
[----:B------:R-:W4:Y:S04]  /*1ea50*/  LDL R144, [R1+0x98c] ;  /* 0x00098c0001907983 */ /* 0x000f280000100800 */
[----:B------:R0:W4:Y:S02]  /*1ea60*/  @!P1 LDG.E.U8 R166, desc[UR28][R2.64] ;  /* 0x0000001c02a69981 */ /* 0x000124000c1e1100 */
        /* <DEDUP_REMOVED lines=8> */
[----:B------:R-:W-:-:S02]  /*1eaf0*/  @!P1 IMAD.MOV.U32 R3, RZ, RZ, R228 ;  /* 0x000000ffff039224 */ /* 0x000fc400078e00e4 */
[----:B------:R-:W-:Y:S01]  /*1eb00*/  STS.U8 [R156+UR24+0x3c00], R233 ;  /* 0x003c00e99c007988 */ /* 0x000fe20008000018 */
[----:B------:R-:W-:-:S03]  /*1eb10*/  PRMT R163, RZ, 0x7610, R163 ;  /* 0x00007610ffa37816 */ /* 0x000fc600000000a3 */
[----:B------:R-:W-:Y:S04]  /*1eb20*/  STS.U8 [R156+UR24+0x3e00], R235 ;  /* 0x003e00eb9c007988 */ /* 0x000fe80008000018 */
[----:B------:R-:W-:Y:S04]  /*1eb30*/  STS.U8 [R156+UR24+0x4000], R236 ;  /* 0x004000ec9c007988 */ /* 0x000fe80008000018 */
[----:B------:R-:W-:Y:S04]  /*1eb40*/  STS.U8 [R156+UR24+0x4200], R237 ;  /* 0x004200ed9c007988 */ /* 0x000fe80008000018 */
[----:B------:R2:W3:Y:S04]  /*1eb50*/  @!P1 LDG.E.U8 R164, desc[UR28][R2.64] ;  /* 0x0000001c02a49981 */ /* 0x0004e8000c1e1100 */
[----:B------:R-:W-:Y:S04]  /*1eb60*/  STS.U8 [R156+UR24+0x4400], R239 ;  /* 0x004400ef9c007988 */ /* 0x000fe80008000018 */
[----:B------:R-:W-:Y:S01]  /*1eb70*/  STS.U8 [R156+UR24+0x4600], R240 ;  /* 0x004600f09c007988 */ /* 0x000fe20008000018 */
[----:B--2---:R-:W-:-:S02]  /*1eb80*/  @!P1 IMAD.MOV.U32 R2, RZ, RZ, R136 ;  /* 0x000000ffff029224 */ /* 0x004fc400078e0088 */
[----:B------:R-:W-:Y:S01]  /*1eb90*/  @!P1 IMAD.MOV.U32 R3, RZ, RZ, R232 ;  /* 0x000000ffff039224 */ /* 0x000fe200078e00e8 */
[----:B------:R-:W2:Y:S01]  /*1eba0*/  LDL R228, [R1+0x948] ;  /* 0x0009480001e47983 */ /* 0x000ea20000100800 */
[----:B------:R-:W-:-:S03]  /*1ebb0*/  PRMT R162, RZ, 0x7610, R162 ;  /* 0x00007610ffa27816 */ /* 0x000fc600000000a2 */
[----:B------:R-:W-:Y:S04]  /*1ebc0*/  STS.U8 [R156+UR24+0x4800], R241 ;  /* 0x004800f19c007988 */ /* 0x000fe80008000018 */
[----:B------:R-:W-:Y:S04]  /*1ebd0*/  STS.U8 [R156+UR24+0x4a00], R243 ;  /* 0x004a00f39c007988 */ /* 0x000fe80008000018 */
[----:B------:R-:W-:Y:S04]  /*1ebe0*/  STS.U8 [R156+UR24+0x4c00], R244 ;  /* 0x004c00f49c007988 */ /* 0x000fe80008000018 */
[----:B------:R-:W-:Y:S04]  /*1ebf0*/  STS.U8 [R156+UR24+0x4e00], R245 ;  /* 0x004e00f59c007988 */ /* 0x000fe80008000018 */
[----:B------:R4:W2:Y:S04]  /*1ec00*/  @!P1 LDG.E.U8 R163, desc[UR28][R2.64] ;  /* 0x0000001c02a39981 */ /* 0x0008a8000c1e1100 */
[----:B------:R-:W-:Y:S04]  /*1ec10*/  STS.U8 [R156+UR24+0x5000], R247 ;  /* 0x005000f79c007988 */ /* 0x000fe80008000018 */
[----:B------:R-:W-:Y:S01]  /*1ec20*/  STS.U8 [R156+UR24+0x5200], R248 ;  /* 0x005200f89c007988 */ /* 0x000fe20008000018 */
[----:B----4-:R-:W-:-:S02]  /*1ec30*/  @!P1 IMAD.MOV.U32 R2, RZ, RZ, R144 ;  /* 0x000000ffff029224 */ /* 0x010fc400078e0090 */
[----:B------:R-:W-:Y:S01]  /*1ec40*/  @!P1 IMAD.MOV.U32 R3, RZ, RZ, R231 ;  /* 0x000000ffff039224 */ /* 0x000fe200078e00e7 */
[----:B------:R-:W4:Y:S04]  /*1ec50*/  LDL R136, [R1+0x92c] ;  /* 0x00092c0001887983 */ /* 0x000f280000100800 */
[----:B------:R-:W4:Y:S04]  /*1ec60*/  LDL R144, [R1+0x928] ;  /* 0x0009280001907983 */ /* 0x000f280000100800 */
[----:B------:R-:W-:Y:S04]  /*1ec70*/  STS.U8 [R156+UR24+0x5400], R249 ;  /* 0x005400f99c007988 */ /* 0x000fe80008000018 */
[----:B------:R-:W-:Y:S04]  /*1ec80*/  STS.U8 [R156+UR24+0x5600], R251 ;  /* 0x005600fb9c007988 */ /* 0x000fe80008000018 */
[----:B------:R-:W-:Y:S04]  /*1ec90*/  STS.U8 [R156+UR24+0x5800], R252 ;  /* 0x005800fc9c007988 */ /* 0x000fe80008000018 */
[----:B------:R0:W4:Y:S04]  /*1eca0*/  @!P1 LDG.E.U8 R162, desc[UR28][R2.64] ;  /* 0x0000001c02a29981 */ /* 0x000128000c1e1100 */
[----:B------:R1:W-:Y:S01]  /*1ecb0*/  STS.U8 [R156+UR24+0x5a00], R61 ;  /* 0x005a003d9c007988 */ /* 0x0003e20008000018 */
[----:B------:R-:W-:Y:S01]  /*1ecc0*/  PRMT R161, RZ, 0x7610, R161 ;  /* 0x00007610ffa17816 */ /* 0x000fe200000000a1 */
[----:B0-----:R-:W-:-:S02]  /*1ecd0*/  @!P1 IMAD.MOV.U32 R2, RZ, RZ, R157 ;  /* 0x000000ffff029224 */ /* 0x001fc400078e009d */
[----:B-1----:R-:W4:Y:S04]  /*1ece0*/  LDL.LU R61, [R1+0x12a8] ;  /* 0x0012a800013d7983 */ /* 0x002f280000300800 */
[----:B------:R-:W4:Y:S01]  /*1ecf0*/  LDL R157, [R1+0x90c] ;  /* 0x00090c00019d7983 */ /* 0x000f220000100800 */
[----:B------:R-:W-:-:S03]  /*1ed00*/  @!P1 IMAD.MOV.U32 R3, RZ, RZ, R229 ;  /* 0x000000ffff039224 */ /* 0x000fc600078e00e5 */
[----:B------:R-:W4:Y:S04]  /*1ed10*/  LDL R231, [R1+0x908] ;  /* 0x0009080001e77983 */ /* 0x000f280000100800 */
[----:B------:R3:W4:Y:S04]  /*1ed20*/  @!P1 LDG.E.U8 R161, desc[UR28][R2.64] ;  /* 0x0000001c02a19981 */ /* 0x000728000c1e1100 */
[----:B------:R0:W-:Y:S04]  /*1ed30*/  STS.U8 [R156+UR24+0x5c00], R58 ;  /* 0x005c003a9c007988 */ /* 0x0001e80008000018 */
[----:B0-----:R-:W4:Y:S01]  /*1ed40*/  LDL.LU R58, [R1+0x12a4] ;  /* 0x0012a400013a7983 */ /* 0x001f220000300800 */
[----:B------:R-:W-:-:S03]  /*1ed50*/  PRMT R160, RZ, 0x7610, R160 ;  /* 0x00007610ffa07816 */ /* 0x000fc600000000a0 */
[----:B------:R-:W4:Y:S01]  /*1ed60*/  LDL R229, [R1+0x8e8] ;  /* 0x0008e80001e57983 */ /* 0x000f220000100800 */
[----:B---3--:R-:W-:-:S03]  /*1ed70*/  @!P1 IMAD.MOV.U32 R2, RZ, RZ, R0 ;  /* 0x000000ffff029224 */ /* 0x008fc600078e0000 */
[----:B------:R-:W3:Y:S04]  /*1ed80*/  LDL R0, [R1+0x8ec] ;  /* 0x0008ec0001007983 */ /* 0x000ee80000100800 */
[----:B------:R0:W-:Y:S01]  /*1ed90*/  STS.U8 [R156+UR24+0x5e00], R128 ;  /* 0x005e00809c007988 */ /* 0x0001e20008000018 */
[----:B------:R-:W-:-:S03]  /*1eda0*/  PRMT R159, RZ, 0x7610, R159 ;  /* 0x00007610ff9f7816 */ /* 0x000fc6000000009f */
[----:B------:R1:W-:Y:S04]  /*1edb0*/  STS.U8 [R156+UR24+0x6000], R125 ;  /* 0x0060007d9c007988 */ /* 0x0003e80008000018 */
[----:B0-----:R-:W3:Y:S01]  /*1edc0*/  LDL.LU R128, [R1+0x8c8] ;  /* 0x0008c80001807983 */ /* 0x001ee20000300800 */
[----:B--2---:R-:W-:-:S03]  /*1edd0*/  @!P1 IMAD.MOV.U32 R3, RZ, RZ, R228 ;  /* 0x000000ffff039224 */ /* 0x004fc600078e00e4 */
[----:B------:R-:W2:Y:S04]  /*1ede0*/  LDL R228, [R1+0x8cc] ;  /* 0x0008cc0001e47983 */ /* 0x000ea80000100800 */
[----:B------:R4:W2:Y:S04]  /*1edf0*/  @!P1 LDG.E.U8 R160, desc[UR28][R2.64] ;  /* 0x0000001c02a09981 */ /* 0x0008a8000c1e1100 */
[----:B-1----:R-:W2:Y:S01]  /*1ee00*/  LDL.LU R125, [R1+0x8ac] ;  /* 0x0008ac00017d7983 */ /* 0x002ea20000300800 */
[----:B------:R-:W-:-:S03]  /*1ee10*/  PRMT R158, RZ, 0x7610, R158 ;  /* 0x00007610ff9e7816 */ /* 0x000fc6000000009e */
[----:B------:R0:W-:Y:S01]  /*1ee20*/  STS.U8 [R156+UR24+0x6200], R141 ;  /* 0x0062008d9c007988 */ /* 0x0001e20008000018 */
[----:B----4-:R-:W-:-:S03]  /*1ee30*/  @!P1 IMAD.MOV.U32 R2, RZ, RZ, R136 ;  /* 0x000000ffff029224 */ /* 0x010fc600078e0088 */
[----:B------:R-:W4:Y:S01]  /*1ee40*/  LDL.LU R136, [R1+0x8a8] ;  /* 0x0008a80001887983 */ /* 0x000f220000300800 */
[----:B------:R-:W-:-:S03]  /*1ee50*/  @!P1 IMAD.MOV.U32 R3, RZ, RZ, R144 ;  /* 0x000000ffff039224 */ /* 0x000fc600078e0090 */
[----:B------:R-:W4:Y:S04]  /*1ee60*/  LDL.LU R144, [R1+0x888] ;  /* 0x0008880001907983 */ /* 0x000f280000300800 */
[----:B------:R1:W4:Y:S04]  /*1ee70*/  @!P1 LDG.E.U8 R159, desc[UR28][R2.64] ;  /* 0x0000001c029f9981 */ /* 0x000328000c1e1100 */
[----:B------:R3:W-:Y:S01]  /*1ee80*/  STS.U8 [R156+UR24+0x6400], R149 ;  /* 0x006400959c007988 */ /* 0x0007e20008000018 */
[----:B-1----:R-:W-:Y:S02]  /*1ee90*/  @!P1 IMAD.MOV.U32 R2, RZ, RZ, R157 ;  /* 0x000000ffff029224 */ /* 0x002fe400078e009d */
[----:B------:R-:W-:-:S02]  /*1eea0*/  IMAD.MOV.U32 R157, RZ, RZ, R133 ;  /* 0x000000ffff9d7224 */ /* 0x000fc400078e0085 */
[----:B------:R-:W4:Y:S01]  /*1eeb0*/  LDL.LU R133, [R1+0x88c] ;  /* 0x00088c0001857983 */ /* 0x000f220000300800 */
[----:B------:R-:W-:-:S03]  /*1eec0*/  @!P1 IMAD.MOV.U32 R3, RZ, RZ, R231 ;  /* 0x000000ffff039224 */ /* 0x000fc600078e00e7 */
[----:B0-----:R-:W4:Y:S04]  /*1eed0*/  LDL.LU R141, [R1+0x86c] ;  /* 0x00086c00018d7983 */ /* 0x001f280000300800 */
[----:B------:R-:W4:Y:S04]  /*1eee0*/  LDL R239, [R1+0x868] ;  /* 0x0008680001ef7983 */ /* 0x000f280000100800 */
[----:B------:R3:W4:Y:S04]  /*1eef0*/  @!P1 LDG.E.U8 R158, desc[UR28][R2.64] ;  /* 0x0000001c029e9981 */ /* 0x000728000c1e1100 */
[----:B------:R-:W4:Y:S04]  /*1ef00*/  LDL R237, [R1+0x848] ;  /* 0x0008480001ed7983 */ /* 0x000f280000100800 */
[----:B------:R-:W4:Y:S01]  /*1ef10*/  LDL R231, [R1+0x828] ;  /* 0x0008280001e77983 */ /* 0x000f220000100800 */
[----:B---3--:R-:W-:-:S03]  /*1ef20*/  @!P1 IMAD.MOV.U32 R2, RZ, RZ, R0 ;  /* 0x000000ffff029224 */ /* 0x008fc600078e0000 */
[----:B------:R-:W3:Y:S04]  /*1ef30*/  LDL R0, [R1+0x82c] ;  /* 0x00082c0001007983 */ /* 0x000ee80000100800 */
[----:B------:R-:W3:Y:S01]  /*1ef40*/  LDL.LU R149, [R1+0x84c] ;  /* 0x00084c0001957983 */ /* 0x000ee20000300800 */
[----:B------:R-:W-:Y:S01]  /*1ef50*/  PRMT R154, RZ, 0x7610, R154 ;  /* 0x00007610ff9a7816 */ /* 0x000fe2000000009a */
[----:B------:R-:W-:Y:S01]  /*1ef60*/  @!P1 IMAD.MOV.U32 R3, RZ, RZ, R229 ;  /* 0x000000ffff039224 */ /* 0x000fe200078e00e5 */
[----:B------:R-:W-:Y:S01]  /*1ef70*/  PRMT R153, RZ, 0x7610, R153 ;  /* 0x00007610ff997816 */ /* 0x000fe20000000099 */
[----:B------:R-:W3:Y:S04]  /*1ef80*/  LDL R236, [R1+0x808] ;  /* 0x0008080001ec7983 */ /* 0x000ee80000100800 */
[----:B------:R0:W3:Y:S01]  /*1ef90*/  @!P1 LDG.E.U8 R154, desc[UR28][R2.64] ;  /* 0x0000001c029a9981 */ /* 0x0000e2000c1e1100 */
[----:B------:R-:W-:-:S02]  /*1efa0*/  PRMT R152, RZ, 0x7610, R152 ;  /* 0x00007610ff987816 */ /* 0x000fc40000000098 */
[----:B------:R-:W-:Y:S01]  /*1efb0*/  PRMT R22, RZ, 0x7610, R22 ;  /* 0x00007610ff167816 */ /* 0x000fe20000000016 */
[----:B------:R-:W3:Y:S01]  /*1efc0*/  LDL R235, [R1+0x80c] ;  /* 0x00080c0001eb7983 */ /* 0x000ee20000100800 */
[----:B0-----:R-:W-:Y:S02]  /*1efd0*/  @!P1 IMAD.MOV.U32 R3, RZ, RZ, R128 ;  /* 0x000000ffff039224 */ /* 0x001fe400078e0080 */
[----:B--2---:R-:W-:-:S05]  /*1efe0*/  @!P1 IMAD.MOV.U32 R2, RZ, RZ, R228 ;  /* 0x000000ffff029224 */ /* 0x004fca00078e00e4 */
[----:B------:R0:W2:Y:S02]  /*1eff0*/  @!P1 LDG.E.U8 R153, desc[UR28][R2.64] ;  /* 0x0000001c02999981 */ /* 0x0000a4000c1e1100 */
[----:B0-----:R-:W-:Y:S02]  /*1f000*/  @!P1 IMAD.MOV.U32 R2, RZ, RZ, R125 ;  /* 0x000000ffff029224 */ /* 0x001fe400078e007d */
[----:B------:R0:W-:Y:S01]  /*1f010*/  STS.U8 [R156+UR24+0x6600], R59 ;  /* 0x0066003b9c007988 */ /* 0x0001e20008000018 */
[----:B------:R-:W-:Y:S01]  /*1f020*/  PRMT R21, RZ, 0x7610, R21 ;  /* 0x00007610ff157816 */ /* 0x000fe20000000015 */
[----:B----4-:R-:W-:Y:S02]  /*1f030*/  @!P1 IMAD.MOV.U32 R3, RZ, RZ, R136 ;  /* 0x000000ffff039224 */ /* 0x010fe400078e0088 */
[----:B0-----:R-:W4:Y:S04]  /*1f040*/  LDL.LU R59, [R1+0x12a0] ;  /* 0x0012a000013b7983 */ /* 0x001f280000300800 */
[----:B------:R0:W2:Y:S04]  /*1f050*/  @!P1 LDG.E.U8 R152, desc[UR28][R2.64] ;  /* 0x0000001c02989981 */ /* 0x0000a8000c1e1100 */
[----:B------:R-:W4:Y:S04]  /*1f060*/  LDL R229, [R1+0x7e8] ;  /* 0x0007e80001e57983 */ /* 0x000f280000100800 */
[----:B------:R-:W2:Y:S01]  /*1f070*/  LDL R228, [R1+0x7ec] ;  /* 0x0007ec0001e47983 */ /* 0x000ea20000100800 */
[----:B0-----:R-:W-:-:S03]  /*1f080*/  @!P1 IMAD.MOV.U32 R3, RZ, RZ, R144 ;  /* 0x000000ffff039224 */ /* 0x001fc600078e0090 */
[----:B------:R0:W-:Y:S01]  /*1f090*/  STS.U8 [R156+UR24+0x6800], R56 ;  /* 0x006800389c007988 */ /* 0x0001e20008000018 */
[----:B------:R-:W-:-:S03]  /*1f0a0*/  PRMT R20, RZ, 0x7610, R20 ;  /* 0x00007610ff147816 */ /* 0x000fc60000000014 */
[----:B------:R1:W-:Y:S04]  /*1f0b0*/  STS.U8 [R156+UR24+0x6a00], R57 ;  /* 0x006a00399c007988 */ /* 0x0003e80008000018 */
[----:B0-----:R-:W2:Y:S04]  /*1f0c0*/  LDL.LU R56, [R1+0x129c] ;  /* 0x00129c0001387983 */ /* 0x001ea80000300800 */
[----:B------:R-:W2:Y:S04]  /*1f0d0*/  LDL R232, [R1+0x7cc] ;  /* 0x0007cc0001e87983 */ /* 0x000ea80000100800 */
[----:B-1----:R-:W2:Y:S04]  /*1f0e0*/  LDL.LU R57, [R1+0x1298] ;  /* 0x0012980001397983 */ /* 0x002ea80000300800 */
[----:B------:R-:W2:Y:S01]  /*1f0f0*/  LDL R233, [R1+0x7c8] ;  /* 0x0007c80001e97983 */ /* 0x000ea20000100800 */
[----:B------:R-:W-:-:S05]  /*1f100*/  @!P1 IMAD.MOV.U32 R2, RZ, RZ, R133 ;  /* 0x000000ffff029224 */ /* 0x000fca00078e0085 */
[----:B------:R0:W2:Y:S02]  /*1f110*/  @!P1 LDG.E.U8 R22, desc[UR28][R2.64] ;  /* 0x0000001c02169981 */ /* 0x0000a4000c1e1100 */
[----:B0-----:R-:W-:Y:S02]  /*1f120*/  @!P1 IMAD.MOV.U32 R2, RZ, RZ, R141 ;  /* 0x000000ffff029224 */ /* 0x001fe400078e008d */
[----:B------:R-:W-:-:S05]  /*1f130*/  @!P1 IMAD.MOV.U32 R3, RZ, RZ, R239 ;  /* 0x000000ffff039224 */ /* 0x000fca00078e00ef */
[----:B------:R0:W2:Y:S04]  /*1f140*/  @!P1 LDG.E.U8 R21, desc[UR28][R2.64] ;  /* 0x0000001c02159981 */ /* 0x0000a8000c1e1100 */
[----:B------:R1:W-:Y:S01]  /*1f150*/  STS.U8 [R156+UR24+0x6c00], R54 ;  /* 0x006c00369c007988 */ /* 0x0003e20008000018 */
[----:B0-----:R-:W-:-:S03]  /*1f160*/  @!P1 IMAD.MOV.U32 R3, RZ, RZ, R237 ;  /* 0x000000ffff039224 */ /* 0x001fc600078e00ed */
[----:B------:R0:W-:Y:S04]  /*1f170*/  STS.U8 [R156+UR24+0x6e00], R55 ;  /* 0x006e00379c007988 */ /* 0x0001e80008000018 */
[----:B-1----:R-:W2:Y:S04]  /*1f180*/  LDL.LU R54, [R1+0x1294] ;  /* 0x0012940001367983 */ /* 0x002ea80000300800 */
[----:B0-----:R-:W2:Y:S01]  /*1f190*/  LDL.LU R55, [R1+0x1290] ;  /* 0x0012900001377983 */ /* 0x001ea20000300800 */
[----:B---3--:R-:W-:-:S05]  /*1f1a0*/  @!P1 IMAD.MOV.U32 R2, RZ, RZ, R149 ;  /* 0x000000ffff029224 */ /* 0x008fca00078e0095 */
[----:B------:R0:W3:Y:S02]  /*1f1b0*/  @!P1 LDG.E.U8 R20, desc[UR28][R2.64] ;  /* 0x0000001c02149981 */ /* 0x0000e4000c1e1100 */
[----:B0-----:R-:W-:Y:S02]  /*1f1c0*/  @!P1 IMAD.MOV.U32 R2, RZ, RZ, R0 ;  /* 0x000000ffff029224 */ /* 0x001fe400078e0000 */
[----:B------:R-:W3:Y:S01]  /*1f1d0*/  LDL R0, [R1+0x7ac] ;  /* 0x0007ac0001007983 */ /* 0x000ee20000100800 */
[----:B------:R-:W-:Y:S01]  /*1f1e0*/  PRMT R19, RZ, 0x7610, R19 ;  /* 0x00007610ff137816 */ /* 0x000fe20000000013 */
[----:B------:R-:W-:Y:S01]  /*1f1f0*/  @!P1 IMAD.MOV.U32 R3, RZ, RZ, R231 ;  /* 0x000000ffff039224 */ /* 0x000fe200078e00e7 */
[----:B------:R-:W-:Y:S01]  /*1f200*/  PRMT R18, RZ, 0x7610, R18 ;  /* 0x00007610ff127816 */ /* 0x000fe20000000012 */
[----:B------:R-:W3:Y:S04]  /*1f210*/  LDL R231, [R1+0x7a8] ;  /* 0x0007a80001e77983 */ /* 0x000ee80000100800 */
[----:B------:R0:W3:Y:S01]  /*1f220*/  @!P1 LDG.E.U8 R19, desc[UR28][R2.64] ;  /* 0x0000001c02139981 */ /* 0x0000e2000c1e1100 */
[----:B------:R-:W-:-:S03]  /*1f230*/  PRMT R17, RZ, 0x7610, R17 ;  /* 0x00007610ff117816 */ /* 0x000fc60000000011 */
[----:B------:R1:W-:Y:S01]  /*1f240*/  STS.U8 [R156+UR24+0x7000], R52 ;  /* 0x007000349c007988 */ /* 0x0003e20008000018 */
[----:B0-----:R-:W-:Y:S02]  /*1f250*/  @!P1 IMAD.MOV.U32 R2, RZ, RZ, R235 ;  /* 0x000000ffff029224 */ /* 0x001fe400078e00eb */
[----:B------:R-:W-:Y:S01]  /*1f260*/  @!P1 IMAD.MOV.U32 R3, RZ, RZ, R236 ;  /* 0x000000ffff039224 */ /* 0x000fe200078e00ec */
[----:B------:R0:W-:Y:S04]  /*1f270*/  STS.U8 [R156+UR24+0x7200], R53 ;  /* 0x007200359c007988 */ /* 0x0001e80008000018 */
[----:B-1----:R-:W3:Y:S04]  /*1f280*/  LDL.LU R52, [R1+0x128c] ;  /* 0x00128c0001347983 */ /* 0x002ee80000300800 */
[----:B------:R4:W3:Y:S04]  /*1f290*/  @!P1 LDG.E.U8 R18, desc[UR28][R2.64] ;  /* 0x0000001c02129981 */ /* 0x0008e8000c1e1100 */
[----:B0-----:R-:W3:Y:S01]  /*1f2a0*/  LDL.LU R53, [R1+0x1288] ;  /* 0x0012880001357983 */ /* 0x001ee20000300800 */
[----:B------:R-:W-:-:S03]  /*1f2b0*/  PRMT R16, RZ, 0x7610, R16 ;  /* 0x00007610ff107816 */ /* 0x000fc60000000010 */
[----:B------:R0:W-:Y:S04]  /*1f2c0*/  STS.U8 [R156+UR24+0x7400], R50 ;  /* 0x007400329c007988 */ /* 0x0001e80008000018 */
[----:B------:R1:W-:Y:S01]  /*1f2d0*/  STS.U8 [R156+UR24+0x7600], R51 ;  /* 0x007600339c007988 */ /* 0x0003e20008000018 */
[----:B----4-:R-:W-:-:S03]  /*1f2e0*/  @!P1 IMAD.MOV.U32 R3, RZ, RZ, R229 ;  /* 0x000000ffff039224 */ /* 0x010fc600078e00e5 */
[----:B------:R-:W4:Y:S01]  /*1f2f0*/  LDL R229, [R1+0x788] ;  /* 0x0007880001e57983 */ /* 0x000f220000100800 */
[----:B--2---:R-:W-:-:S03]  /*1f300*/  @!P1 IMAD.MOV.U32 R2, RZ, RZ, R228 ;  /* 0x000000ffff029224 */ /* 0x004fc600078e00e4 */
[----:B------:R-:W2:Y:S04]  /*1f310*/  LDL R228, [R1+0x78c] ;  /* 0x00078c0001e47983 */ /* 0x000ea80000100800 */
[----:B------:R1:W2:Y:S04]  /*1f320*/  @!P1 LDG.E.U8 R17, desc[UR28][R2.64] ;  /* 0x0000001c02119981 */ /* 0x0002a8000c1e1100 */
[----:B0-----:R-:W2:Y:S04]  /*1f330*/  LDL.LU R50, [R1+0x1284] ;  /* 0x0012840001327983 */ /* 0x001ea80000300800 */
[----:B------:R-:W2:Y:S01]  /*1f340*/  LDL R236, [R1+0x768] ;  /* 0x0007680001ec7983 */ /* 0x000ea20000100800 */
[----:B-1----:R-:W-:-:S03]  /*1f350*/  @!P1 IMAD.MOV.U32 R2, RZ, RZ, R232 ;  /* 0x000000ffff029224 */ /* 0x002fc600078e00e8 */
[----:B------:R-:W2:Y:S04]  /*1f360*/  LDL R235, [R1+0x76c] ;  /* 0x00076c0001eb7983 */ /* 0x000ea80000100800 */
[----:B------:R-:W2:Y:S01]  /*1f370*/  LDL.LU R51, [R1+0x1280] ;  /* 0x0012800001337983 */ /* 0x000ea20000300800 */
[----:B------:R-:W-:Y:S01]  /*1f380*/  @!P1 IMAD.MOV.U32 R3, RZ, RZ, R233 ;  /* 0x000000ffff039224 */ /* 0x000fe200078e00e9 */
[----:B------:R-:W-:Y:S02]  /*1f390*/  PRMT R15, RZ, 0x7610, R15 ;  /* 0x00007610ff0f7816 */ /* 0x000fe4000000000f */
[----:B------:R-:W2:Y:S04]  /*1f3a0*/  LDL R233, [R1+0x748] ;  /* 0x0007480001e97983 */ /* 0x000ea80000100800 */
[----:B------:R3:W2:Y:S01]  /*1f3b0*/  @!P1 LDG.E.U8 R16, desc[UR28][R2.64] ;  /* 0x0000001c02109981 */ /* 0x0006a2000c1e1100 */
[----:B------:R-:W-:-:S03]  /*1f3c0*/  PRMT R14, RZ, 0x7610, R14 ;  /* 0x00007610ff0e7816 */ /* 0x000fc6000000000e */
[----:B------:R-:W2:Y:S01]  /*1f3d0*/  LDL R232, [R1+0x728] ;  /* 0x0007280001e87983 */ /* 0x000ea20000100800 */
[----:B---3--:R-:W-:-:S03]  /*1f3e0*/  @!P1 IMAD.MOV.U32 R2, RZ, RZ, R0 ;  /* 0x000000ffff029224 */ /* 0x008fc600078e0000 */
[----:B------:R-:W3:Y:S01]  /*1f3f0*/  LDL R0, [R1+0x74c] ;  /* 0x00074c0001007983 */ /* 0x000ee20000100800 */
[----:B------:R-:W-:-:S03]  /*1f400*/  @!P1 IMAD.MOV.U32 R3, RZ, RZ, R231 ;  /* 0x000000ffff039224 */ /* 0x000fc600078e00e7 */
[----:B------:R-:W3:Y:S04]  /*1f410*/  LDL R231, [R1+0x72c] ;  /* 0x00072c0001e77983 */ /* 0x000ee80000100800 */
[----:B------:R4:W3:Y:S01]  /*1f420*/  @!P1 LDG.E.U8 R15, desc[UR28][R2.64] ;  /* 0x0000001c020f9981 */ /* 0x0008e2000c1e1100 */
[----:B------:R-:W-:-:S03]  /*1f430*/  PRMT R13, RZ, 0x7610, R13 ;  /* 0x00007610ff0d7816 */ /* 0x000fc6000000000d */
[----:B------:R0:W-:Y:S04]  /*1f440*/  STS.U8 [R156+UR24+0x7800], R48 ;  /* 0x007800309c007988 */ /* 0x0001e80008000018 */
[----:B------:R1:W-:Y:S04]  /*1f450*/  STS.U8 [R156+UR24+0x7a00], R49 ;  /* 0x007a00319c007988 */ /* 0x0003e80008000018 */
[----:B0-----:R-:W3:Y:S04]  /*1f460*/  LDL.LU R48, [R1+0x127c] ;  /* 0x00127c0001307983 */ /* 0x001ee80000300800 */
[----:B------:R0:W-:Y:S04]  /*1f470*/  STS.U8 [R156+UR24+0x7c00], R46 ;  /* 0x007c002e9c007988 */ /* 0x0001e80008000018 */
[----:B------:R0:W-:Y:S01]  /*1f480*/  STS.U8 [R156+UR24+0x7e00], R201 ;  /* 0x007e00c99c007988 */ /* 0x0001e20008000018 */
[----:B----4-:R-:W-:-:S03]  /*1f490*/  @!P1 IMAD.MOV.U32 R3, RZ, RZ, R229 ;  /* 0x000000ffff039224 */ /* 0x010fc600078e00e5 */
[----:B------:R-:W4:Y:S01]  /*1f4a0*/  LDL R229, [R1+0x708] ;  /* 0x0007080001e57983 */ /* 0x000f220000100800 */
[----:B--2---:R-:W-:-:S03]  /*1f4b0*/  @!P1 IMAD.MOV.U32 R2, RZ, RZ, R228 ;  /* 0x000000ffff029224 */ /* 0x004fc600078e00e4 */
[----:B------:R-:W2:Y:S04]  /*1f4c0*/  LDL R228, [R1+0x70c] ;  /* 0x00070c0001e47983 */ /* 0x000ea80000100800 */
[----:B------:R0:W4:Y:S04]  /*1f4d0*/  @!P1 LDG.E.U8 R14, desc[UR28][R2.64] ;  /* 0x0000001c020e9981 */ /* 0x000128000c1e1100 */
[----:B-1----:R-:W4:Y:S04]  /*1f4e0*/  LDL.LU R49, [R1+0x1278] ;  /* 0x0012780001317983 */ /* 0x002f280000300800 */
[----:B0-----:R-:W4:Y:S01]  /*1f4f0*/  LDL.LU R46, [R1+0x1274] ;  /* 0x00127400012e7983 */ /* 0x001f220000300800 */
[----:B------:R-:W-:-:S02]  /*1f500*/  @!P1 IMAD.MOV.U32 R3, RZ, RZ, R236 ;  /* 0x000000ffff039224 */ /* 0x000fc400078e00ec */
[----:B------:R-:W-:Y:S01]  /*1f510*/  @!P1 IMAD.MOV.U32 R2, RZ, RZ, R235 ;  /* 0x000000ffff029224 */ /* 0x000fe200078e00eb */
[----:B------:R-:W4:Y:S04]  /*1f520*/  LDL R156, [R1+0x5cc] ;  /* 0x0005cc00019c7983 */ /* 0x000f280000100800 */
[----:B------:R3:W4:Y:S02]  /*1f530*/  @!P1 LDG.E.U8 R13, desc[UR28][R2.64] ;  /* 0x0000001c020d9981 */ /* 0x000724000c1e1100 */
[----:B---3--:R-:W-:Y:S02]  /*1f540*/  @!P1 IMAD.MOV.U32 R2, RZ, RZ, R0 ;  /* 0x000000ffff029224 */ /* 0x008fe400078e0000 */
[----:B------:R-:W3:Y:S01]  /*1f550*/  LDL R0, [R1+0x5d0] ;  /* 0x0005d00001007983 */ /* 0x000ee20000100800 */
[----:B------:R-:W0:Y:S01]  /*1f560*/  S2R R201, SR_TID.X ;  /* 0x0000000000c97919 */ /* 0x000e220000002100 */
[----:B------:R-:W-:Y:S01]  /*1f570*/  PRMT R12, RZ, 0x7610, R12 ;  /* 0x00007610ff0c7816 */ /* 0x000fe2000000000c */
[----:B------:R-:W-:Y:S01]  /*1f580*/  @!P1 IMAD.MOV.U32 R3, RZ, RZ, R233 ;  /* 0x000000ffff039224 */ /* 0x000fe200078e00e9 */
[----:B------:R-:W-:-:S04]  /*1f590*/  PRMT R11, RZ, 0x7610, R11 ;  /* 0x00007610ff0b7816 */ /* 0x000fc8000000000b */
[----:B------:R1:W3:Y:S01]  /*1f5a0*/  @!P1 LDG.E.U8 R12, desc[UR28][R2.64] ;  /* 0x0000001c020c9981 */ /* 0x0002e2000c1e1100 */
[----:B0-----:R-:W-:-:S04]  /*1f5b0*/  LOP3.LUT R201, R201, 0x7f, RZ, 0xc0, !PT ;  /* 0x0000007fc9c97812 */ /* 0x001fc800078ec0ff */
[----:B------:R-:W-:-:S05]  /*1f5c0*/  LOP3.LUT R201, R201, 0x10, RZ, 0x3c, !PT ;  /* 0x00000010c9c97812 */ /* 0x000fca00078e3cff */
[----:B------:R0:W-:Y:S04]  /*1f5d0*/  STS.U8 [R201+UR24+0x80], R47 ;  /* 0x0000802fc9007988 */ /* 0x0001e80008000018 */
[----:B0-----:R-:W3:Y:S04]  /*1f5e0*/  LDL.LU R47, [R1+0x1270] ;  /* 0x00127000012f7983 */ /* 0x001ee80000300800 */
[----:B------:R-:W3:Y:S04]  /*1f5f0*/  LDL R237, [R1+0x5ac] ;  /* 0x0005ac0001ed7983 */ /* 0x000ee80000100800 */
[----:B------:R-:W3:Y:S04]  /*1f600*/  LDL R236, [R1+0x5b0] ;  /* 0x0005b00001ec7983 */ /* 0x000ee80000100800 */
[----:B------:R-:W3:Y:S04]  /*1f610*/  LDL R235, [R1+0x58c] ;  /* 0x00058c0001eb7983 */ /* 0x000ee80000100800 */
[----:B------:R-:W3:Y:S01]  /*1f620*/  LDL R233, [R1+0x590] ;  /* 0x0005900001e97983 */ /* 0x000ee20000100800 */
[----:B-1----:R-:W-:-:S02]  /*1f630*/  @!P1 IMAD.MOV.U32 R2, RZ, RZ, R231 ;  /* 0x000000ffff029224 */ /* 0x002fc400078e00e7 */
[----:B------:R-:W-:Y:S01]  /*1f640*/  @!P1 IMAD.MOV.U32 R3, RZ, RZ, R232 ;  /* 0x000000ffff039224 */ /* 0x000fe200078e00e8 */
[----:B------:R-:W3:Y:S04]  /*1f650*/  LDL R231, [R1+0x570] ;  /* 0x0005700001e77983 */ /* 0x000ee80000100800 */
[----:B------:R-:W3:Y:S01]  /*1f660*/  LDL R232, [R1+0x56c] ;  /* 0x00056c0001e87983 */ /* 0x000ee20000100800 */
[----:B------:R-:W-:-:S03]  /*1f670*/  PRMT R10, RZ, 0x7610, R10 ;  /* 0x00007610ff0a7816 */ /* 0x000fc6000000000a */
[----:B------:R2:W3:Y:S04]  /*1f680*/  @!P1 LDG.E.U8 R11, desc[UR28][R2.64] ;  /* 0x0000001c020b9981 */ /* 0x0004e8000c1e1100 */
[----:B------:R0:W-:Y:S01]  /*1f690*/  STS.U8 [R201+UR24+0x280], R44 ;  /* 0x0002802cc9007988 */ /* 0x0001e20008000018 */
[----:B--2---:R-:W-:Y:S02]  /*1f6a0*/  @!P1 IMAD.MOV.U32 R2, RZ, RZ, R228 ;  /* 0x000000ffff029224 */ /* 0x004fe400078e00e4 */
[----:B----4-:R-:W-:Y:S01]  /*1f6b0*/  @!P1 IMAD.MOV.U32 R3, RZ, RZ, R229 ;  /* 0x000000ffff039224 */ /* 0x010fe200078e00e5 */
[----:B0-----:R-:W2:Y:S04]  /*1f6c0*/  LDL.LU R44, [R1+0x126c] ;  /* 0x00126c00012c7983 */ /* 0x001ea80000300800 */
[----:B------:R-:W4:Y:S04]  /*1f6d0*/  LDL R229, [R1+0x54c] ;  /* 0x00054c0001e57983 */ /* 0x000f280000100800 */
[----:B------:R-:W2:Y:S04]  /*1f6e0*/  LDL R228, [R1+0x550] ;  /* 0x0005500001e47983 */ /* 0x000ea80000100800 */
[----:B------:R0:W4:Y:S02]  /*1f6f0*/  @!P1 LDG.E.U8 R10, desc[UR28][R2.64] ;  /* 0x0000001c020a9981 */ /* 0x000124000c1e1100 */
[----:B0-----:R-:W-:-:S02]  /*1f700*/  @!P1 IMAD.MOV.U32 R3, RZ, RZ, R156 ;  /* 0x000000ffff039224 */ /* 0x001fc400078e009c */
[----:B------:R-:W4:Y:S01]  /*1f710*/  LDL R156, [R1+0x52c] ;  /* 0x00052c00019c7983 */ /* 0x000f220000100800 */
[----:B---3--:R-:W-:-:S03]  /*1f720*/  @!P1 IMAD.MOV.U32 R2, RZ, RZ, R0 ;  /* 0x000000ffff029224 */ /* 0x008fc600078e0000 */
[----:B------:R-:W3:Y:S01]  /*1f730*/  LDL R0, [R1+0x530] ;  /* 0x0005300001007983 */ /* 0x000ee20000100800 */
[----:B------:R-:W-:Y:S02]  /*1f740*/  PRMT R9, RZ, 0x7610, R9 ;  /* 0x00007610ff097816 */ /* 0x000fe40000000009 */
[----:B------:R-:W-:-:S04]  /*1f750*/  PRMT R8, RZ, 0x7610, R8 ;  /* 0x00007610ff087816 */ /* 0x000fc80000000008 */
[----:B------:R0:W3:Y:S01]  /*1f760*/  @!P1 LDG.E.U8 R9, desc[UR28][R2.64] ;  /* 0x0000001c02099981 */ /* 0x0000e2000c1e1100 */
[----:B------:R-:W-:Y:S02]  /*1f770*/  PRMT R7, RZ, 0x7610, R7 ;  /* 0x00007610ff077816 */ /* 0x000fe40000000007 */
[----:B------:R-:W-:Y:S02]  /*1f780*/  PRMT R6, RZ, 0x7610, R6 ;  /* 0x00007610ff067816 */ /* 0x000fe40000000006 */
[----:B------:R-:W-:Y:S01]  /*1f790*/  PRMT R5, RZ, 0x7610, R5 ;  /* 0x00007610ff057816 */ /* 0x000fe20000000005 */
[----:B------:R1:W-:Y:S04]  /*1f7a0*/  STS.U8 [R201+UR24+0x480], R45 ;  /* 0x0004802dc9007988 */ /* 0x0003e80008000018 */
[----:B------:R0:W-:Y:S04]  /*1f7b0*/  STS.U8 [R201+UR24+0x680], R42 ;  /* 0x0006802ac9007988 */ /* 0x0001e80008000018 */
[----:B------:R0:W-:Y:S04]  /*1f7c0*/  STS.U8 [R201+UR24+0x880], R43 ;  /* 0x0008802bc9007988 */ /* 0x0001e80008000018 */
[----:B-1----:R-:W3:Y:S04]  /*1f7d0*/  LDL.LU R45, [R1+0x1268] ;  /* 0x00126800012d7983 */ /* 0x002ee80000300800 */
[----:B0-----:R-:W3:Y:S04]  /*1f7e0*/  LDL.LU R42, [R1+0x1264] ;  /* 0x00126400012a7983 */ /* 0x001ee80000300800 */
[----:B------:R-:W3:Y:S01]  /*1f7f0*/  LDL.LU R43, [R1+0x1260] ;  /* 0x00126000012b7983 */ /* 0x000ee20000300800 */
[----:B------:R-:W-:-:S02]  /*1f800*/  @!P1 IMAD.MOV.U32 R3, RZ, RZ, R237 ;  /* 0x000000ffff039224 */ /* 0x000fc400078e00ed */
[----:B------:R-:W-:-:S05]  /*1f810*/  @!P1 IMAD.MOV.U32 R2, RZ, RZ, R236 ;  /* 0x000000ffff029224 */ /* 0x000fca00078e00ec */
[----:B------:R0:W3:Y:S02]  /*1f820*/  @!P1 LDG.E.U8 R8, desc[UR28][R2.64] ;  /* 0x0000001c02089981 */ /* 0x0000e4000c1e1100 */
[----:B0-----:R-:W-:Y:S02]  /*1f830*/  @!P1 IMAD.MOV.U32 R2, RZ, RZ, R233 ;  /* 0x000000ffff029224 */ /* 0x001fe400078e00e9 */
[----:B------:R-:W-:-:S05]  /*1f840*/  @!P1 IMAD.MOV.U32 R3, RZ, RZ, R235 ;  /* 0x000000ffff039224 */ /* 0x000fca00078e00eb */
[----:B------:R0:W3:Y:S02]  /*1f850*/  @!P1 LDG.E.U8 R7, desc[UR28][R2.64] ;  /* 0x0000001c02079981 */ /* 0x0000e4000c1e1100 */
[----:B0-----:R-:W-:Y:S02]  /*1f860*/  @!P1 IMAD.MOV.U32 R2, RZ, RZ, R231 ;  /* 0x000000ffff029224 */ /* 0x001fe400078e00e7 */
[----:B------:R-:W-:-:S05]  /*1f870*/  @!P1 IMAD.MOV.U32 R3, RZ, RZ, R232 ;  /* 0x000000ffff039224 */ /* 0x000fca00078e00e8 */
[----:B------:R2:W3:Y:S04]  /*1f880*/  @!P1 LDG.E.U8 R6, desc[UR28][R2.64] ;  /* 0x0000001c02069981 */ /* 0x0004e8000c1e1100 */
[----:B------:R0:W-:Y:S01]  /*1f890*/  STS.U8 [R201+UR24+0xa80], R40 ;  /* 0x000a8028c9007988 */ /* 0x0001e20008000018 */
[----:B--2---:R-:W-:Y:S02]  /*1f8a0*/  @!P1 IMAD.MOV.U32 R2, RZ, RZ, R228 ;  /* 0x000000ffff029224 */ /* 0x004fe400078e00e4 */
[----:B----4-:R-:W-:Y:S01]  /*1f8b0*/  @!P1 IMAD.MOV.U32 R3, RZ, RZ, R229 ;  /* 0x000000ffff039224 */ /* 0x010fe200078e00e5 */
[----:B------:R1:W-:Y:S04]  /*1f8c0*/  STS.U8 [R201+UR24+0xc80], R4 ;  /* 0x000c8004c9007988 */ /* 0x0003e80008000018 */
[----:B0-----:R-:W2:Y:S04]  /*1f8d0*/  LDL.LU R40, [R1+0x125c] ;  /* 0x00125c0001287983 */ /* 0x001ea80000300800 */
[----:B------:R0:W4:Y:S01]  /*1f8e0*/  @!P1 LDG.E.U8 R5, desc[UR28][R2.64] ;  /* 0x0000001c02059981 */ /* 0x000122000c1e1100 */
[----:B-1----:R-:W-:-:S03]  /*1f8f0*/  PRMT R4, RZ, 0x7610, R4 ;  /* 0x00007610ff047816 */ /* 0x002fc60000000004 */
[----:B------:R1:W-:Y:S04]  /*1f900*/  STS.U8 [R201+UR24+0xe80], R41 ;  /* 0x000e8029c9007988 */ /* 0x0003e80008000018 */
[----:B------:R1:W-:Y:S01]  /*1f910*/  STS.U8 [R201+UR24+0x1080], R38 ;  /* 0x00108026c9007988 */ /* 0x0003e20008000018 */
[----:B0-----:R-:W-:-:S03]  /*1f920*/  @!P1 IMAD.MOV.U32 R3, RZ, RZ, R156 ;  /* 0x000000ffff039224 */ /* 0x001fc600078e009c */
[----:B------:R0:W-:Y:S04]  /*1f930*/  STS.U8 [R201+UR24+0x1280], R39 ;  /* 0x00128027c9007988 */ /* 0x0001e80008000018 */
[----:B-1----:R-:W2:Y:S04]  /*1f940*/  LDL.LU R41, [R1+0x1258] ;  /* 0x0012580001297983 */ /* 0x002ea80000300800 */
[----:B------:R-:W4:Y:S04]  /*1f950*/  LDL.LU R38, [R1+0x1254] ;  /* 0x0012540001267983 */ /* 0x000f280000300800 */
[----:B0-----:R-:W4:Y:S04]  /*1f960*/  LDL.LU R39, [R1+0x1250] ;  /* 0x0012500001277983 */ /* 0x001f280000300800 */
[----:B------:R0:W-:Y:S04]  /*1f970*/  STS.U8 [R201+UR24+0x1480], R36 ;  /* 0x00148024c9007988 */ /* 0x0001e80008000018 */
[----:B------:R1:W-:Y:S01]  /*1f980*/  STS.U8 [R201+UR24+0x1680], R37 ;  /* 0x00168025c9007988 */ /* 0x0003e20008000018 */
[----:B------:R-:W-:-:S03]  /*1f990*/  IMAD.MOV.U32 R247, RZ, RZ, R130 ;  /* 0x000000fffff77224 */ /* 0x000fc600078e0082 */
[----:B------:R1:W-:Y:S04]  /*1f9a0*/  STS.U8 [R201+UR24+0x1880], R34 ;  /* 0x00188022c9007988 */ /* 0x0003e80008000018 */
[----:B0-----:R-:W4:Y:S04]  /*1f9b0*/  LDL.LU R36, [R1+0x124c] ;  /* 0x00124c0001247983 */ /* 0x001f280000300800 */
[----:B-1----:R-:W4:Y:S01]  /*1f9c0*/  LDL.LU R37, [R1+0x1248] ;  /* 0x0012480001257983 */ /* 0x002f220000300800 */
[----:B------:R-:W-:-:S03]  /*1f9d0*/  IMAD.MOV.U32 R251, RZ, RZ, R135 ;  /* 0x000000fffffb7224 */ /* 0x000fc600078e0087 */
[----:B------:R-:W4:Y:S04]  /*1f9e0*/  LDL.LU R34, [R1+0x1244] ;  /* 0x0012440001227983 */ /* 0x000f280000300800 */
[----:B------:R0:W-:Y:S01]  /*1f9f0*/  STS.U8 [R201+UR24+0x1a80], R35 ;  /* 0x001a8023c9007988 */ /* 0x0001e20008000018 */
[----:B------:R-:W-:Y:S02]  /*1fa00*/  IMAD.MOV.U32 R228, RZ, RZ, R143 ;  /* 0x000000ffffe47224 */ /* 0x000fe400078e008f */
[----:B------:R-:W-:Y:S01]  /*1fa10*/  IMAD.MOV.U32 R243, RZ, RZ, R146 ;  /* 0x000000fffff37224 */ /* 0x000fe200078e0092 */
[----:B0-----:R-:W4:Y:S01]  /*1fa20*/  LDL.LU R35, [R1+0x1240] ;  /* 0x0012400001237983 */ /* 0x001f220000300800 */
[----:B------:R-:W-:Y:S02]  /*1fa30*/  IMAD.MOV.U32 R236, RZ, RZ, R151 ;  /* 0x000000ffffec7224 */ /* 0x000fe400078e0097 */
[----:B------:R-:W-:-:S02]  /*1fa40*/  IMAD.MOV.U32 R240, RZ, RZ, R155 ;  /* 0x000000fffff07224 */ /* 0x000fc400078e009b */
[----:B------:R-:W-:Y:S02]  /*1fa50*/  IMAD.MOV.U32 R233, RZ, RZ, R157 ;  /* 0x000000ffffe97224 */ /* 0x000fe400078e009d */
[----:B------:R-:W-:Y:S01]  /*1fa60*/  IMAD.MOV.U32 R244, RZ, RZ, R23 ;  /* 0x000000fffff47224 */ /* 0x000fe200078e0017 */
[----:B------:R0:W-:Y:S04]  /*1fa70*/  STS.U8 [R201+UR24+0x1c80], R250 ;  /* 0x001c80fac9007988 */ /* 0x0001e80008000018 */
[----:B------:R1:W-:Y:S01]  /*1fa80*/  STS.U8 [R201+UR24+0x1e80], R246 ;  /* 0x001e80f6c9007988 */ /* 0x0003e20008000018 */
[----:B0-----:R-:W-:-:S03]  /*1fa90*/  IMAD.MOV.U32 R250, RZ, RZ, R200 ;  /* 0x000000fffffa7224 */ /* 0x001fc600078e00c8 */
[----:B------:R-:W-:Y:S01]  /*1faa0*/  STS.U8 [R201+UR24+0x2080], R242 ;  /* 0x002080f2c9007988 */ /* 0x000fe20008000018 */
[----:B-1----:R-:W-:-:S03]  /*1fab0*/  IMAD.MOV.U32 R246, RZ, RZ, R250 ;  /* 0x000000fffff67224 */ /* 0x002fc600078e00fa */
[----:B------:R0:W-:Y:S01]  /*1fac0*/  STS.U8 [R201+UR24+0x2280], R238 ;  /* 0x002280eec9007988 */ /* 0x0001e20008000018 */
[----:B---3--:R-:W-:-:S05]  /*1fad0*/  @!P1 IMAD.MOV.U32 R2, RZ, RZ, R0 ;  /* 0x000000ffff029224 */ /* 0x008fca00078e0000 */
[----:B------:R1:W3:Y:S02]  /*1fae0*/  @!P1 LDG.E.U8 R4, desc[UR28][R2.64] ;  /* 0x0000001c02049981 */ /* 0x0002e4000c1e1100 */
[----:B-1----:R-:W-:Y:S02]  /*1faf0*/  IMAD.MOV.U32 R3, RZ, RZ, R127 ;  /* 0x000000ffff037224 */ /* 0x002fe400078e007f */
[----:B------:R-:W2:Y:S01]  /*1fb00*/  LDL.LU R127, [R1+0x8a4] ;  /* 0x0008a400017f7983 */ /* 0x000ea20000300800 */
[----:B------:R-:W-:-:S03]  /*1fb10*/  IMAD.MOV.U32 R2, RZ, RZ, R138 ;  /* 0x000000ffff027224 */ /* 0x000fc600078e008a */
[----:B------:R-:W4:Y:S04]  /*1fb20*/  LDL.LU R130, [R1+0x8c0] ;  /* 0x0008c00001827983 */ /* 0x000f280000300800 */
[----:B------:R-:W3:Y:S04]  /*1fb30*/  LDL.LU R135, [R1+0x884] ;  /* 0x0008840001877983 */ /* 0x000ee80000300800 */
        /* <DEDUP_REMOVED lines=16> */
[----:B------:R-:W3:Y:S01]  /*1fc40*/  LDL.LU R237, [R1+0x228] ;  /* 0x0002280001ed7983 */ /* 0x000ee20000300800 */
[----:B------:R-:W-:-:S03]  /*1fc50*/  IMAD.MOV.U32 R250, RZ, RZ, R2 ;  /* 0x000000fffffa7224 */ /* 0x000fc600078e0002 */
[----:B------:R-:W3:Y:S01]  /*1fc60*/  LDL.LU R235, [R1+0x220] ;  /* 0x0002200001eb7983 */ /* 0x000ee20000300800 */
[----:B0-----:R-:W-:-:S03]  /*1fc70*/  IMAD.MOV.U32 R238, RZ, RZ, R3 ;  /* 0x000000ffffee7224 */ /* 0x001fc600078e0003 */
[----:B------:R-:W3:Y:S04]  /*1fc80*/  LDL.LU R231, [R1+0x208] ;  /* 0x0002080001e77983 */ /* 0x000ee80000300800 */
[----:B------:R-:W3:Y:S04]  /*1fc90*/  LDL.LU R229, [R1+0x200] ;  /* 0x0002000001e57983 */ /* 0x000ee80000300800 */
[----:B------:R-:W3:Y:S04]  /*1fca0*/  LDL.LU R242, [R1+0x260] ;  /* 0x0002600001f27983 */ /* 0x000ee80000300800 */
[----:B------:R-:W2:Y:S04]  /*1fcb0*/  LDL R3, [R1+0x6e0] ;  /* 0x0006e00001037983 */ /* 0x000ea80000100800 */
[----:B------:R-:W2:Y:S01]  /*1fcc0*/  LDL R2, [R1+0xaf8] ;  /* 0x000af80001027983 */ /* 0x000ea20000100800 */
[----:B------:R-:W-:-:S03]  /*1fcd0*/  PRMT R227, RZ, 0x7610, R227 ;  /* 0x00007610ffe37816 */ /* 0x000fc600000000e3 */
[----:B------:R0:W-:Y:S04]  /*1fce0*/  STS.U8 [R201+UR24+0x2480], R234 ;  /* 0x002480eac9007988 */ /* 0x0001e80008000018 */
[----:B------:R1:W-:Y:S04]  /*1fcf0*/  STS.U8 [R201+UR24+0x2680], R230 ;  /* 0x002680e6c9007988 */ /* 0x0003e80008000018 */
[----:B------:R-:W-:Y:S04]  /*1fd00*/  STS.U8 [R201+UR24+0x2880], R226 ;  /* 0x002880e2c9007988 */ /* 0x000fe80008000018 */
[----:B0-----:R-:W3:Y:S04]  /*1fd10*/  LDL.LU R234, [R1+0x268] ;  /* 0x0002680001ea7983 */ /* 0x001ee80000300800 */
[----:B-1----:R-:W3:Y:S04]  /*1fd20*/  LDL.LU R230, [R1+0x244] ;  /* 0x0002440001e67983 */ /* 0x002ee80000300800 */
        /* <DEDUP_REMOVED lines=42> */
[----:B------:R0:W-:Y:S04]  /*1ffd0*/  STS.U8 [R201+UR24+0x7e80], R175 ;  /* 0x007e80afc9007988 */ /* 0x0001e80008000018 */
[----:B0-----:R-:W3:Y:S04]  /*1ffe0*/  LDL.LU R201, [R1+0x2c0] ;  /* 0x0002c00001c97983 */ /* 0x001ee80000300800 */
[----:B--2---:R0:W2:Y:S04]  /*1fff0*/  @!P1 LDG.E.U8 R227, desc[UR28][R2.64] ;  /* 0x0000001c02e39981 */ /* 0x0040a8000c1e1100 */
[----:B------:R-:W0:Y:S04]  /*20000*/  LDL R2, [R1+0xae0] ;  /* 0x000ae00001027983 */ /* 0x000e280000100800 */
[----:B------:R-:W0:Y:S01]  /*20010*/  LDL R3, [R1+0xae4] ;  /* 0x000ae40001037983 */ /* 0x000e220000100800 */
[----:B------:R-:W-:-:S02]  /*20020*/  PRMT R226, RZ, 0x7610, R226 ;  /* 0x00007610ffe27816 */ /* 0x000fc400000000e2 */
[----:B0-----:R-:W-:-:S04]  /*20030*/  @!P1 LOP3.LUT R3, R3, R2, RZ, 0x3c, !PT ;  /* 0x0000000203039212 */ /* 0x001fc800078e3cff */
[----:B------:R-:W-:-:S04]  /*20040*/  @!P1 LOP3.LUT R2, R3, R2, RZ, 0x3c, !PT ;  /* 0x0000000203029212 */ /* 0x000fc800078e3cff */
[----:B------:R-:W-:-:S05]  /*20050*/  @!P1 LOP3.LUT R3, R3, R2, RZ, 0x3c, !PT ;  /* 0x0000000203039212 */ /* 0x000fca00078e3cff */
[----:B------:R0:W2:Y:S04]  /*20060*/  @!P1 LDG.E.U8 R226, desc[UR28][R2.64] ;  /* 0x0000001c02e29981 */ /* 0x0000a8000c1e1100 */
[----:B------:R-:W0:Y:S04]  /*20070*/  LDL R2, [R1+0xac0] ;  /* 0x000ac00001027983 */ /* 0x000e280000100800 */
[----:B------:R-:W0:Y:S01]  /*20080*/  LDL R3, [R1+0xac4] ;  /* 0x000ac40001037983 */ /* 0x000e220000100800 */
[----:B------:R-:W-:Y:S02]  /*20090*/  PRMT R225, RZ, 0x7610, R225 ;  /* 0x00007610ffe17816 */ /* 0x000fe400000000e1 */
        /* <DEDUP_REMOVED lines=109> */
[----:B------:R-:W0:Y:S01]  /*20770*/  LDL R3, [R1+0x8c4] ;  /* 0x0008c40001037983 */ /* 0x000e220000100800 */
[----:B------:R-:W-:Y:S02]  /*20780*/  PRMT R209, RZ, 0x7610, R209 ;  /* 0x00007610ffd17816 */ /* 0x000fe400000000d1 */
[----:B------:R-:W-:Y:S02]  /*20790*/  PRMT R208, RZ, 0x7610, R208 ;  /* 0x00007610ffd07816 */ /* 0x000fe400000000d0 */
[----:B------:R-:W-:Y:S01]  /*207a0*/  PRMT R207, RZ, 0x7610, R207 ;  /* 0x00007610ffcf7816 */ /* 0x000fe200000000cf */
[----:B0-----:R-:W-:-:S02]  /*207b0*/  @!P1 IMAD.MOV.U32 R2, RZ, RZ, R3 ;  /* 0x000000ffff029224 */ /* 0x001fc400078e0003 */
[----:B----4-:R-:W-:-:S05]  /*207c0*/  @!P1 IMAD.MOV.U32 R3, RZ, RZ, R130 ;  /* 0x000000ffff039224 */ /* 0x010fca00078e0082 */
[----:B------:R0:W4:Y:S02]  /*207d0*/  @!P1 LDG.E.U8 R209, desc[UR28][R2.64] ;  /* 0x0000001c02d19981 */ /* 0x000124000c1e1100 */
[----:B0-----:R-:W-:Y:S02]  /*207e0*/  @!P1 IMAD.MOV.U32 R2, RZ, RZ, R127 ;  /* 0x000000ffff029224 */ /* 0x001fe400078e007f */
[----:B---3--:R-:W-:-:S05]  /*207f0*/  @!P1 IMAD.MOV.U32 R3, RZ, RZ, R138 ;  /* 0x000000ffff039224 */ /* 0x008fca00078e008a */
[----:B------:R0:W3:Y:S02]  /*20800*/  @!P1 LDG.E.U8 R208, desc[UR28][R2.64] ;  /* 0x0000001c02d09981 */ /* 0x0000e4000c1e1100 */
[----:B0-----:R-:W-:Y:S02]  /*20810*/  @!P1 IMAD.MOV.U32 R2, RZ, RZ, R135 ;  /* 0x000000ffff029224 */ /* 0x001fe400078e0087 */
[----:B------:R-:W-:-:S05]  /*20820*/  @!P1 IMAD.MOV.U32 R3, RZ, RZ, R146 ;  /* 0x000000ffff039224 */ /* 0x000fca00078e0092 */
[----:B------:R0:W3:Y:S04]  /*20830*/  @!P1 LDG.E.U8 R207, desc[UR28][R2.64] ;  /* 0x0000001c02cf9981 */ /* 0x0000e8000c1e1100 */
[----:B------:R-:W2:Y:S01]  /*20840*/  LDL R3, [R1+0x860] ;  /* 0x0008600001037983 */ /* 0x000ea20000100800 */
[----:B------:R-:W-:Y:S01]  /*20850*/  PRMT R206, RZ, 0x7610, R206 ;  /* 0x00007610ffce7816 */ /* 0x000fe200000000ce */
[----:B0-----:R-:W-:-:S05]  /*20860*/  @!P1 IMAD.MOV.U32 R2, RZ, RZ, R143 ;  /* 0x000000ffff029224 */ /* 0x001fca00078e008f */
[----:B--2---:R0:W2:Y:S04]  /*20870*/  @!P1 LDG.E.U8 R206, desc[UR28][R2.64] ;  /* 0x0000001c02ce9981 */ /* 0x0040a8000c1e1100 */
[----:B------:R-:W4:Y:S04]  /*20880*/  LDL R3, [R1+0x840] ;  /* 0x0008400001037983 */ /* 0x000f280000100800 */
[----:B------:R-:W-:Y:S04]  /*20890*/  STL.64 [R1+0x1210], R150 ;  /* 0x0012109601007387 */ /* 0x000fe80000100a00 */
[----:B------:R-:W-:Y:S04]  /*208a0*/  STL.64 [R1+0x1208], R148 ;  /* 0x0012089401007387 */ /* 0x000fe80000100a00 */
[----:B------:R1:W-:Y:S01]  /*208b0*/  STL.64 [R1+0x1200], R146 ;  /* 0x0012009201007387 */ /* 0x0003e20000100a00 */
[----:B0-----:R-:W-:-:S02]  /*208c0*/  @!P1 IMAD.MOV.U32 R2, RZ, RZ, R151 ;  /* 0x000000ffff029224 */ /* 0x001fc400078e0097 */
[----:B-1----:R-:W-:Y:S02]  /*208d0*/  IMAD.MOV.U32 R147, RZ, RZ, R32 ;  /* 0x000000ffff937224 */ /* 0x002fe400078e0020 */
[----:B------:R-:W3:Y:S04]  /*208e0*/  LDL.LU R32, [R1+0x123c] ;  /* 0x00123c0001207983 */ /* 0x000ee80000300800 */
[----:B------:R0:W-:Y:S01]  /*208f0*/  STL.64 [R1+0x11f8], R144 ;  /* 0x0011f89001007387 */ /* 0x0001e20000100a00 */
[----:B------:R-:W-:Y:S02]  /*20900*/  IMAD.MOV.U32 R151, RZ, RZ, R29 ;  /* 0x000000ffff977224 */ /* 0x000fe400078e001d */
[----:B------:R-:W-:Y:S02]  /*20910*/  IMAD.MOV.U32 R150, RZ, RZ, R26 ;  /* 0x000000ffff967224 */ /* 0x000fe400078e001a */
[----:B0-----:R-:W-:-:S02]  /*20920*/  IMAD.MOV.U32 R144, RZ, RZ, R33 ;  /* 0x000000ffff907224 */ /* 0x001fc400078e0021 */
[----:B------:R-:W3:Y:S04]  /*20930*/  LDL.LU R33, [R1+0x1238] ;  /* 0x0012380001217983 */ /* 0x000ee80000300800 */
[----:B------:R0:W-:Y:S01]  /*20940*/  STL.64 [R1+0x11f0], R142 ;  /* 0x0011f08e01007387 */ /* 0x0001e20000100a00 */
[----:B------:R-:W-:Y:S02]  /*20950*/  IMAD.MOV.U32 R149, RZ, RZ, R27 ;  /* 0x000000ffff957224 */ /* 0x000fe400078e001b */
[----:B------:R-:W-:Y:S02]  /*20960*/  IMAD.MOV.U32 R146, RZ, RZ, R24 ;  /* 0x000000ffff927224 */ /* 0x000fe400078e0018 */
[----:B0-----:R-:W-:Y:S02]  /*20970*/  IMAD.MOV.U32 R143, RZ, RZ, R30 ;  /* 0x000000ffff8f7224 */ /* 0x001fe400078e001e */
[----:B------:R-:W2:Y:S01]  /*20980*/  LDL.LU R30, [R1+0x1234] ;  /* 0x00123400011e7983 */ /* 0x000ea20000300800 */
[----:B------:R-:W-:-:S03]  /*20990*/  IMAD.MOV.U32 R142, RZ, RZ, R31 ;  /* 0x000000ffff8e7224 */ /* 0x000fc600078e001f */
[----:B------:R-:W2:Y:S04]  /*209a0*/  LDL.LU R31, [R1+0x1230] ;  /* 0x00123000011f7983 */ /* 0x000ea80000300800 */
[----:B------:R0:W-:Y:S01]  /*209b0*/  STL.64 [R1+0x11e8], R140 ;  /* 0x0011e88c01007387 */ /* 0x0001e20000100a00 */
[----:B------:R-:W-:Y:S02]  /*209c0*/  IMAD.MOV.U32 R148, RZ, RZ, R25 ;  /* 0x000000ffff947224 */ /* 0x000fe400078e0019 */
[----:B0-----:R-:W-:Y:S02]  /*209d0*/  IMAD.MOV.U32 R141, RZ, RZ, R28 ;  /* 0x000000ffff8d7224 */ /* 0x001fe400078e001c */
[----:B------:R-:W4:Y:S04]  /*209e0*/  LDL.LU R28, [R1+0x122c] ;  /* 0x00122c00011c7983 */ /* 0x000f280000300800 */
[----:B------:R-:W4:Y:S04]  /*209f0*/  LDL.LU R29, [R1+0x1228] ;  /* 0x00122800011d7983 */ /* 0x000f280000300800 */
[----:B------:R-:W4:Y:S04]  /*20a00*/  LDL.LU R26, [R1+0x1224] ;  /* 0x00122400011a7983 */ /* 0x000f280000300800 */
[----:B------:R-:W4:Y:S04]  /*20a10*/  LDL.LU R27, [R1+0x1220] ;  /* 0x00122000011b7983 */ /* 0x000f280000300800 */
[----:B------:R-:W4:Y:S04]  /*20a20*/  LDL.LU R24, [R1+0x121c] ;  /* 0x00121c0001187983 */ /* 0x000f280000300800 */
[----:B------:R-:W4:Y:S04]  /*20a30*/  LDL.LU R25, [R1+0x1218] ;  /* 0x0012180001197983 */ /* 0x000f280000300800 */
[----:B------:R-:W4:Y:S04]  /*20a40*/  LDL R140, [R1+0x7e4] ;  /* 0x0007e400018c7983 */ /* 0x000f280000100800 */
[----:B------:R0:W-:Y:S04]  /*20a50*/  STL.64 [R1+0x11e0], R138 ;  /* 0x0011e08a01007387 */ /* 0x0001e80000100a00 */
[----:B0-----:R-:W4:Y:S04]  /*20a60*/  LDL R138, [R1+0x804] ;  /* 0x00080400018a7983 */ /* 0x001f280000100800 */
[----:B------:R-:W4:Y:S04]  /*20a70*/  LDL R139, [R1+0x7e0] ;  /* 0x0007e000018b7983 */ /* 0x000f280000100800 */
[----:B------:R0:W-:Y:S04]  /*20a80*/  STL.64 [R1+0x11d8], R136 ;  /* 0x0011d88801007387 */ /* 0x0001e80000100a00 */
[----:B0-----:R-:W4:Y:S04]  /*20a90*/  LDL R136, [R1+0x824] ;  /* 0x0008240001887983 */ /* 0x001f280000100800 */
[----:B------:R-:W4:Y:S04]  /*20aa0*/  LDL R137, [R1+0x800] ;  /* 0x0008000001897983 */ /* 0x000f280000100800 */
[----:B------:R0:W-:Y:S04]  /*20ab0*/  STL.64 [R1+0x11d0], R134 ;  /* 0x0011d08601007387 */ /* 0x0001e80000100a00 */
[----:B0-----:R-:W4:Y:S04]  /*20ac0*/  LDL R135, [R1+0x820] ;  /* 0x0008200001877983 */ /* 0x001f280000100800 */
[----:B------:R-:W-:Y:S04]  /*20ad0*/  STL.64 [R1+0x11c8], R132 ;  /* 0x0011c88401007387 */ /* 0x000fe80000100a00 */
        /* <DEDUP_REMOVED lines=49> */
[----:B---3--:R-:W-:Y:S04]  /*20df0*/  STL.64 [R1+0x1038], R32 ;  /* 0x0010382001007387 */ /* 0x008fe80000100a00 */
[----:B--2---:R-:W-:Y:S04]  /*20e00*/  STL.64 [R1+0x1030], R30 ;  /* 0x0010301e01007387 */ /* 0x004fe80000100a00 */
[----:B----4-:R0:W-:Y:S04]  /*20e10*/  STL.64 [R1+0x1028], R28 ;  /* 0x0010281c01007387 */ /* 0x0101e80000100a00 */
[----:B------:R-:W-:Y:S04]  /*20e20*/  STL.64 [R1+0x1020], R26 ;  /* 0x0010201a01007387 */ /* 0x000fe80000100a00 */
[----:B------:R1:W-:Y:S01]  /*20e30*/  STL.64 [R1+0x1018], R24 ;  /* 0x0010181801007387 */ /* 0x0003e20000100a00 */
[----:B------:R-:W-:-:S02]  /*20e40*/  PRMT R205, RZ, 0x7610, R205 ;  /* 0x00007610ffcd7816 */ /* 0x000fc400000000cd */
[----:B------:R-:W-:Y:S01]  /*20e50*/  PRMT R204, RZ, 0x7610, R204 ;  /* 0x00007610ffcc7816 */ /* 0x000fe200000000cc */
[----:B0-----:R-:W2:Y:S04]  /*20e60*/  LDL R29, [R1+0x7a0] ;  /* 0x0007a000011d7983 */ /* 0x001ea80000100800 */
[----:B------:R0:W3:Y:S04]  /*20e70*/  @!P1 LDG.E.U8 R205, desc[UR28][R2.64] ;  /* 0x0000001c02cd9981 */ /* 0x0000e8000c1e1100 */
[----:B-1----:R-:W4:Y:S04]  /*20e80*/  LDL R25, [R1+0x7c0] ;  /* 0x0007c00001197983 */ /* 0x002f280000100800 */
[----:B------:R-:W2:Y:S04]  /*20e90*/  LDL R24, [R1+0x7c4] ;  /* 0x0007c40001187983 */ /* 0x000ea80000100800 */
[----:B------:R-:W3:Y:S01]  /*20ea0*/  LDL R28, [R1+0x7a4] ;  /* 0x0007a400011c7983 */ /* 0x000ee20000100800 */
[----:B------:R-:W-:-:S03]  /*20eb0*/  PRMT R203, RZ, 0x7610, R203 ;  /* 0x00007610ffcb7816 */ /* 0x000fc600000000cb */
[----:B------:R-:W3:Y:S04]  /*20ec0*/  LDL R27, [R1+0x780] ;  /* 0x00078000011b7983 */ /* 0x000ee80000100800 */
[----:B------:R-:W3:Y:S01]  /*20ed0*/  LDL R26, [R1+0x784] ;  /* 0x00078400011a7983 */ /* 0x000ee20000100800 */
[----:B------:R-:W-:Y:S01]  /*20ee0*/  PRMT R202, RZ, 0x7610, R202 ;  /* 0x00007610ffca7816 */ /* 0x000fe200000000ca */
[----:B0-----:R-:W-:Y:S02]  /*20ef0*/  @!P1 IMAD.MOV.U32 R2, RZ, RZ, R136 ;  /* 0x000000ffff029224 */ /* 0x001fe400078e0088 */
[----:B------:R-:W-:-:S05]  /*20f00*/  @!P1 IMAD.MOV.U32 R3, RZ, RZ, R135 ;  /* 0x000000ffff039224 */ /* 0x000fca00078e0087 */
[----:B------:R0:W3:Y:S02]  /*20f10*/  @!P1 LDG.E.U8 R204, desc[UR28][R2.64] ;  /* 0x0000001c02cc9981 */ /* 0x0000e4000c1e1100 */
[----:B0-----:R-:W-:Y:S02]  /*20f20*/  @!P1 IMAD.MOV.U32 R2, RZ, RZ, R138 ;  /* 0x000000ffff029224 */ /* 0x001fe400078e008a */
[----:B------:R-:W-:Y:S01]  /*20f30*/  @!P1 IMAD.MOV.U32 R3, RZ, RZ, R137 ;  /* 0x000000ffff039224 */ /* 0x000fe200078e0089 */
[----:B------:R-:W-:Y:S01]  /*20f40*/  PRMT R198, RZ, 0x7610, R198 ;  /* 0x00007610ffc67816 */ /* 0x000fe200000000c6 */
[----:B------:R-:W0:Y:S01]  /*20f50*/  S2R R200, SR_TID.X ;  /* 0x0000000000c87919 */ /* 0x000e220000002100 */
[----:B------:R-:W-:Y:S01]  /*20f60*/  PRMT R197, RZ, 0x7610, R197 ;  /* 0x00007610ffc57816 */ /* 0x000fe200000000c5 */
[----:B------:R-:W1:Y:S01]  /*20f70*/  LDC R137, c[0x0][0x230] ;  /* 0x00008c00ff897b82 */ /* 0x000e620000000800 */
[----:B------:R0:W3:Y:S02]  /*20f80*/  @!P1 LDG.E.U8 R203, desc[UR28][R2.64] ;  /* 0x0000001c02cb9981 */ /* 0x0000e4000c1e1100 */
[----:B0-----:R-:W-:-:S02]  /*20f90*/  @!P1 IMAD.MOV.U32 R2, RZ, RZ, R140 ;  /* 0x000000ffff029224 */ /* 0x001fc400078e008c */
[----:B------:R-:W-:-:S05]  /*20fa0*/  @!P1 IMAD.MOV.U32 R3, RZ, RZ, R139 ;  /* 0x000000ffff039224 */ /* 0x000fca00078e008b */
[----:B------:R4:W3:Y:S02]  /*20fb0*/  @!P1 LDG.E.U8 R202, desc[UR28][R2.64] ;  /* 0x0000001c02ca9981 */ /* 0x0008e4000c1e1100 */
[----:B----4-:R-:W-:Y:S02]  /*20fc0*/  @!P1 IMAD.MOV.U32 R3, RZ, RZ, R25 ;  /* 0x000000ffff039224 */ /* 0x010fe400078e0019 */
[----:B------:R-:W4:Y:S01]  /*20fd0*/  LDL R25, [R1+0x760] ;  /* 0x0007600001197983 */ /* 0x000f220000100800 */
[----:B--2---:R-:W-:-:S03]  /*20fe0*/  @!P1 IMAD.MOV.U32 R2, RZ, RZ, R24 ;  /* 0x000000ffff029224 */ /* 0x004fc600078e0018 */
[----:B------:R-:W2:Y:S04]  /*20ff0*/  LDL R24, [R1+0x764] ;  /* 0x0007640001187983 */ /* 0x000ea80000100800 */
[----:B------:R3:W2:Y:S02]  /*21000*/  @!P1 LDG.E.U8 R198, desc[UR28][R2.64] ;  /* 0x0000001c02c69981 */ /* 0x0006a4000c1e1100 */
[----:B---3--:R-:W-:Y:S02]  /*21010*/  @!P1 IMAD.MOV.U32 R2, RZ, RZ, R28 ;  /* 0x000000ffff029224 */ /* 0x008fe400078e001c */
[----:B------:R-:W-:Y:S01]  /*21020*/  @!P1 IMAD.MOV.U32 R3, RZ, RZ, R29 ;  /* 0x000000ffff039224 */ /* 0x000fe200078e001d */
[----:B------:R-:W-:Y:S01]  /*21030*/  PRMT R196, RZ, 0x7610, R196 ;  /* 0x00007610ffc47816 */ /* 0x000fe200000000c4 */
[----:B------:R-:W3:Y:S04]  /*21040*/  LDL R29, [R1+0x720] ;  /* 0x00072000011d7983 */ /* 0x000ee80000100800 */
[----:B------:R0:W3:Y:S04]  /*21050*/  @!P1 LDG.E.U8 R197, desc[UR28][R2.64] ;  /* 0x0000001c02c59981 */ /* 0x0000e8000c1e1100 */
[----:B------:R-:W3:Y:S01]  /*21060*/  LDL R28, [R1+0x724] ;  /* 0x00072400011c7983 */ /* 0x000ee20000100800 */
[----:B0-----:R-:W-:-:S02]  /*21070*/  @!P1 IMAD.MOV.U32 R2, RZ, RZ, R26 ;  /* 0x000000ffff029224 */ /* 0x001fc400078e001a */
[----:B------:R-:W-:Y:S01]  /*21080*/  @!P1 IMAD.MOV.U32 R3, RZ, RZ, R27 ;  /* 0x000000ffff039224 */ /* 0x000fe200078e001b */
[----:B------:R-:W3:Y:S04]  /*21090*/  LDL R26, [R1+0x744] ;  /* 0x00074400011a7983 */ /* 0x000ee80000100800 */
[----:B------:R-:W3:Y:S04]  /*210a0*/  LDL R27, [R1+0x740] ;  /* 0x00074000011b7983 */ /* 0x000ee80000100800 */
[----:B------:R4:W3:Y:S02]  /*210b0*/  @!P1 LDG.E.U8 R196, desc[UR28][R2.64] ;  /* 0x0000001c02c49981 */ /* 0x0008e4000c1e1100 */
[----:B----4-:R-:W-:-:S02]  /*210c0*/  @!P1 IMAD.MOV.U32 R3, RZ, RZ, R25 ;  /* 0x000000ffff039224 */ /* 0x010fc400078e0019 */
[----:B------:R-:W4:Y:S01]  /*210d0*/  LDL R25, [R1+0x700] ;  /* 0x0007000001197983 */ /* 0x000f220000100800 */
[----:B--2---:R-:W-:-:S03]  /*210e0*/  @!P1 IMAD.MOV.U32 R2, RZ, RZ, R24 ;  /* 0x000000ffff029224 */ /* 0x004fc600078e0018 */
[----:B------:R-:W2:Y:S01]  /*210f0*/  LDL R24, [R1+0x704] ;  /* 0x0007040001187983 */ /* 0x000ea20000100800 */
[----:B------:R-:W-:Y:S02]  /*21100*/  PRMT R195, RZ, 0x7610, R195 ;  /* 0x00007610ffc37816 */ /* 0x000fe400000000c3 */
[----:B------:R-:W-:-:S04]  /*21110*/  PRMT R194, RZ, 0x7610, R194 ;  /* 0x00007610ffc27816 */ /* 0x000fc800000000c2 */
[----:B------:R3:W2:Y:S01]  /*21120*/  @!P1 LDG.E.U8 R195, desc[UR28][R2.64] ;  /* 0x0000001c02c39981 */ /* 0x0006a2000c1e1100 */
[----:B------:R-:W-:Y:S01]  /*21130*/  PRMT R193, RZ, 0x7610, R193 ;  /* 0x00007610ffc17816 */ /* 0x000fe200000000c1 */
[----:B---3--:R-:W-:Y:S02]  /*21140*/  @!P1 IMAD.MOV.U32 R2, RZ, RZ, R26 ;  /* 0x000000ffff029224 */ /* 0x008fe400078e001a */
[----:B------:R-:W3:Y:S01]  /*21150*/  LDL R26, [R1+0x5c8] ;  /* 0x0005c800011a7983 */ /* 0x000ee20000100800 */
[----:B------:R-:W-:-:S03]  /*21160*/  @!P1 IMAD.MOV.U32 R3, RZ, RZ, R27 ;  /* 0x000000ffff039224 */ /* 0x000fc600078e001b */
[----:B------:R-:W3:Y:S04]  /*21170*/  LDL R27, [R1+0x5c4] ;  /* 0x0005c400011b7983 */ /* 0x000ee80000100800 */
[----:B------:R0:W3:Y:S02]  /*21180*/  @!P1 LDG.E.U8 R194, desc[UR28][R2.64] ;  /* 0x0000001c02c29981 */ /* 0x0000e4000c1e1100 */
[----:B0-----:R-:W-:Y:S02]  /*21190*/  @!P1 IMAD.MOV.U32 R2, RZ, RZ, R28 ;  /* 0x000000ffff029224 */ /* 0x001fe400078e001c */
[----:B------:R-:W-:Y:S01]  /*211a0*/  @!P1 IMAD.MOV.U32 R3, RZ, RZ, R29 ;  /* 0x000000ffff039224 */ /* 0x000fe200078e001d */
[----:B------:R-:W-:Y:S01]  /*211b0*/  PRMT R192, RZ, 0x7610, R192 ;  /* 0x00007610ffc07816 */ /* 0x000fe200000000c0 */
[----:B------:R-:W3:Y:S04]  /*211c0*/  LDL R29, [R1+0x584] ;  /* 0x00058400011d7983 */ /* 0x000ee80000100800 */
[----:B------:R4:W3:Y:S04]  /*211d0*/  @!P1 LDG.E.U8 R193, desc[UR28][R2.64] ;  /* 0x0000001c02c19981 */ /* 0x0008e8000c1e1100 */
[----:B------:R-:W3:Y:S01]  /*211e0*/  LDL R28, [R1+0x588] ;  /* 0x00058800011c7983 */ /* 0x000ee20000100800 */
[----:B----4-:R-:W-:-:S03]  /*211f0*/  @!P1 IMAD.MOV.U32 R3, RZ, RZ, R25 ;  /* 0x000000ffff039224 */ /* 0x010fc600078e0019 */
[----:B------:R-:W4:Y:S01]  /*21200*/  LDL R25, [R1+0x5a4] ;  /* 0x0005a40001197983 */ /* 0x000f220000100800 */
[----:B--2---:R-:W-:-:S03]  /*21210*/  @!P1 IMAD.MOV.U32 R2, RZ, RZ, R24 ;  /* 0x000000ffff029224 */ /* 0x004fc600078e0018 */
[----:B------:R-:W2:Y:S04]  /*21220*/  LDL R24, [R1+0x5a8] ;  /* 0x0005a80001187983 */ /* 0x000ea80000100800 */
[----:B------:R3:W2:Y:S01]  /*21230*/  @!P1 LDG.E.U8 R192, desc[UR28][R2.64] ;  /* 0x0000001c02c09981 */ /* 0x0006a2000c1e1100 */
[----:B------:R-:W-:Y:S01]  /*21240*/  PRMT R191, RZ, 0x7610, R191 ;  /* 0x00007610ffbf7816 */ /* 0x000fe200000000bf */
[----:B---3--:R-:W-:Y:S02]  /*21250*/  @!P1 IMAD.MOV.U32 R2, RZ, RZ, R26 ;  /* 0x000000ffff029224 */ /* 0x008fe400078e001a */
[----:B------:R-:W3:Y:S01]  /*21260*/  LDL R26, [R1+0x568] ;  /* 0x00056800011a7983 */ /* 0x000ee20000100800 */
[----:B------:R-:W-:-:S03]  /*21270*/  @!P1 IMAD.MOV.U32 R3, RZ, RZ, R27 ;  /* 0x000000ffff039224 */ /* 0x000fc600078e001b */
[----:B------:R-:W3:Y:S04]  /*21280*/  LDL R27, [R1+0x564] ;  /* 0x00056400011b7983 */ /* 0x000ee80000100800 */
[----:B------:R4:W3:Y:S02]  /*21290*/  @!P1 LDG.E.U8 R191, desc[UR28][R2.64] ;  /* 0x0000001c02bf9981 */ /* 0x0008e4000c1e1100 */
[----:B----4-:R-:W-:Y:S02]  /*212a0*/  @!P1 IMAD.MOV.U32 R3, RZ, RZ, R25 ;  /* 0x000000ffff039224 */ /* 0x010fe400078e0019 */
[----:B------:R-:W4:Y:S01]  /*212b0*/  LDL R25, [R1+0x544] ;  /* 0x0005440001197983 */ /* 0x000f220000100800 */
[----:B--2---:R-:W-:-:S03]  /*212c0*/  @!P1 IMAD.MOV.U32 R2, RZ, RZ, R24 ;  /* 0x000000ffff029224 */ /* 0x004fc600078e0018 */
        /* <DEDUP_REMOVED lines=8> */
[----:B------:R3:W2:Y:S04]  /*21350*/  @!P1 LDG.E.U8 R189, desc[UR28][R2.64] ;  /* 0x0000001c02bd9981 */ /* 0x0006a8000c1e1100 */
[----:B------:R-:W2:Y:S01]  /*21360*/  LDL R28, [R1+0x510] ;  /* 0x00051000011c7983 */ /* 0x000ea20000100800 */
[----:B---3--:R-:W-:-:S02]  /*21370*/  @!P1 IMAD.MOV.U32 R2, RZ, RZ, R26 ;  /* 0x000000ffff029224 */ /* 0x008fc400078e001a */
        /* <DEDUP_REMOVED lines=47> */
[----:B---3--:R-:W-:-:S03]  /*21670*/  @!P1 IMAD.MOV.U32 R2, RZ, RZ, R26 ;  /* 0x000000ffff029224 */ /* 0x008fc600078e001a */
        /* <DEDUP_REMOVED lines=38> */
[----:B------:R-:W-:-:S04]  /*218e0*/  LOP3.LUT R200, R200, 0x7f, RZ, 0xc0, !PT ;  /* 0x0000007fc8c87812 */ /* 0x000fc800078ec0ff */
[----:B------:R-:W-:-:S05]  /*218f0*/  LOP3.LUT R200, R200, 0x20, RZ, 0x3c, !PT ;  /* 0x00000020c8c87812 */ /* 0x000fca00078e3cff */
[----:B------:R0:W-:Y:S04]  /*21900*/  STS.U8 [R200+UR24+0x100], R174 ;  /* 0x000100aec8007988 */ /* 0x0001e80008000018 */
[----:B------:R1:W-:Y:S01]  /*21910*/  STS.U8 [R200+UR24+0x300], R173 ;  /* 0x000300adc8007988 */ /* 0x0003e20008000018 */
[----:B0-----:R-:W-:Y:S02]  /*21920*/  PRMT R174, RZ, 0x7610, R174 ;  /* 0x00007610ffae7816 */ /* 0x001fe400000000ae */
[----:B-1----:R-:W-:-:S04]  /*21930*/  PRMT R173, RZ, 0x7610, R173 ;  /* 0x00007610ffad7816 */ /* 0x002fc800000000ad */
[----:B------:R0:W2:Y:S02]  /*21940*/  @!P1 LDG.E.U8 R174, desc[UR28][R2.64] ;  /* 0x0000001c02ae9981 */ /* 0x0000a4000c1e1100 */
[----:B0-----:R-:W-:Y:S02]  /*21950*/  @!P1 IMAD.MOV.U32 R2, RZ, RZ, R28 ;  /* 0x000000ffff029224 */ /* 0x001fe400078e001c */
[----:B------:R-:W-:Y:S01]  /*21960*/  @!P1 IMAD.MOV.U32 R3, RZ, RZ, R29 ;  /* 0x000000ffff039224 */ /* 0x000fe200078e001d */
[----:B------:R0:W-:Y:S04]  /*21970*/  STS.U8 [R200+UR24+0x500], R172 ;  /* 0x000500acc8007988 */ /* 0x0001e80008000018 */
[----:B------:R3:W2:Y:S04]  /*21980*/  @!P1 LDG.E.U8 R173, desc[UR28][R2.64] ;  /* 0x0000001c02ad9981 */ /* 0x0006a8000c1e1100 */
[----:B------:R-:W2:Y:S04]  /*21990*/  LDL R29, [R1+0x40c] ;  /* 0x00040c00011d7983 */ /* 0x000ea80000100800 */
[----:B------:R-:W2:Y:S01]  /*219a0*/  LDL R28, [R1+0x410] ;  /* 0x00041000011c7983 */ /* 0x000ea20000100800 */
[----:B---3--:R-:W-:-:S02]  /*219b0*/  @!P1 IMAD.MOV.U32 R2, RZ, RZ, R26 ;  /* 0x000000ffff029224 */ /* 0x008fc400078e001a */
[----:B------:R-:W-:Y:S01]  /*219c0*/  @!P1 IMAD.MOV.U32 R3, RZ, RZ, R27 ;  /* 0x000000ffff039224 */ /* 0x000fe200078e001b */
[----:B------:R-:W3:Y:S04]  /*219d0*/  LDL R26, [R1+0x428] ;  /* 0x00042800011a7983 */ /* 0x000ee80000100800 */
[----:B------:R-:W3:Y:S01]  /*219e0*/  LDL R27, [R1+0x424] ;  /* 0x00042400011b7983 */ /* 0x000ee20000100800 */
[----:B0-----:R-:W-:-:S06]  /*219f0*/  PRMT R172, RZ, 0x7610, R172 ;  /* 0x00007610ffac7816 */ /* 0x001fcc00000000ac */
[----:B------:R4:W3:Y:S02]  /*21a00*/  @!P1 LDG.E.U8 R172, desc[UR28][R2.64] ;  /* 0x0000001c02ac9981 */ /* 0x0008e4000c1e1100 */
[----:B----4-:R-:W-:Y:S02]  /*21a10*/  @!P1 IMAD.MOV.U32 R3, RZ, RZ, R25 ;  /* 0x000000ffff039224 */ /* 0x010fe400078e0019 */
[----:B------:R-:W4:Y:S01]  /*21a20*/  LDL R25, [R1+0x404] ;  /* 0x0004040001197983 */ /* 0x000f220000100800 */
[----:B--2---:R-:W-:-:S03]  /*21a30*/  @!P1 IMAD.MOV.U32 R2, RZ, RZ, R24 ;  /* 0x000000ffff029224 */ /* 0x004fc600078e0018 */
[----:B------:R-:W2:Y:S04]  /*21a40*/  LDL R24, [R1+0x408] ;  /* 0x0004080001187983 */ /* 0x000ea80000100800 */
[----:B------:R0:W-:Y:S04]  /*21a50*/  STS.U8 [R200+UR24+0x700], R171 ;  /* 0x000700abc8007988 */ /* 0x0001e80008000018 */
[----:B------:R1:W-:Y:S01]  /*21a60*/  STS.U8 [R200+UR24+0x900], R170 ;  /* 0x000900aac8007988 */ /* 0x0003e20008000018 */
[----:B0-----:R-:W-:Y:S02]  /*21a70*/  PRMT R171, RZ, 0x7610, R171 ;  /* 0x00007610ffab7816 */ /* 0x001fe400000000ab */
[----:B-1----:R-:W-:-:S04]  /*21a80*/  PRMT R170, RZ, 0x7610, R170 ;  /* 0x00007610ffaa7816 */ /* 0x002fc800000000aa */
[----:B------:R3:W2:Y:S04]  /*21a90*/  @!P1 LDG.E.U8 R171, desc[UR28][R2.64] ;  /* 0x0000001c02ab9981 */ /* 0x0006a8000c1e1100 */
[----:B------:R0:W-:Y:S02]  /*21aa0*/  STS.U8 [R200+UR24+0xb00], R169 ;  /* 0x000b00a9c8007988 */ /* 0x0001e40008000018 */
[----:B0-----:R-:W-:Y:S01]  /*21ab0*/  PRMT R169, RZ, 0x7610, R169 ;  /* 0x00007610ffa97816 */ /* 0x001fe200000000a9 */
[----:B---3--:R-:W-:Y:S02]  /*21ac0*/  @!P1 IMAD.MOV.U32 R2, RZ, RZ, R26 ;  /* 0x000000ffff029224 */ /* 0x008fe400078e001a */
[----:B------:R-:W3:Y:S01]  /*21ad0*/  LDL R26, [R1+0x3f0] ;  /* 0x0003f000011a7983 */ /* 0x000ee20000100800 */
[----:B------:R-:W-:-:S03]  /*21ae0*/  @!P1 IMAD.MOV.U32 R3, RZ, RZ, R27 ;  /* 0x000000ffff039224 */ /* 0x000fc600078e001b */
[----:B------:R-:W3:Y:S04]  /*21af0*/  LDL R27, [R1+0x3ec] ;  /* 0x0003ec00011b7983 */ /* 0x000ee80000100800 */
[----:B------:R0:W3:Y:S02]  /*21b00*/  @!P1 LDG.E.U8 R170, desc[UR28][R2.64] ;  /* 0x0000001c02aa9981 */ /* 0x0000e4000c1e1100 */
[----:B0-----:R-:W-:Y:S02]  /*21b10*/  @!P1 IMAD.MOV.U32 R2, RZ, RZ, R28 ;  /* 0x000000ffff029224 */ /* 0x001fe400078e001c */
[----:B------:R-:W-:Y:S01]  /*21b20*/  @!P1 IMAD.MOV.U32 R3, RZ, RZ, R29 ;  /* 0x000000ffff039224 */ /* 0x000fe200078e001d */
[----:B------:R0:W-:Y:S04]  /*21b30*/  STS.U8 [R200+UR24+0xd00], R168 ;  /* 0x000d00a8c8007988 */ /* 0x0001e80008000018 */
[----:B------:R4:W3:Y:S04]  /*21b40*/  @!P1 LDG.E.U8 R169, desc[UR28][R2.64] ;  /* 0x0000001c02a99981 */ /* 0x0008e8000c1e1100 */
[----:B------:R-:W3:Y:S04]  /*21b50*/  LDL R29, [R1+0x3cc] ;  /* 0x0003cc00011d7983 */ /* 0x000ee80000100800 */
[----:B------:R-:W3:Y:S01]  /*21b60*/  LDL R28, [R1+0x3d0] ;  /* 0x0003d000011c7983 */ /* 0x000ee20000100800 */
[----:B----4-:R-:W-:-:S03]  /*21b70*/  @!P1 IMAD.MOV.U32 R3, RZ, RZ, R25 ;  /* 0x000000ffff039224 */ /* 0x010fc600078e0019 */
[----:B------:R-:W4:Y:S01]  /*21b80*/  LDL R25, [R1+0x3e4] ;  /* 0x0003e40001197983 */ /* 0x000f220000100800 */
[----:B--2---:R-:W-:-:S03]  /*21b90*/  @!P1 IMAD.MOV.U32 R2, RZ, RZ, R24 ;  /* 0x000000ffff029224 */ /* 0x004fc600078e0018 */
[----:B------:R-:W2:Y:S01]  /*21ba0*/  LDL R24, [R1+0x3e8] ;  /* 0x0003e80001187983 */ /* 0x000ea20000100800 */
[----:B0-----:R-:W-:-:S06]  /*21bb0*/  PRMT R168, RZ, 0x7610, R168 ;  /* 0x00007610ffa87816 */ /* 0x001fcc00000000a8 */
        /* <DEDUP_REMOVED lines=21> */
[----:B------:R-:W2:Y:S01]  /*21d10*/  LDL R29, [R1+0x38c] ;  /* 0x00038c00011d7983 */ /* 0x000ea20000100800 */
[----:B0-----:R-:W-:-:S03]  /*21d20*/  PRMT R164, RZ, 0x7610, R164 ;  /* 0x00007610ffa47816 */ /* 0x001fc600000000a4 */
        /* <DEDUP_REMOVED lines=32> */
[----:B0-----:R-:W-:-:S03]  /*21f30*/  PRMT R160, RZ, 0x7610, R160 ;  /* 0x00007610ffa07816 */ /* 0x001fc600000000a0 */
[----:B------:R0:W-:Y:S04]  /*21f40*/  STS.U8 [R200+UR24+0x1f00], R159 ;  /* 0x001f009fc8007988 */ /* 0x0001e80008000018 */
[----:B------:R3:W2:Y:S01]  /*21f50*/  @!P1 LDG.E.U8 R160, desc[UR28][R2.64] ;  /* 0x0000001c02a09981 */ /* 0x0006a2000c1e1100 */
        /* <DEDUP_REMOVED lines=15> */
[----:B------:R1:W-:Y:S01]  /*22050*/  STS.U8 [R200+UR24+0x2500], R153 ;  /* 0x00250099c8007988 */ /* 0x0003e20008000018 */
[----:B0-----:R-:W-:Y:S02]  /*22060*/  @!P1 IMAD.MOV.U32 R2, RZ, RZ, R28 ;  /* 0x000000ffff029224 */ /* 0x001fe400078e001c */
[----:B------:R-:W-:Y:S01]  /*22070*/  @!P1 IMAD.MOV.U32 R3, RZ, RZ, R29 ;  /* 0x000000ffff039224 */ /* 0x000fe200078e001d */
[----:B-1----:R-:W-:-:S04]  /*22080*/  PRMT R153, RZ, 0x7610, R153 ;  /* 0x00007610ff997816 */ /* 0x002fc80000000099 */
[----:B------:R3:W2:Y:S02]  /*22090*/  @!P1 LDG.E.U8 R154, desc[UR28][R2.64] ;  /* 0x0000001c029a9981 */ /* 0x0006a4000c1e1100 */
[----:B---3--:R-:W-:Y:S02]  /*220a0*/  @!P1 IMAD.MOV.U32 R2, RZ, RZ, R26 ;  /* 0x000000ffff029224 */ /* 0x008fe400078e001a */
[----:B------:R-:W-:Y:S02]  /*220b0*/  @!P1 IMAD.MOV.U32 R3, RZ, RZ, R27 ;  /* 0x000000ffff039224 */ /* 0x000fe400078e001b */
[----:B------:R-:W3:Y:S04]  /*220c0*/  LDL R27, [R1+0x2ec] ;  /* 0x0002ec00011b7983 */ /* 0x000ee80000100800 */
[----:B------:R4:W3:Y:S04]  /*220d0*/  @!P1 LDG.E.U8 R153, desc[UR28][R2.64] ;  /* 0x0000001c02999981 */ /* 0x0008e8000c1e1100 */
[----:B------:R-:W3:Y:S01]  /*220e0*/  LDL.LU R26, [R1+0x2a8] ;  /* 0x0002a800011a7983 */ /* 0x000ee20000300800 */
[----:B----4-:R-:W-:-:S03]  /*220f0*/  @!P1 IMAD.MOV.U32 R3, RZ, RZ, R25 ;  /* 0x000000ffff039224 */ /* 0x010fc600078e0019 */
[----:B------:R-:W4:Y:S01]  /*22100*/  LDL R25, [R1+0x2cc] ;  /* 0x0002cc0001197983 */ /* 0x000f220000100800 */
[----:B--2---:R-:W-:-:S03]  /*22110*/  @!P1 IMAD.MOV.U32 R2, RZ, RZ, R24 ;  /* 0x000000ffff029224 */ /* 0x004fc600078e0018 */
[----:B------:R-:W2:Y:S04]  /*22120*/  LDL.LU R30, [R1+0x288] ;  /* 0x00028800011e7983 */ /* 0x000ea80000300800 */
[----:B------:R-:W2:Y:S04]  /*22130*/  LDL.LU R28, [R1+0x26c] ;  /* 0x00026c00011c7983 */ /* 0x000ea80000300800 */
[----:B------:R-:W2:Y:S04]  /*22140*/  LDL.LU R24, [R1+0x28c] ;  /* 0x00028c0001187983 */ /* 0x000ea80000300800 */
[----:B------:R-:W-:Y:S04]  /*22150*/  STL [R1+0xf98], R0 ;  /* 0x000f980001007387 */ /* 0x000fe80000100800 */
[----:B------:R-:W2:Y:S04]  /*22160*/  LDL R29, [R1+0x24c] ;  /* 0x00024c00011d7983 */ /* 0x000ea80000100800 */
[----:B------:R0:W-:Y:S04]  /*22170*/  STS.U8 [R200+UR24+0x2700], R152 ;  /* 0x00270098c8007988 */ /* 0x0001e80008000018 */
[----:B------:R1:W-:Y:S01]  /*22180*/  STS.U8 [R200+UR24+0x2900], R22 ;  /* 0x00290016c8007988 */ /* 0x0003e20008000018 */
[----:B0-----:R-:W-:-:S02]  /*22190*/  PRMT R152, RZ, 0x7610, R152 ;  /* 0x00007610ff987816 */ /* 0x001fc40000000098 */
[----:B-1----:R-:W-:-:S04]  /*221a0*/  PRMT R22, RZ, 0x7610, R22 ;  /* 0x00007610ff167816 */ /* 0x002fc80000000016 */
[----:B------:R0:W2:Y:S04]  /*221b0*/  @!P1 LDG.E.U8 R152, desc[UR28][R2.64] ;  /* 0x0000001c02989981 */ /* 0x0000a8000c1e1100 */
[----:B------:R1:W-:Y:S01]  /*221c0*/  STS.U8 [R200+UR24+0x2b00], R21 ;  /* 0x002b0015c8007988 */ /* 0x0003e20008000018 */
[----:B0-----:R-:W-:Y:S01]  /*221d0*/  @!P1 IMAD.MOV.U32 R3, RZ, RZ, R0 ;  /* 0x000000ffff039224 */ /* 0x001fe200078e0000 */
[----:B-1----:R-:W-:Y:S01]  /*221e0*/  PRMT R21, RZ, 0x7610, R21 ;  /* 0x00007610ff157816 */ /* 0x002fe20000000015 */
[----:B---3--:R-:W-:Y:S01]  /*221f0*/  @!P1 IMAD.MOV.U32 R2, RZ, RZ, R27 ;  /* 0x000000ffff029224 */ /* 0x008fe200078e001b */
[----:B------:R0:W-:Y:S04]  /*22200*/  STS.U8 [R200+UR24+0x2d00], R20 ;  /* 0x002d0014c8007988 */ /* 0x0001e80008000018 */
[----:B------:R1:W3:Y:S04]  /*22210*/  @!P1 LDG.E.U8 R22, desc[UR28][R2.64] ;  /* 0x0000001c02169981 */ /* 0x0002e8000c1e1100 */
[----:B------:R0:W-:Y:S04]  /*22220*/  STS.U8 [R200+UR24+0x2f00], R19 ;  /* 0x002f0013c8007988 */ /* 0x0001e80008000018 */
[----:B------:R-:W3:Y:S01]  /*22230*/  LDL.LU R27, [R1+0x2a0] ;  /* 0x0002a000011b7983 */ /* 0x000ee20000300800 */
[----:B-1----:R-:W-:Y:S01]  /*22240*/  @!P1 IMAD.MOV.U32 R3, RZ, RZ, R23 ;  /* 0x000000ffff039224 */ /* 0x002fe200078e0017 */
[----:B0-----:R-:W-:-:S02]  /*22250*/  PRMT R20, RZ, 0x7610, R20 ;  /* 0x00007610ff147816 */ /* 0x001fc40000000014 */
[----:B------:R-:W-:Y:S01]  /*22260*/  PRMT R19, RZ, 0x7610, R19 ;  /* 0x00007610ff137816 */ /* 0x000fe20000000013 */
[----:B------:R0:W-:Y:S02]  /*22270*/  STS.U8 [R200+UR24+0x3100], R18 ;  /* 0x00310012c8007988 */ /* 0x0001e40008000018 */
[----:B0-----:R-:W-:Y:S01]  /*22280*/  PRMT R18, RZ, 0x7610, R18 ;  /* 0x00007610ff127816 */ /* 0x001fe20000000012 */
[----:B----4-:R-:W-:Y:S02]  /*22290*/  @!P1 IMAD.MOV.U32 R2, RZ, RZ, R25 ;  /* 0x000000ffff029224 */ /* 0x010fe400078e0019 */
[----:B------:R-:W4:Y:S04]  /*222a0*/  LDL.LU R25, [R1+0x284] ;  /* 0x0002840001197983 */ /* 0x000f280000300800 */
[----:B------:R0:W4:Y:S02]  /*222b0*/  @!P1 LDG.E.U8 R21, desc[UR28][R2.64] ;  /* 0x0000001c02159981 */ /* 0x000124000c1e1100 */
[----:B0-----:R-:W-:-:S02]  /*222c0*/  @!P1 IMAD.MOV.U32 R2, RZ, RZ, R155 ;  /* 0x000000ffff029224 */ /* 0x001fc400078e009b */
[----:B------:R-:W-:-:S05]  /*222d0*/  @!P1 IMAD.MOV.U32 R3, RZ, RZ, R26 ;  /* 0x000000ffff039224 */ /* 0x000fca00078e001a */
[----:B------:R2:W4:Y:S04]  /*222e0*/  @!P1 LDG.E.U8 R20, desc[UR28][R2.64] ;  /* 0x0000001c02149981 */ /* 0x000528000c1e1100 */
[----:B------:R0:W-:Y:S01]  /*222f0*/  STL [R1+0xf9c], R23 ;  /* 0x000f9c1701007387 */ /* 0x0001e20000100800 */
[----:B--2---:R-:W-:Y:S02]  /*22300*/  @!P1 IMAD.MOV.U32 R2, RZ, RZ, R24 ;  /* 0x000000ffff029224 */ /* 0x004fe400078e0018 */
[----:B------:R-:W-:Y:S01]  /*22310*/  @!P1 IMAD.MOV.U32 R3, RZ, RZ, R30 ;  /* 0x000000ffff039224 */ /* 0x000fe200078e001e */
[----:B0-----:R-:W2:Y:S04]  /*22320*/  LDL.LU R23, [R1+0x2e4] ;  /* 0x0002e40001177983 */ /* 0x001ea80000300800 */
[----:B------:R0:W4:Y:S04]  /*22330*/  @!P1 LDG.E.U8 R19, desc[UR28][R2.64] ;  /* 0x0000001c02139981 */ /* 0x000128000c1e1100 */
[----:B------:R-:W3:Y:S04]  /*22340*/  LDL.LU R0, [R1+0x300] ;  /* 0x0003000001007983 */ /* 0x000ee80000300800 */
[----:B------:R1:W-:Y:S01]  /*22350*/  STL [R1+0xfa0], R155 ;  /* 0x000fa09b01007387 */ /* 0x0003e20000100800 */
[----:B0-----:R-:W-:-:S02]  /*22360*/  @!P1 IMAD.MOV.U32 R2, RZ, RZ, R28 ;  /* 0x000000ffff029224 */ /* 0x001fc400078e001c */
[----:B------:R-:W-:-:S05]  /*22370*/  @!P1 IMAD.MOV.U32 R3, RZ, RZ, R234 ;  /* 0x000000ffff039224 */ /* 0x000fca00078e00ea */
[----:B------:R0:W4:Y:S04]  /*22380*/  @!P1 LDG.E.U8 R18, desc[UR28][R2.64] ;  /* 0x0000001c02129981 */ /* 0x000128000c1e1100 */
[----:B-1----:R-:W2:Y:S04]  /*22390*/  LDL.LU R155, [R1+0x320] ;  /* 0x00032000019b7983 */ /* 0x002ea80000300800 */
[----:B------:R1:W-:Y:S01]  /*223a0*/  STL [R1+0xfa4], R234 ;  /* 0x000fa4ea01007387 */ /* 0x0003e20000100800 */
[----:B0-----:R-:W-:Y:S02]  /*223b0*/  @!P1 IMAD.MOV.U32 R2, RZ, RZ, R29 ;  /* 0x000000ffff029224 */ /* 0x001fe400078e001d */
[----:B------:R-:W-:Y:S01]  /*223c0*/  @!P1 IMAD.MOV.U32 R3, RZ, RZ, R248 ;  /* 0x000000ffff039224 */ /* 0x000fe200078e00f8 */
[----:B-1----:R-:W3:Y:S04]  /*223d0*/  LDL.LU R234, [R1+0x304] ;  /* 0x0003040001ea7983 */ /* 0x002ee80000300800 */
[----:B------:R-:W4:Y:S04]  /*223e0*/  LDL R33, [R1+0x340] ;  /* 0x0003400001217983 */ /* 0x000f280000100800 */
[----:B------:R-:W2:Y:S04]  /*223f0*/  LDL R32, [R1+0x344] ;  /* 0x0003440001207983 */ /* 0x000ea80000100800 */
[----:B------:R-:W3:Y:S04]  /*22400*/  LDL.LU R31, [R1+0x280] ;  /* 0x00028000011f7983 */ /* 0x000ee80000300800 */
[----:B------:R-:W3:Y:S04]  /*22410*/  LDL.LU R29, [R1+0x264] ;  /* 0x00026400011d7983 */ /* 0x000ee80000300800 */
[----:B------:R0:W-:Y:S04]  /*22420*/  STL [R1+0xfa8], R248 ;  /* 0x000fa8f801007387 */ /* 0x0001e80000100800 */
[----:B0-----:R-:W3:Y:S04]  /*22430*/  LDL.LU R248, [R1+0x324] ;  /* 0x0003240001f87983 */ /* 0x001ee80000300800 */
[----:B------:R-:W4:Y:S04]  /*22440*/  LDL.LU R139, [R1+0x5f0] ;  /* 0x0005f000018b7983 */ /* 0x000f280000300800 */
[----:B------:R-:W3:Y:S04]  /*22450*/  LDL.LU R140, [R1+0x6d4] ;  /* 0x0006d400018c7983 */ /* 0x000ee80000300800 */
[----:B------:R0:W-:Y:S04]  /*22460*/  STS.U8 [R200+UR24+0x3300], R17 ;  /* 0x00330011c8007988 */ /* 0x0001e80008000018 */
[----:B------:R1:W-:Y:S01]  /*22470*/  STS.U8 [R200+UR24+0x3500], R16 ;  /* 0x00350010c8007988 */ /* 0x0003e20008000018 */
[----:B0-----:R-:W-:-:S02]  /*22480*/  PRMT R17, RZ, 0x7610, R17 ;  /* 0x00007610ff117816 */ /* 0x001fc40000000011 */
[----:B-1----:R-:W-:-:S04]  /*22490*/  PRMT R16, RZ, 0x7610, R16 ;  /* 0x00007610ff107816 */ /* 0x002fc80000000010 */
[----:B------:R0:W3:Y:S01]  /*224a0*/  @!P1 LDG.E.U8 R17, desc[UR28][R2.64] ;  /* 0x0000001c02119981 */ /* 0x0000e2000c1e1100 */
[----:B------:R-:W-:-:S03]  /*224b0*/  VIADD R137, R137, 0x3f ;  /* 0x0000003f89897836 */ /* 0x000fc60000000000 */
[----:B------:R1:W-:Y:S01]  /*224c0*/  STS.U8 [R200+UR24+0x3700], R15 ;  /* 0x0037000fc8007988 */ /* 0x0003e20008000018 */
[----:B0-----:R-:W-:Y:S02]  /*224d0*/  @!P1 IMAD.MOV.U32 R2, RZ, RZ, R252 ;  /* 0x000000ffff029224 */ /* 0x001fe400078e00fc */
[----:B------:R-:W-:Y:S01]  /*224e0*/  @!P1 IMAD.MOV.U32 R3, RZ, RZ, R237 ;  /* 0x000000ffff039224 */ /* 0x000fe200078e00ed */
[----:B-1----:R-:W-:-:S04]  /*224f0*/  PRMT R15, RZ, 0x7610, R15 ;  /* 0x00007610ff0f7816 */ /* 0x002fc8000000000f */
[----:B------:R0:W3:Y:S01]  /*22500*/  @!P1 LDG.E.U8 R16, desc[UR28][R2.64] ;  /* 0x0000001c02109981 */ /* 0x0000e2000c1e1100 */
[----:B------:R-:W-:Y:S01]  /*22510*/  SHF.R.S32.HI R138, RZ, 0x1f, R137 ;  /* 0x0000001fff8a7819 */ /* 0x000fe20000011489 */
[----:B0-----:R-:W-:Y:S02]  /*22520*/  @!P1 IMAD.MOV.U32 R2, RZ, RZ, R241 ;  /* 0x000000ffff029224 */ /* 0x001fe400078e00f1 */
[----:B------:R-:W-:-:S05]  /*22530*/  @!P1 IMAD.MOV.U32 R3, RZ, RZ, R231 ;  /* 0x000000ffff039224 */ /* 0x000fca00078e00e7 */
[----:B------:R2:W3:Y:S02]  /*22540*/  @!P1 LDG.E.U8 R15, desc[UR28][R2.64] ;  /* 0x0000001c020f9981 */ /* 0x0004e4000c1e1100 */
[----:B--2---:R-:W-:Y:S01]  /*22550*/  @!P1 IMAD.MOV.U32 R2, RZ, RZ, R32 ;  /* 0x000000ffff029224 */ /* 0x004fe200078e0020 */
[----:B------:R-:W-:Y:S02]  /*22560*/  LEA.HI R32, R138, R137, RZ, 0x6 ;  /* 0x000000898a207211 */ /* 0x000fe400078f30ff */
[----:B----4-:R-:W-:Y:S02]  /*22570*/  IADD3 R139, P3, R139, UR25, RZ ;  /* 0x000000198b8b7c10 */ /* 0x010fe4000ff7e0ff */
[----:B---3--:R-:W-:-:S03]  /*22580*/  IADD3 R140, P2, R140, UR25, RZ ;  /* 0x000000198c8c7c10 */ /* 0x008fc6000ff5e0ff */
[----:B------:R0:W-:Y:S04]  /*22590*/  STL [R1+0x5f0], R139 ;  /* 0x0005f08b01007387 */ /* 0x0001e80000100800 */
[----:B------:R-:W2:Y:S04]  /*225a0*/  LDL.LU R132, [R1+0x6d0] ;  /* 0x0006d00001847983 */ /* 0x000ea80000300800 */
[----:B------:R1:W-:Y:S04]  /*225b0*/  STL [R1+0x6d4], R140 ;  /* 0x0006d48c01007387 */ /* 0x0003e80000100800 */
[----:B------:R-:W3:Y:S04]  /*225c0*/  LDL.LU R133, [R1+0x6cc] ;  /* 0x0006cc0001857983 */ /* 0x000ee80000300800 */
[----:B------:R-:W4:Y:S04]  /*225d0*/  LDL.LU R134, [R1+0x6c8] ;  /* 0x0006c80001867983 */ /* 0x000f280000300800 */
[----:B------:R-:W4:Y:S04]  /*225e0*/  LDL.LU R135, [R1+0x6c0] ;  /* 0x0006c00001877983 */ /* 0x000f280000300800 */
[----:B------:R-:W4:Y:S04]  /*225f0*/  LDL.LU R136, [R1+0x5e4] ;  /* 0x0005e40001887983 */ /* 0x000f280000300800 */
[----:B------:R-:W4:Y:S04]  /*22600*/  LDL.LU R137, [R1+0x6b8] ;  /* 0x0006b80001897983 */ /* 0x000f280000300800 */
[----:B------:R-:W4:Y:S04]  /*22610*/  LDL.LU R138, [R1+0x5ec] ;  /* 0x0005ec00018a7983 */ /* 0x000f280000300800 */
[----:B0-----:R-:W4:Y:S04]  /*22620*/  LDL.LU R139, [R1+0x6b0] ;  /* 0x0006b000018b7983 */ /* 0x001f280000300800 */
[----:B-1----:R-:W4:Y:S01]  /*22630*/  LDL.LU R140, [R1+0x5e8] ;  /* 0x0005e800018c7983 */ /* 0x002f220000300800 */
[----:B------:R-:W-:-:S03]  /*22640*/  @!P1 IMAD.MOV.U32 R3, RZ, RZ, R33 ;  /* 0x000000ffff039224 */ /* 0x000fc600078e0021 */
[----:B------:R0:W-:Y:S04]  /*22650*/  STS.U8 [R200+UR24+0x3900], R14 ;  /* 0x0039000ec8007988 */ /* 0x0001e80008000018 */
[----:B------:R1:W-:Y:S01]  /*22660*/  STS.U8 [R200+UR24+0x3b00], R13 ;  /* 0x003b000dc8007988 */ /* 0x0003e20008000018 */
[----:B0-----:R-:W-:Y:S02]  /*22670*/  PRMT R14, RZ, 0x7610, R14 ;  /* 0x00007610ff0e7816 */ /* 0x001fe4000000000e */
[----:B-1----:R-:W-:-:S04]  /*22680*/  PRMT R13, RZ, 0x7610, R13 ;  /* 0x00007610ff0d7816 */ /* 0x002fc8000000000d */
[----:B------:R0:W4:Y:S04]  /*22690*/  @!P1 LDG.E.U8 R14, desc[UR28][R2.64] ;  /* 0x0000001c020e9981 */ /* 0x000128000c1e1100 */
[----:B------:R1:W-:Y:S01]  /*226a0*/  STS.U8 [R200+UR24+0x3d00], R12 ;  /* 0x003d000cc8007988 */ /* 0x0003e20008000018 */
[----:B0-----:R-:W-:Y:S02]  /*226b0*/  @!P1 IMAD.MOV.U32 R2, RZ, RZ, R248 ;  /* 0x000000ffff029224 */ /* 0x001fe400078e00f8 */
[----:B------:R-:W-:Y:S01]  /*226c0*/  @!P1 IMAD.MOV.U32 R3, RZ, RZ, R155 ;  /* 0x000000ffff039224 */ /* 0x000fe200078e009b */
        /* <DEDUP_REMOVED lines=41> */
[----:B------:R0:W4:Y:S02]  /*22960*/  @!P1 LDG.E.U8 R5, desc[UR28][R2.64] ;  /* 0x0000001c02059981 */ /* 0x000124000c1e1100 */
[----:B0-----:R-:W-:Y:S02]  /*22970*/  @!P1 IMAD.MOV.U32 R2, RZ, RZ, R239 ;  /* 0x000000ffff029224 */ /* 0x001fe400078e00ef */
[----:B------:R-:W-:-:S05]  /*22980*/  @!P1 IMAD.MOV.U32 R3, RZ, RZ, R229 ;  /* 0x000000ffff039224 */ /* 0x000fca00078e00e5 */
[----:B------:R0:W4:Y:S01]  /*22990*/  @!P1 LDG.E.U8 R4, desc[UR28][R2.64] ;  /* 0x0000001c02049981 */ /* 0x000122000c1e1100 */
[----:B--2---:R-:W-:Y:S02]  /*229a0*/  IADD3 R132, P1, R132, UR25, RZ ;  /* 0x0000001984847c10 */ /* 0x004fe4000ff3e0ff */
[----:B---3--:R-:W-:-:S03]  /*229b0*/  IADD3 R133, P6, R133, UR25, RZ ;  /* 0x0000001985857c10 */ /* 0x008fc6000ffde0ff */
[----:B------:R1:W-:Y:S01]  /*229c0*/  STL [R1+0x6d0], R132 ;  /* 0x0006d08401007387 */ /* 0x0003e20000100800 */
[----:B----4-:R-:W-:-:S03]  /*229d0*/  IADD3 R134, P5, R134, UR25, RZ ;  /* 0x0000001986867c10 */ /* 0x010fc6000ffbe0ff */
[----:B------:R2:W-:Y:S01]  /*229e0*/  STL [R1+0x6cc], R133 ;  /* 0x0006cc8501007387 */ /* 0x0005e20000100800 */
[----:B------:R-:W-:-:S03]  /*229f0*/  IADD3 R135, P4, R135, UR25, RZ ;  /* 0x0000001987877c10 */ /* 0x000fc6000ff9e0ff */
[----:B------:R3:W-:Y:S01]  /*22a00*/  STL [R1+0x6c8], R134 ;  /* 0x0006c88601007387 */ /* 0x0007e20000100800 */
[----:B------:R-:W-:-:S03]  /*22a10*/  IADD3.X R136, R136, UR27, RZ, P3, !PT ;  /* 0x0000001b88887c10 */ /* 0x000fc60009ffe4ff */
        /* <DEDUP_REMOVED lines=8> */
[----:B------:R0:W-:Y:S04]  /*22aa0*/  STL [R1+0x6b0], R139 ;  /* 0x0006b08b01007387 */ /* 0x0001e80000100800 */
[----:B-1----:R-:W4:Y:S04]  /*22ab0*/  LDL.LU R132, [R1+0x6a8] ;  /* 0x0006a80001847983 */ /* 0x002f280000300800 */
[----:B------:R1:W-:Y:S04]  /*22ac0*/  STL [R1+0x5e8], R140 ;  /* 0x0005e88c01007387 */ /* 0x0003e80000100800 */
[----:B--2---:R-:W2:Y:S04]  /*22ad0*/  LDL.LU R133, [R1+0x5e0] ;  /* 0x0005e00001857983 */ /* 0x004ea80000300800 */
[----:B---3--:R-:W3:Y:S04]  /*22ae0*/  LDL.LU R134, [R1+0x6a0] ;  /* 0x0006a00001867983 */ /* 0x008ee80000300800 */
[----:B----4-:R-:W4:Y:S04]  /*22af0*/  LDL.LU R135, [R1+0x6c4] ;  /* 0x0006c40001877983 */ /* 0x010f280000300800 */
[----:B0-----:R-:W4:Y:S04]  /*22b00*/  LDL.LU R136, [R1+0x698] ;  /* 0x0006980001887983 */ /* 0x001f280000300800 */
[----:B------:R-:W4:Y:S04]  /*22b10*/  LDL.LU R137, [R1+0x6bc] ;  /* 0x0006bc0001897983 */ /* 0x000f280000300800 */
[----:B------:R-:W4:Y:S04]  /*22b20*/  LDL.LU R138, [R1+0x690] ;  /* 0x00069000018a7983 */ /* 0x000f280000300800 */
[----:B------:R-:W4:Y:S04]  /*22b30*/  LDL.LU R139, [R1+0x6b4] ;  /* 0x0006b400018b7983 */ /* 0x000f280000300800 */
[----:B-1----:R-:W4:Y:S01]  /*22b40*/  LDL.LU R140, [R1+0x688] ;  /* 0x00068800018c7983 */ /* 0x002f220000300800 */
[----:B------:R-:W-:-:S02]  /*22b50*/  IADD3 R132, P1, R132, UR25, RZ ;  /* 0x0000001984847c10 */ /* 0x000fc4000ff3e0ff */
[----:B--2---:R-:W-:-:S03]  /*22b60*/  IADD3.X R133, R133, UR27, RZ, P6, !PT ;  /* 0x0000001b85857c10 */ /* 0x004fc6000b7fe4ff */
[----:B------:R0:W-:Y:S01]  /*22b70*/  STL [R1+0x6a8], R132 ;  /* 0x0006a88401007387 */ /* 0x0001e20000100800 */
[----:B---3--:R-:W-:-:S03]  /*22b80*/  IADD3 R134, P6, R134, UR25, RZ ;  /* 0x0000001986867c10 */ /* 0x008fc6000ffde0ff */
[----:B------:R1:W-:Y:S01]  /*22b90*/  STL [R1+0x5e0], R133 ;  /* 0x0005e08501007387 */ /* 0x0003e20000100800 */
[----:B----4-:R-:W-:-:S03]  /*22ba0*/  IADD3.X R135, R135, UR27, RZ, P5, !PT ;  /* 0x0000001b87877c10 */ /* 0x010fc6000affe4ff */
        /* <DEDUP_REMOVED lines=10> */
[----:B------:R4:W-:Y:S04]  /*22c50*/  STL [R1+0x6b4], R139 ;  /* 0x0006b48b01007387 */ /* 0x0009e80000100800 */
[----:B0-----:R-:W4:Y:S04]  /*22c60*/  LDL.LU R132, [R1+0x6ac] ;  /* 0x0006ac0001847983 */ /* 0x001f280000300800 */
[----:B------:R0:W-:Y:S04]  /*22c70*/  STL [R1+0x688], R140 ;  /* 0x0006888c01007387 */ /* 0x0001e80000100800 */
[----:B-1----:R-:W4:Y:S04]  /*22c80*/  LDL.LU R133, [R1+0x680] ;  /* 0x0006800001857983 */ /* 0x002f280000300800 */
[----:B--2---:R-:W2:Y:S04]  /*22c90*/  LDL.LU R134, [R1+0x6a4] ;  /* 0x0006a40001867983 */ /* 0x004ea80000300800 */
[----:B---3--:R-:W3:Y:S04]  /*22ca0*/  LDL.LU R135, [R1+0x678] ;  /* 0x0006780001877983 */ /* 0x008ee80000300800 */
[----:B----4-:R-:W4:Y:S04]  /*22cb0*/  LDL.LU R136, [R1+0x69c] ;  /* 0x00069c0001887983 */ /* 0x010f280000300800 */
[----:B------:R-:W4:Y:S04]  /*22cc0*/  LDL.LU R137, [R1+0x670] ;  /* 0x0006700001897983 */ /* 0x000f280000300800 */
[----:B------:R-:W4:Y:S04]  /*22cd0*/  LDL.LU R138, [R1+0x694] ;  /* 0x00069400018a7983 */ /* 0x000f280000300800 */
[----:B------:R-:W4:Y:S04]  /*22ce0*/  LDL.LU R139, [R1+0x668] ;  /* 0x00066800018b7983 */ /* 0x000f280000300800 */
[----:B0-----:R-:W4:Y:S04]  /*22cf0*/  LDL.LU R140, [R1+0x68c] ;  /* 0x00068c00018c7983 */ /* 0x001f280000300800 */
[----:B------:R0:W-:Y:S01]  /*22d00*/  STS.U8 [R200+UR24+0x7100], R22 ;  /* 0x00710016c8007988 */ /* 0x0001e20008000018 */
[----:B------:R-:W-:Y:S01]  /*22d10*/  UIADD3 UR4, UR4, 0x1, URZ ;  /* 0x0000000104047890 */ /* 0x000fe2000fffe03f */
[----:B------:R-:W-:-:S02]  /*22d20*/  SHF.R.S32.HI R32, RZ, 0x6, R32 ;  /* 0x00000006ff207819 */ /* 0x000fc40000011420 */
[----:B------:R1:W-:Y:S01]  /*22d30*/  STS.U8 [R200+UR24+0x6700], R161 ;  /* 0x006700a1c8007988 */ /* 0x0003e20008000018 */
[----:B------:R-:W-:Y:S02]  /*22d40*/  IADD3.X R132, R132, UR27, RZ, P2, !PT ;  /* 0x0000001b84847c10 */ /* 0x000fe400097fe4ff */
[----:B------:R-:W-:-:S03]  /*22d50*/  IADD3 R133, P2, R133, UR25, RZ ;  /* 0x0000001985857c10 */ /* 0x000fc6000ff5e0ff */
[----:B------:R-:W-:Y:S01]  /*22d60*/  STL [R1+0x6ac], R132 ;  /* 0x0006ac8401007387 */ /* 0x000fe20000100800 */
[----:B--2---:R-:W-:-:S03]  /*22d70*/  IADD3.X R134, R134, UR27, RZ, P1, !PT ;  /* 0x0000001b86867c10 */ /* 0x004fc60008ffe4ff */
[----:B------:R-:W-:Y:S01]  /*22d80*/  STL [R1+0x680], R133 ;  /* 0x0006808501007387 */ /* 0x000fe20000100800 */
[----:B---3--:R-:W-:-:S03]  /*22d90*/  IADD3 R135, P1, R135, UR25, RZ ;  /* 0x0000001987877c10 */ /* 0x008fc6000ff3e0ff */
[----:B------:R-:W-:Y:S01]  /*22da0*/  STL [R1+0x6a4], R134 ;  /* 0x0006a48601007387 */ /* 0x000fe20000100800 */
[----:B----4-:R-:W-:-:S03]  /*22db0*/  IADD3.X R136, R136, UR27, RZ, P6, !PT ;  /* 0x0000001b88887c10 */ /* 0x010fc6000b7fe4ff */
[----:B------:R-:W-:Y:S01]  /*22dc0*/  STL [R1+0x678], R135 ;  /* 0x0006788701007387 */ /* 0x000fe20000100800 */
[----:B------:R-:W-:-:S03]  /*22dd0*/  IADD3 R137, P6, R137, UR25, RZ ;  /* 0x0000001989897c10 */ /* 0x000fc6000ffde0ff */
[----:B------:R-:W-:Y:S01]  /*22de0*/  STL [R1+0x69c], R136 ;  /* 0x00069c8801007387 */ /* 0x000fe20000100800 */
[----:B------:R-:W-:-:S03]  /*22df0*/  IADD3.X R138, R138, UR27, RZ, P5, !PT ;  /* 0x0000001b8a8a7c10 */ /* 0x000fc6000affe4ff */
[----:B------:R-:W-:Y:S01]  /*22e00*/  STL [R1+0x670], R137 ;  /* 0x0006708901007387 */ /* 0x000fe20000100800 */
[----:B------:R-:W-:-:S03]  /*22e10*/  IADD3 R139, P5, R139, UR25, RZ ;  /* 0x000000198b8b7c10 */ /* 0x000fc6000ffbe0ff */
[----:B------:R-:W-:Y:S01]  /*22e20*/  STL [R1+0x694], R138 ;  /* 0x0006948a01007387 */ /* 0x000fe20000100800 */
[----:B------:R-:W-:-:S03]  /*22e30*/  IADD3.X R140, R140, UR27, RZ, P4, !PT ;  /* 0x0000001b8c8c7c10 */ /* 0x000fc6000a7fe4ff */
[----:B------:R-:W-:Y:S04]  /*22e40*/  STL [R1+0x668], R139 ;  /* 0x0006688b01007387 */ /* 0x000fe80000100800 */
[----:B------:R-:W-:Y:S04]  /*22e50*/  STL [R1+0x68c], R140 ;  /* 0x00068c8c01007387 */ /* 0x000fe80000100800 */
[----:B0-----:R-:W2:Y:S01]  /*22e60*/  LDL.LU R22, [R1+0x660] ;  /* 0x0006600001167983 */ /* 0x001ea20000300800 */
[----:B-1----:R-:W-:-:S03]  /*22e70*/  IMAD.MOV.U32 R161, RZ, RZ, R25 ;  /* 0x000000ffffa17224 */ /* 0x002fc600078e0019 */
[----:B------:R0:W-:Y:S04]  /*22e80*/  STS.U8 [R200+UR24+0x6b00], R154 ;  /* 0x006b009ac8007988 */ /* 0x0001e80008000018 */
[----:B------:R1:W-:Y:S04]  /*22e90*/  STS.U8 [R200+UR24+0x6100], R167 ;  /* 0x006100a7c8007988 */ /* 0x0003e80008000018 */
[----:B------:R3:W-:Y:S01]  /*22ea0*/  STS.U8 [R200+UR24+0x6500], R163 ;  /* 0x006500a3c8007988 */ /* 0x0007e20008000018 */
[----:B0-----:R-:W-:-:S03]  /*22eb0*/  IMAD.MOV.U32 R154, RZ, RZ, R24 ;  /* 0x000000ffff9a7224 */ /* 0x001fc600078e0018 */
[----:B------:R0:W-:Y:S01]  /*22ec0*/  STS.U8 [R200+UR24+0x5700], R177 ;  /* 0x005700b1c8007988 */ /* 0x0001e20008000018 */
[----:B-1----:R-:W-:-:S03]  /*22ed0*/  IMAD.MOV.U32 R167, RZ, RZ, R27 ;  /* 0x000000ffffa77224 */ /* 0x002fc600078e001b */
[----:B------:R1:W-:Y:S01]  /*22ee0*/  STS.U8 [R200+UR24+0x5b00], R173 ;  /* 0x005b00adc8007988 */ /* 0x0003e20008000018 */
[----:B---3--:R-:W-:-:S03]  /*22ef0*/  IMAD.MOV.U32 R163, RZ, RZ, R26 ;  /* 0x000000ffffa37224 */ /* 0x008fc600078e001a */
[----:B------:R-:W3:Y:S01]  /*22f00*/  LDL.LU.64 R24, [R1] ;  /* 0x0000000001187983 */ /* 0x000ee20000300a00 */
[----:B0-----:R-:W-:-:S03]  /*22f10*/  IMAD.MOV.U32 R177, RZ, RZ, R29 ;  /* 0x000000ffffb17224 */ /* 0x001fc600078e001d */
[----:B------:R0:W-:Y:S01]  /*22f20*/  STS.U8 [R200+UR24+0x5100], R183 ;  /* 0x005100b7c8007988 */ /* 0x0001e20008000018 */
[----:B-1----:R-:W-:-:S03]  /*22f30*/  IMAD.MOV.U32 R173, RZ, RZ, R28 ;  /* 0x000000ffffad7224 */ /* 0x002fc600078e001c */
[----:B------:R1:W-:Y:S01]  /*22f40*/  STS.U8 [R200+UR24+0x5500], R179 ;  /* 0x005500b3c8007988 */ /* 0x0003e20008000018 */
[----:B------:R-:W-:-:S03]  /*22f50*/  ISETP.NE.U32.AND P0, PT, R32, UR4, PT ;  /* 0x0000000420007c0c */ /* 0x000fc6000bf05070 */
[----:B------:R-:W3:Y:S01]  /*22f60*/  LDL.LU.64 R26, [R1+0x8] ;  /* 0x00000800011a7983 */ /* 0x000ee20000300a00 */
[----:B0-----:R-:W-:-:S03]  /*22f70*/  IMAD.MOV.U32 R183, RZ, RZ, R31 ;  /* 0x000000ffffb77224 */ /* 0x001fc600078e001f */
[----:B------:R-:W3:Y:S01]  /*22f80*/  LDL.LU.64 R28, [R1+0x10] ;  /* 0x00001000011c7983 */ /* 0x000ee20000300a00 */
[----:B-1----:R-:W-:-:S03]  /*22f90*/  IMAD.MOV.U32 R179, RZ, RZ, R30 ;  /* 0x000000ffffb37224 */ /* 0x002fc600078e001e */
[----:B------:R-:W3:Y:S04]  /*22fa0*/  LDL.LU.64 R30, [R1+0x18] ;  /* 0x00001800011e7983 */ /* 0x000ee80000300a00 */
        /* <DEDUP_REMOVED lines=46> */
[----:B------:R-:W3:Y:S01]  /*23290*/  LDL.LU.64 R124, [R1+0x190] ;  /* 0x00019000017c7983 */ /* 0x000ee20000300a00 */
[----:B------:R-:W-:-:S03]  /*232a0*/  IMAD.MOV.U32 R145, RZ, RZ, R199 ;  /* 0x000000ffff917224 */ /* 0x000fc600078e00c7 */
[----:B------:R-:W3:Y:S04]  /*232b0*/  LDL.LU.64 R126, [R1+0x198] ;  /* 0x00019800017e7983 */ /* 0x000ee80000300a00 */
[----:B------:R-:W3:Y:S04]  /*232c0*/  LDL.LU.64 R128, [R1+0x1a0] ;  /* 0x0001a00001807983 */ /* 0x000ee80000300a00 */
[----:B------:R-:W3:Y:S04]  /*232d0*/  LDL.LU.64 R130, [R1+0x1a8] ;  /* 0x0001a80001827983 */ /* 0x000ee80000300a00 */
[----:B------:R-:W3:Y:S01]  /*232e0*/  LDL.LU.64 R132, [R1+0x1b0] ;  /* 0x0001b00001847983 */ /* 0x000ee20000300a00 */
[----:B------:R-:W-:-:S03]  /*232f0*/  IMAD.MOV.U32 R2, RZ, RZ, R142 ;  /* 0x000000ffff027224 */ /* 0x000fc600078e008e */
[----:B------:R-:W3:Y:S04]  /*23300*/  LDL.LU.64 R134, [R1+0x1b8] ;  /* 0x0001b80001867983 */ /* 0x000ee80000300a00 */
[----:B------:R0:W-:Y:S04]  /*23310*/  STS.U8 [R200+UR24+0x4f00], R185 ;  /* 0x004f00b9c8007988 */ /* 0x0001e80008000018 */
[----:B------:R-:W3:Y:S04]  /*23320*/  LDL.LU.64 R136, [R1+0x1c0] ;  /* 0x0001c00001887983 */ /* 0x000ee80000300a00 */
[----:B------:R1:W-:Y:S01]  /*23330*/  STS.U8 [R200+UR24+0x5300], R181 ;  /* 0x005300b5c8007988 */ /* 0x0003e20008000018 */
[----:B0-----:R-:W-:-:S03]  /*23340*/  IMAD.MOV.U32 R185, RZ, RZ, R141 ;  /* 0x000000ffffb97224 */ /* 0x001fc600078e008d */
[----:B------:R-:W3:Y:S04]  /*23350*/  LDL.LU.64 R138, [R1+0x1c8] ;  /* 0x0001c800018a7983 */ /* 0x000ee80000300a00 */
[----:B------:R0:W-:Y:S01]  /*23360*/  STS.U8 [R200+UR24+0x5900], R175 ;  /* 0x005900afc8007988 */ /* 0x0001e20008000018 */
[----:B-1----:R-:W-:-:S03]  /*23370*/  IMAD.MOV.U32 R181, RZ, RZ, R143 ;  /* 0x000000ffffb57224 */ /* 0x002fc600078e008f */
[----:B------:R1:W-:Y:S04]  /*23380*/  STS.U8 [R200+UR24+0x5d00], R171 ;  /* 0x005d00abc8007988 */ /* 0x0003e80008000018 */
[----:B------:R-:W3:Y:S01]  /*23390*/  LDL.LU.64 R140, [R1+0x1d0] ;  /* 0x0001d000018c7983 */ /* 0x000ee20000300a00 */
[----:B0-----:R-:W-:-:S03]  /*233a0*/  IMAD.MOV.U32 R175, RZ, RZ, R144 ;  /* 0x000000ffffaf7224 */ /* 0x001fc600078e0090 */
[----:B------:R0:W-:Y:S01]  /*233b0*/  STS.U8 [R200+UR24+0x5f00], R169 ;  /* 0x005f00a9c8007988 */ /* 0x0001e20008000018 */
[----:B-1----:R-:W-:-:S03]  /*233c0*/  IMAD.MOV.U32 R171, RZ, RZ, R145 ;  /* 0x000000ffffab7224 */ /* 0x002fc600078e0091 */
[----:B------:R1:W-:Y:S01]  /*233d0*/  STS.U8 [R200+UR24+0x6300], R165 ;  /* 0x006300a5c8007988 */ /* 0x0003e20008000018 */
[----:B------:R-:W-:-:S03]  /*233e0*/  IMAD.MOV.U32 R3, RZ, RZ, R151 ;  /* 0x000000ffff037224 */ /* 0x000fc600078e0097 */
[----:B------:R-:W3:Y:S01]  /*233f0*/  LDL.LU.64 R142, [R1+0x1d8] ;  /* 0x0001d800018e7983 */ /* 0x000ee20000300a00 */
[----:B0-----:R-:W-:-:S03]  /*23400*/  IMAD.MOV.U32 R169, RZ, RZ, R146 ;  /* 0x000000ffffa97224 */ /* 0x001fc600078e0092 */
[----:B------:R0:W-:Y:S01]  /*23410*/  STS.U8 [R200+UR24+0x6900], R159 ;  /* 0x0069009fc8007988 */ /* 0x0001e20008000018 */
[----:B-1----:R-:W-:Y:S01]  /*23420*/  IMAD.MOV.U32 R165, RZ, RZ, R147 ;  /* 0x000000ffffa57224 */ /* 0x002fe200078e0093 */
[----:B--2---:R-:W-:Y:S02]  /*23430*/  IADD3 R22, P4, R22, UR25, RZ ;  /* 0x0000001916167c10 */ /* 0x004fe4000ff9e0ff */
[----:B------:R1:W-:Y:S04]  /*23440*/  STS.U8 [R200+UR24+0x6d00], R153 ;  /* 0x006d0099c8007988 */ /* 0x0003e80008000018 */
[----:B------:R-:W3:Y:S01]  /*23450*/  LDL.LU.64 R144, [R1+0x1e0] ;  /* 0x0001e00001907983 */ /* 0x000ee20000300a00 */
[----:B0-----:R-:W-:-:S03]  /*23460*/  IMAD.MOV.U32 R159, RZ, RZ, R148 ;  /* 0x000000ffff9f7224 */ /* 0x001fc600078e0094 */
[----:B------:R0:W-:Y:S01]  /*23470*/  STS.U8 [R200+UR24+0x6f00], R152 ;  /* 0x006f0098c8007988 */ /* 0x0001e20008000018 */
[----:B-1----:R-:W-:-:S03]  /*23480*/  IMAD.MOV.U32 R153, RZ, RZ, R149 ;  /* 0x000000ffff997224 */ /* 0x002fc600078e0095 */
[----:B------:R-:W3:Y:S04]  /*23490*/  LDL.LU.64 R146, [R1+0x1e8] ;  /* 0x0001e80001927983 */ /* 0x000ee80000300a00 */
[----:B------:R-:W3:Y:S01]  /*234a0*/  LDL.LU.64 R148, [R1+0x1f0] ;  /* 0x0001f00001947983 */ /* 0x000ee20000300a00 */
[----:B0-----:R-:W-:-:S03]  /*234b0*/  IMAD.MOV.U32 R152, RZ, RZ, R150 ;  /* 0x000000ffff987224 */ /* 0x001fc600078e0096 */
[----:B------:R-:W3:Y:S04]  /*234c0*/  LDL.LU.64 R150, [R1+0x1f8] ;  /* 0x0001f80001967983 */ /* 0x000ee80000300a00 */
[----:B------:R0:W-:Y:S04]  /*234d0*/  STL [R1+0x660], R22 ;  /* 0x0006601601007387 */ /* 0x0001e80000100800 */
[----:B0-----:R-:W2:Y:S02]  /*234e0*/  LDL.LU R22, [R1+0x684] ;  /* 0x0006840001167983 */ /* 0x001ea40000300800 */
[----:B--2---:R-:W-:-:S05]  /*234f0*/  IADD3.X R22, R22, UR27, RZ, P3, !PT ;  /* 0x0000001b16167c10 */ /* 0x004fca0009ffe4ff */
[----:B------:R0:W-:Y:S04]  /*23500*/  STL [R1+0x684], R22 ;  /* 0x0006841601007387 */ /* 0x0001e80000100800 */
[----:B0-----:R-:W2:Y:S02]  /*23510*/  LDL.LU R22, [R1+0x658] ;  /* 0x0006580001167983 */ /* 0x001ea40000300800 */
[----:B--2---:R-:W-:-:S05]  /*23520*/  IADD3 R22, P3, R22, UR25, RZ ;  /* 0x0000001916167c10 */ /* 0x004fca000ff7e0ff */
        /* <DEDUP_REMOVED lines=535> */
[----:B0-----:R-:W2:Y:S01]  /*256a0*/  LDL.LU R22, [R1+0x8e0] ;  /* 0x0008e00001167983 */ /* 0x001ea20000300800 */
[----:B------:R-:W0:Y:S03]  /*256b0*/  S2R R199, SR_TID.X ;  /* 0x0000000000c77919 */ /* 0x000e260000002100 */
[----:B------:R-:W-:Y:S04]  /*256c0*/  STS.U8 [R200+UR24+0x7300], R21 ;  /* 0x00730015c8007988 */ /* 0x000fe80008000018 */
[----:B------:R-:W-:Y:S04]  /*256d0*/  STS.U8 [R200+UR24+0x7500], R20 ;  /* 0x00750014c8007988 */ /* 0x000fe80008000018 */
[----:B------:R-:W-:Y:S04]  /*256e0*/  STS.U8 [R200+UR24+0x7700], R19 ;  /* 0x00770013c8007988 */ /* 0x000fe80008000018 */
[----:B------:R-:W-:Y:S04]  /*256f0*/  STS.U8 [R200+UR24+0x7900], R18 ;  /* 0x00790012c8007988 */ /* 0x000fe80008000018 */
[----:B------:R-:W-:Y:S04]  /*25700*/  STS.U8 [R200+UR24+0x7b00], R17 ;  /* 0x007b0011c8007988 */ /* 0x000fe80008000018 */
[----:B------:R-:W-:Y:S01]  /*25710*/  STS.U8 [R200+UR24+0x7d00], R16 ;  /* 0x007d0010c8007988 */ /* 0x000fe20008000018 */
[----:B0-----:R-:W-:-:S04]  /*25720*/  LOP3.LUT R199, R199, 0x7f, RZ, 0xc0, !PT ;  /* 0x0000007fc7c77812 */ /* 0x001fc800078ec0ff */
[----:B------:R-:W-:Y:S01]  /*25730*/  LOP3.LUT R199, R199, 0x30, RZ, 0x3c, !PT ;  /* 0x00000030c7c77812 */ /* 0x000fe200078e3cff */
        /* <DEDUP_REMOVED lines=12> */
[----:B--2---:R-:W-:-:S05]  /*25800*/  IADD3.X R22, R22, UR30, RZ, P3, !PT ;  /* 0x0000001e16167c10 */ /* 0x004fca0009ffe4ff */
[----:B------:R0:W-:Y:S04]  /*25810*/  STL [R1+0x8e0], R22 ;  /* 0x0008e01601007387 */ /* 0x0001e80000100800 */
[----:B0-----:R-:W2:Y:S04]  /*25820*/  LDL.LU R22, [R1+0x8b4] ;  /* 0x0008b40001167983 */ /* 0x001ea80000300800 */
        /* <DEDUP_REMOVED lines=53> */
[----:B------:R0:W-:Y:S06]  /*25b80*/  MEMBAR.ALL.CTA ;  /* 0x0000000000007992 */ /* 0x0001ec0000008000 */
[----:B0-----:R-:W0:Y:S02]  /*25b90*/  FENCE.VIEW.ASYNC.S ;  /* 0x00000000000073c6 */ /* 0x001e240000000000 */
[----:B0-----:R-:W-:Y:S06]  /*25ba0*/  BAR.SYNC.DEFER_BLOCKING 0x0 ;  /* 0x0000000000007b1d */ /* 0x001fec0000010000 */
[----:B------:R-:W-:Y:S01]  /*25bb0*/  UMOV UR23, 0x80000020 ;  /* 0x8000002000177882 */ /* 0x000fe20000000000 */
[----:B---3--:R-:W-:-:S06]  /*25bc0*/  WARPGROUP.ARRIVE ;  /* 0x00000000000079c5 */ /* 0x008fcc0000000000 */
[----:B------:R-:W-:Y:S01]  /*25bd0*/  QGMMA.64x256x32.F32.E5M2.E5M2 R24, gdesc[UR20], R24, gsb0 ;  /* 0x03e00000141879f3 */ /* 0x000fe20008003818 */
[----:B--2---:R-:W-:-:S05]  /*25be0*/  IADD3 R22, P3, R22, UR26, RZ ;  /* 0x0000001a16167c10 */ /* 0x004fca000ff7e0ff */
[----:B------:R0:W-:Y:S04]  /*25bf0*/  STL [R1+0x8b4], R22 ;  /* 0x0008b41601007387 */ /* 0x0001e80000100800 */
[----:B0-----:R-:W2:Y:S01]  /*25c00*/  LDL.LU R22, [R1+0x8d8] ;  /* 0x0008d80001167983 */ /* 0x001ea20000300800 */
[----:B------:R-:W-:Y:S02]  /*25c10*/  WARPGROUP.DEPBAR.LE gsb0, 0x0 ;  /* 0x00008000000079c5 */ /* 0x000fe40000010000 */
[----:B------:R-:W-:-:S15]  /*25c20*/  WARPGROUP.ARRIVE ;  /* 0x00000000000079c5 */ /* 0x000fde0000000000 */
[----:B------:R-:W-:Y:S01]  /*25c30*/  QGMMA.64x256x32.F32.E5M2.E5M2 R24, gdesc[UR8], R24, gsb0 ;  /* 0x03e00000081879f3 */ /* 0x000fe20008003818 */
[----:B--2---:R-:W-:-:S05]  /*25c40*/  IADD3.X R22, R22, UR30, RZ, P2, !PT ;  /* 0x0000001e16167c10 */ /* 0x004fca00097fe4ff */
[----:B------:R-:W-:Y:S01]  /*25c50*/  STL [R1+0x8d8], R22 ;  /* 0x0008d81601007387 */ /* 0x000fe20000100800 */
[----:B------:R-:W-:-:S03]  /*25c60*/  WARPGROUP.DEPBAR.LE gsb0, 0x0 ;  /* 0x00008000000079c5 */ /* 0x000fc60000010000 */
[----:B------:R-:W-:Y:S04]  /*25c70*/  STL.64 [R1], R24 ;  /* 0x0000001801007387 */ /* 0x000fe80000100a00 */
        /* <DEDUP_REMOVED lines=62> */
[----:B------:R0:W-:Y:S04]  /*26060*/  STL.64 [R1+0x1f8], R150 ;  /* 0x0001f89601007387 */ /* 0x0001e80000100a00 */
[----:B0-----:R-:W2:Y:S04]  /*26070*/  LDL.LU.64 R150, [R1+0x1210] ;  /* 0x0012100001967983 */ /* 0x001ea80000300a00 */
[----:B------:R-:W3:Y:S04]  /*26080*/  LDL.LU.64 R148, [R1+0x1208] ;  /* 0x0012080001947983 */ /* 0x000ee80000300a00 */
[----:B------:R-:W4:Y:S04]  /*26090*/  LDL.LU.64 R146, [R1+0x1200] ;  /* 0x0012000001927983 */ /* 0x000f280000300a00 */
[----:B------:R-:W2:Y:S04]  /*260a0*/  LDL.LU.64 R144, [R1+0x11f8] ;  /* 0x0011f80001907983 */ /* 0x000ea80000300a00 */
[----:B------:R-:W3:Y:S04]  /*260b0*/  LDL.LU.64 R142, [R1+0x11f0] ;  /* 0x0011f000018e7983 */ /* 0x000ee80000300a00 */
[----:B------:R-:W4:Y:S04]  /*260c0*/  LDL.LU.64 R140, [R1+0x11e8] ;  /* 0x0011e800018c7983 */ /* 0x000f280000300a00 */
[----:B------:R-:W2:Y:S04]  /*260d0*/  LDL.LU.64 R138, [R1+0x11e0] ;  /* 0x0011e000018a7983 */ /* 0x000ea80000300a00 */
[----:B------:R-:W3:Y:S04]  /*260e0*/  LDL.LU.64 R136, [R1+0x11d8] ;  /* 0x0011d80001887983 */ /* 0x000ee80000300a00 */
[----:B------:R-:W4:Y:S04]  /*260f0*/  LDL.LU.64 R134, [R1+0x11d0] ;  /* 0x0011d00001867983 */ /* 0x000f280000300a00 */
[----:B------:R-:W2:Y:S04]  /*26100*/  LDL.LU.64 R132, [R1+0x11c8] ;  /* 0x0011c80001847983 */ /* 0x000ea80000300a00 */
        /* <DEDUP_REMOVED lines=54> */
[----:B----4-:R-:W-:-:S02]  /*26470*/  IADD3.X R134, R134, UR30, RZ, P3, !PT ;  /* 0x0000001e86867c10 */ /* 0x010fc40009ffe4ff */
[----:B--2---:R-:W-:Y:S02]  /*26480*/  IADD3.X R132, R132, UR30, RZ, P4, !PT ;  /* 0x0000001e84847c10 */ /* 0x004fe4000a7fe4ff */
[----:B---3--:R-:W-:Y:S02]  /*26490*/  IADD3.X R130, R130, UR30, RZ, P5, !PT ;  /* 0x0000001e82827c10 */ /* 0x008fe4000affe4ff */
[----:B------:R-:W-:Y:S02]  /*264a0*/  IADD3.X R128, R128, UR30, RZ, P6, !PT ;  /* 0x0000001e80807c10 */ /* 0x000fe4000b7fe4ff */
[----:B------:R-:W-:Y:S02]  /*264b0*/  IADD3.X R126, R126, UR30, RZ, P1, !PT ;  /* 0x0000001e7e7e7c10 */ /* 0x000fe40008ffe4ff */
[----:B------:R-:W-:Y:S02]  /*264c0*/  IADD3 R125, P2, R125, UR26, RZ ;  /* 0x0000001a7d7d7c10 */ /* 0x000fe4000ff5e0ff */
[----:B------:R-:W-:-:S03]  /*264d0*/  IADD3 R127, P1, R127, UR26, RZ ;  /* 0x0000001a7f7f7c10 */ /* 0x000fc6000ff3e0ff */
[----:B------:R0:W-:Y:S01]  /*264e0*/  STL [R1+0x8ac], R125 ;  /* 0x0008ac7d01007387 */ /* 0x0001e20000100800 */
[----:B------:R-:W-:Y:S02]  /*264f0*/  IADD3 R129, P6, R129, UR26, RZ ;  /* 0x0000001a81817c10 */ /* 0x000fe4000ffde0ff */
[----:B------:R-:W-:Y:S01]  /*26500*/  IADD3 R131, P5, R131, UR26, RZ ;  /* 0x0000001a83837c10 */ /* 0x000fe2000ffbe0ff */
[----:B0-----:R-:W2:Y:S04]  /*26510*/  LDL.LU R125, [R1+0x1014] ;  /* 0x00101400017d7983 */ /* 0x001ea80000300800 */
[----:B------:R0:W-:Y:S01]  /*26520*/  STL [R1+0x8d0], R126 ;  /* 0x0008d07e01007387 */ /* 0x0001e20000100800 */
[----:B------:R-:W-:-:S03]  /*26530*/  IADD3 R133, P4, R133, UR26, RZ ;  /* 0x0000001a85857c10 */ /* 0x000fc6000ff9e0ff */
[----:B0-----:R-:W2:Y:S04]  /*26540*/  LDL.LU R126, [R1+0x1010] ;  /* 0x00101000017e7983 */ /* 0x001ea80000300800 */
[----:B------:R0:W-:Y:S04]  /*26550*/  STL [R1+0x8a4], R127 ;  /* 0x0008a47f01007387 */ /* 0x0001e80000100800 */
[----:B0-----:R-:W2:Y:S04]  /*26560*/  LDL.LU R127, [R1+0x100c] ;  /* 0x00100c00017f7983 */ /* 0x001ea80000300800 */
[----:B------:R0:W-:Y:S01]  /*26570*/  STL [R1+0x8c8], R128 ;  /* 0x0008c88001007387 */ /* 0x0001e20000100800 */
[----:B------:R-:W-:-:S03]  /*26580*/  IADD3 R135, P3, R135, UR26, RZ ;  /* 0x0000001a87877c10 */ /* 0x000fc6000ff7e0ff */
[----:B0-----:R-:W2:Y:S04]  /*26590*/  LDL.LU R128, [R1+0x1008] ;  /* 0x0010080001807983 */ /* 0x001ea80000300800 */
[----:B------:R0:W-:Y:S01]  /*265a0*/  STL [R1+0x89c], R129 ;  /* 0x00089c8101007387 */ /* 0x0001e20000100800 */
[----:B------:R-:W-:-:S03]  /*265b0*/  IADD3.X R136, R136, UR30, RZ, P2, !PT ;  /* 0x0000001e88887c10 */ /* 0x000fc600097fe4ff */
        /* <DEDUP_REMOVED lines=46> */
[----:B------:R0:W-:Y:S04]  /*268a0*/  STL [R1+0x85c], R145 ;  /* 0x00085c9101007387 */ /* 0x0001e80000100800 */
        /* <DEDUP_REMOVED lines=13> */
[----:B------:R-:W3:Y:S02]  /*26980*/  LDL.LU R22, [R1+0x868] ;  /* 0x0008680001167983 */ /* 0x000ee40000300800 */
[----:B---3--:R-:W-:-:S05]  /*26990*/  IADD3.X R22, R22, UR30, RZ, P6, !PT ;  /* 0x0000001e16167c10 */ /* 0x008fca000b7fe4ff */
[----:B------:R0:W-:Y:S04]  /*269a0*/  STL [R1+0x868], R22 ;  /* 0x0008681601007387 */ /* 0x0001e80000100800 */
[----:B0-----:R-:W3:Y:S02]  /*269b0*/  LDL.LU R22, [R1+0x83c] ;  /* 0x00083c0001167983 */ /* 0x001ee40000300800 */
[----:B---3--:R-:W-:-:S05]  /*269c0*/  IADD3 R22, P6, R22, UR26, RZ ;  /* 0x0000001a16167c10 */ /* 0x008fca000ffde0ff */
[----:B------:R0:W-:Y:S04]  /*269d0*/  STL [R1+0x83c], R22 ;  /* 0x00083c1601007387 */ /* 0x0001e80000100800 */
[----:B0-----:R-:W3:Y:S02]  /*269e0*/  LDL.LU R22, [R1+0x860] ;  /* 0x0008600001167983 */ /* 0x001ee40000300800 */
        /* <DEDUP_REMOVED lines=505> */
[----:B------:R0:W-:Y:S02]  /*28980*/  STL [R1+0x4a4], R22 ;  /* 0x0004a41601007387 */ /* 0x0001e40000100800 */
[----:B0-----:R-:W-:Y:S02]  /*28990*/  IMAD.MOV.U32 R22, RZ, RZ, R152 ;  /* 0x000000ffff167224 */ /* 0x001fe400078e0098 */
[----:B------:R-:W-:Y:S02]  /*289a0*/  IMAD.MOV.U32 R152, RZ, RZ, R153 ;  /* 0x000000ffff987224 */ /* 0x000fe400078e0099 */
        /* <DEDUP_REMOVED lines=9> */
[----:B------:R-:W-:Y:S02]  /*28a40*/  IMAD.MOV.U32 R173, RZ, RZ, R175 ;  /* 0x000000ffffad7224 */ /* 0x000fe400078e00af */
[----:B------:R-:W-:Y:S02]  /*28a50*/  IMAD.MOV.U32 R175, RZ, RZ, R177 ;  /* 0x000000ffffaf7224 */ /* 0x000fe400078e00b1 */
[----:B------:R-:W-:Y:S02]  /*28a60*/  IMAD.MOV.U32 R177, RZ, RZ, R179 ;  /* 0x000000ffffb17224 */ /* 0x000fe400078e00b3 */
[----:B------:R-:W-:Y:S01]  /*28a70*/  IMAD.MOV.U32 R179, RZ, RZ, R181 ;  /* 0x000000ffffb37224 */ /* 0x000fe200078e00b5 */
[----:B------:R-:W-:Y:S01]  /*28a80*/  IADD3 R22, P5, R22, UR26, RZ ;  /* 0x0000001a16167c10 */ /* 0x000fe2000ffbe0ff */
[----:B------:R-:W-:Y:S02]  /*28a90*/  IMAD.MOV.U32 R181, RZ, RZ, R183 ;  /* 0x000000ffffb57224 */ /* 0x000fe400078e00b7 */
[----:B------:R-:W-:-:S02]  /*28aa0*/  IMAD.MOV.U32 R183, RZ, RZ, R185 ;  /* 0x000000ffffb77224 */ /* 0x000fc400078e00b9 */
[----:B------:R-:W-:Y:S02]  /*28ab0*/  IMAD.MOV.U32 R185, RZ, RZ, R2 ;  /* 0x000000ffffb97224 */ /* 0x000fe400078e0002 */
[----:B------:R-:W3:Y:S04]  /*28ac0*/  LDL.LU R2, [R1+0x24c] ;  /* 0x00024c0001027983 */ /* 0x000ee80000300800 */
[----:B------:R0:W-:Y:S04]  /*28ad0*/  STL [R1+0x478], R22 ;  /* 0x0004781601007387 */ /* 0x0001e80000100800 */
[----:B0-----:R-:W4:Y:S02]  /*28ae0*/  LDL.LU R22, [R1+0x49c] ;  /* 0x00049c0001167983 */ /* 0x001f240000300800 */
[----:B----4-:R-:W-:-:S05]  /*28af0*/  IADD3.X R22, R22, UR30, RZ, P4, !PT ;  /* 0x0000001e16167c10 */ /* 0x010fca000a7fe4ff */
[----:B------:R0:W-:Y:S04]  /*28b00*/  STL [R1+0x49c], R22 ;  /* 0x00049c1601007387 */ /* 0x0001e80000100800 */
[----:B0-----:R-:W4:Y:S02]  /*28b10*/  LDL.LU R22, [R1+0x470] ;  /* 0x0004700001167983 */ /* 0x001f240000300800 */
[----:B----4-:R-:W-:-:S05]  /*28b20*/  IADD3 R22, P4, R22, UR26, RZ ;  /* 0x0000001a16167c10 */ /* 0x010fca000ff9e0ff */
        /* <DEDUP_REMOVED lines=242> */
[----:B----4-:R-:W-:Y:S02]  /*29a50*/  IADD3.X R22, R22, UR30, RZ, P5, !PT ;  /* 0x0000001e16167c10 */ /* 0x010fe4000affe4ff */
[----:B------:R-:W-:-:S03]  /*29a60*/  IADD3 R248, P5, R248, UR26, RZ ;  /* 0x0000001af8f87c10 */ /* 0x000fc6000ffbe0ff */
[----:B------:R-:W-:Y:S04]  /*29a70*/  STL [R1+0x350], R22 ;  /* 0x0003501601007387 */ /* 0x000fe80000100800 */
[----:B------:R0:W-:Y:S04]  /*29a80*/  STL [R1+0x324], R248 ;  /* 0x000324f801007387 */ /* 0x0001e80000100800 */
[----:B0-----:R-:W4:Y:S04]  /*29a90*/  LDL.LU R248, [R1+0xfa8] ;  /* 0x000fa80001f87983 */ /* 0x001f280000300800 */
[----:B------:R-:W2:Y:S02]  /*29aa0*/  LDL.LU R22, [R1+0x348] ;  /* 0x0003480001167983 */ /* 0x000ea40000300800 */
        /* <DEDUP_REMOVED lines=18> */
[----:B--2---:R-:W-:Y:S02]  /*29bd0*/  IADD3.X R22, R22, UR30, RZ, P1, !PT ;  /* 0x0000001e16167c10 */ /* 0x004fe40008ffe4ff */
[----:B------:R-:W-:-:S03]  /*29be0*/  IADD3 R234, P1, R234, UR26, RZ ;  /* 0x0000001aeaea7c10 */ /* 0x000fc6000ff3e0ff */
[----:B------:R-:W-:Y:S04]  /*29bf0*/  STL [R1+0x330], R22 ;  /* 0x0003301601007387 */ /* 0x000fe80000100800 */
[----:B------:R0:W-:Y:S04]  /*29c00*/  STL [R1+0x304], R234 ;  /* 0x000304ea01007387 */ /* 0x0001e80000100800 */
[----:B0-----:R-:W2:Y:S04]  /*29c10*/  LDL.LU R234, [R1+0xfa4] ;  /* 0x000fa40001ea7983 */ /* 0x001ea80000300800 */
[----:B------:R-:W3:Y:S02]  /*29c20*/  LDL.LU R22, [R1+0x328] ;  /* 0x0003280001167983 */ /* 0x000ee40000300800 */
[----:B---3--:R-:W-:-:S05]  /*29c30*/  IADD3.X R22, R22, UR30, RZ, P6, !PT ;  /* 0x0000001e16167c10 */ /* 0x008fca000b7fe4ff */
[----:B------:R0:W-:Y:S04]  /*29c40*/  STL [R1+0x328], R22 ;  /* 0x0003281601007387 */ /* 0x0001e80000100800 */
[----:B0-----:R-:W3:Y:S01]  /*29c50*/  LDL.LU R22, [R1+0x2fc] ;  /* 0x0002fc0001167983 */ /* 0x001ee20000300800 */
[----:B------:R-:W-:Y:S02]  /*29c60*/  IADD3.X R155, R155, UR30, RZ, P5, !PT ;  /* 0x0000001e9b9b7c10 */ /* 0x000fe4000affe4ff */
[----:B---3--:R-:W-:-:S05]  /*29c70*/  IADD3 R22, P6, R22, UR26, RZ ;  /* 0x0000001a16167c10 */ /* 0x008fca000ffde0ff */
[----:B------:R-:W-:Y:S04]  /*29c80*/  STL [R1+0x2fc], R22 ;  /* 0x0002fc1601007387 */ /* 0x000fe80000100800 */
[----:B------:R0:W-:Y:S04]  /*29c90*/  STL [R1+0x320], R155 ;  /* 0x0003209b01007387 */ /* 0x0001e80000100800 */
[----:B0-----:R-:W3:Y:S04]  /*29ca0*/  LDL.LU R155, [R1+0xfa0] ;  /* 0x000fa000019b7983 */ /* 0x001ee80000300800 */
[----:B------:R-:W4:Y:S02]  /*29cb0*/  LDL.LU R22, [R1+0x2f4] ;  /* 0x0002f40001167983 */ /* 0x000f240000300800 */
        /* <DEDUP_REMOVED lines=17> */
[----:B0-----:R-:W2:Y:S01]  /*29dd0*/  LDL.LU R22, [R1+0x2dc] ;  /* 0x0002dc0001167983 */ /* 0x001ea20000300800 */
[----:B------:R-:W-:Y:S02]  /*29de0*/  IADD3.X R0, R0, UR30, RZ, P1, !PT ;  /* 0x0000001e00007c10 */ /* 0x000fe40008ffe4ff */
[----:B--2---:R-:W-:-:S05]  /*29df0*/  IADD3 R22, P2, R22, UR26, RZ ;  /* 0x0000001a16167c10 */ /* 0x004fca000ff5e0ff */
[----:B------:R-:W-:Y:S04]  /*29e00*/  STL [R1+0x2dc], R22 ;  /* 0x0002dc1601007387 */ /* 0x000fe80000100800 */
[----:B------:R0:W-:Y:S04]  /*29e10*/  STL [R1+0x300], R0 ;  /* 0x0003000001007387 */ /* 0x0001e80000100800 */
[----:B0-----:R-:W2:Y:S04]  /*29e20*/  LDL.LU R0, [R1+0xf98] ;  /* 0x000f980001007983 */ /* 0x001ea80000300800 */
[----:B------:R-:W3:Y:S02]  /*29e30*/  LDL.LU R22, [R1+0x2d4] ;  /* 0x0002d40001167983 */ /* 0x000ee40000300800 */
        /* <DEDUP_REMOVED lines=8> */
[----:B0-----:R-:W3:Y:S01]  /*29ec0*/  LDL.LU R22, [R1+0x2f0] ;  /* 0x0002f00001167983 */ /* 0x001ee20000300800 */
[----:B--2---:R-:W-:Y:S02]  /*29ed0*/  IADD3.X R0, R0, UR30, RZ, P4, !PT ;  /* 0x0000001e00007c10 */ /* 0x004fe4000a7fe4ff */
[----:B---3--:R-:W-:Y:S02]  /*29ee0*/  IADD3.X R22, R22, UR30, RZ, P5, !PT ;  /* 0x0000001e16167c10 */ /* 0x008fe4000affe4ff */
[----:B------:R-:W-:-:S03]  /*29ef0*/  IADD3 R232, P5, R232, UR26, RZ ;  /* 0x0000001ae8e87c10 */ /* 0x000fc6000ffbe0ff */
[----:B------:R-:W-:Y:S04]  /*29f00*/  STL [R1+0x2f0], R22 ;  /* 0x0002f01601007387 */ /* 0x000fe80000100800 */
[----:B------:R0:W-:Y:S04]  /*29f10*/  STL [R1+0x2c4], R232 ;  /* 0x0002c4e801007387 */ /* 0x0001e80000100800 */
[----:B0-----:R-:W2:Y:S04]  /*29f20*/  LDL.LU R232, [R1+0xf94] ;  /* 0x000f940001e87983 */ /* 0x001ea80000300800 */
[----:B------:R0:W-:Y:S04]  /*29f30*/  STL [R1+0x2e8], R0 ;  /* 0x0002e80001007387 */ /* 0x0001e80000100800 */
[----:B0-----:R-:W3:Y:S04]  /*29f40*/  LDL.LU R0, [R1+0xf90] ;  /* 0x000f900001007983 */ /* 0x001ee80000300800 */
[----:B------:R-:W4:Y:S01]  /*29f50*/  LDL.LU R22, [R1+0x2bc] ;  /* 0x0002bc0001167983 */ /* 0x000f220000300800 */
[----:B------:R-:W-:-:S02]  /*29f60*/  IADD3.X R156, R156, UR30, RZ, P3, !PT ;  /* 0x0000001e9c9c7c10 */ /* 0x000fc40009ffe4ff */
[----:B----4-:R-:W-:-:S05]  /*29f70*/  IADD3 R22, P4, R22, UR26, RZ ;  /* 0x0000001a16167c10 */ /* 0x010fca000ff9e0ff */
[----:B------:R-:W-:Y:S04]  /*29f80*/  STL [R1+0x2bc], R22 ;  /* 0x0002bc1601007387 */ /* 0x000fe80000100800 */
[----:B------:R0:W-:Y:S04]  /*29f90*/  STL [R1+0x2e0], R156 ;  /* 0x0002e09c01007387 */ /* 0x0001e80000100800 */
[----:B0-----:R-:W4:Y:S04]  /*29fa0*/  LDL.LU R156, [R1+0xf8c] ;  /* 0x000f8c00019c7983 */ /* 0x001f280000300800 */
[----:B------:R-:W2:Y:S02]  /*29fb0*/  LDL.LU R22, [R1+0x2b4] ;  /* 0x0002b40001167983 */ /* 0x000ea40000300800 */
[----:B--2---:R-:W-:-:S05]  /*29fc0*/  IADD3 R22, P3, R22, UR26, RZ ;  /* 0x0000001a16167c10 */ /* 0x004fca000ff7e0ff */
[----:B------:R0:W-:Y:S04]  /*29fd0*/  STL [R1+0x2b4], R22 ;  /* 0x0002b41601007387 */ /* 0x0001e80000100800 */
[----:B0-----:R-:W2:Y:S01]  /*29fe0*/  LDL.LU R22, [R1+0x2d8] ;  /* 0x0002d80001167983 */ /* 0x001ea20000300800 */
[----:B----4-:R-:W-:Y:S02]  /*29ff0*/  IADD3.X R156, R156, UR30, RZ, P1, !PT ;  /* 0x0000001e9c9c7c10 */ /* 0x010fe40008ffe4ff */
[----:B------:R-:W-:Y:S02]  /*2a000*/  IADD3 R157, P1, R157, UR26, RZ ;  /* 0x0000001a9d9d7c10 */ /* 0x000fe4000ff3e0ff */
[----:B------:R-:W-:Y:S01]  /*2a010*/  IADD3.X R23, R23, UR30, RZ, P6, !PT ;  /* 0x0000001e17177c10 */ /* 0x000fe2000b7fe4ff */
[----:B------:R-:W-:Y:S01]  /*2a020*/  WARPGROUP.ARRIVE ;  /* 0x00000000000079c5 */ /* 0x000fe20000000000 */
[----:B------:R-:W-:Y:S01]  /*2a030*/  UMOV UR12, UR20 ;  /* 0x00000014000c7c82 */ /* 0x000fe20008000000 */
[----:B------:R-:W-:-:S04]  /*2a040*/  UMOV UR13, UR21 ;  /* 0x00000015000d7c82 */ /* 0x000fc80008000000 */
[----:B------:R-:W-:Y:S01]  /*2a050*/  QGMMA.64x256x32.F32.E5M2.E5M2 R24, gdesc[UR12], R24, gsb0 ;  /* 0x03e000000c1879f3 */ /* 0x000fe20008003818 */
[----:B------:R-:W-:Y:S01]  /*2a060*/  UMOV UR16, UR8 ;  /* 0x0000000800107c82 */ /* 0x000fe20008000000 */
[----:B------:R-:W-:Y:S01]  /*2a070*/  UMOV UR17, UR9 ;  /* 0x0000000900117c82 */ /* 0x000fe20008000000 */
[----:B--2---:R-:W-:Y:S02]  /*2a080*/  IADD3.X R22, R22, UR30, RZ, P2, !PT ;  /* 0x0000001e16167c10 */ /* 0x004fe400097fe4ff */
[----:B------:R-:W-:-:S03]  /*2a090*/  IADD3 R155, P2, R155, UR26, RZ ;  /* 0x0000001a9b9b7c10 */ /* 0x000fc6000ff5e0ff */
[----:B------:R-:W-:Y:S04]  /*2a0a0*/  STL [R1+0x2d8], R22 ;  /* 0x0002d81601007387 */ /* 0x000fe80000100800 */
[----:B------:R0:W-:Y:S04]  /*2a0b0*/  STL [R1+0x2ac], R155 ;  /* 0x0002ac9b01007387 */ /* 0x0001e80000100800 */
[----:B0-----:R0:W5:Y:S04]  /*2a0c0*/  LDL.LU R155, [R1+0xf88] ;  /* 0x000f8800019b7983 */ /* 0x0011680000300800 */
[----:B------:R1:W-:Y:S04]  /*2a0d0*/  STL [R1+0x2d0], R156 ;  /* 0x0002d09c01007387 */ /* 0x0003e80000100800 */
[----:B-1----:R0:W5:Y:S04]  /*2a0e0*/  LDL.LU R156, [R1+0xf84] ;  /* 0x000f8400019c7983 */ /* 0x0021680000300800 */
[----:B------:R1:W-:Y:S04]  /*2a0f0*/  STL [R1+0x2a4], R157 ;  /* 0x0002a49d01007387 */ /* 0x0003e80000100800 */
[----:B-1----:R0:W5:Y:S04]  /*2a100*/  LDL.LU R157, [R1+0xf80] ;  /* 0x000f8000019d7983 */ /* 0x0021680000300800 */
[----:B------:R1:W-:Y:S04]  /*2a110*/  STL [R1+0x2c8], R23 ;  /* 0x0002c81701007387 */ /* 0x0003e80000100800 */
[----:B-1----:R0:W5:Y:S04]  /*2a120*/  LDL.LU R23, [R1+0xf7c] ;  /* 0x000f7c0001177983 */ /* 0x0021680000300800 */
[----:B------:R-:W2:Y:S01]  /*2a130*/  LDL.LU R22, [R1+0x29c] ;  /* 0x00029c0001167983 */ /* 0x000ea20000300800 */
[----:B------:R-:W-:-:S02]  /*2a140*/  WARPGROUP.DEPBAR.LE gsb0, 0x0 ;  /* 0x00008000000079c5 */ /* 0x000fc40000010000 */
[----:B------:R-:W-:-:S06]  /*2a150*/  WARPGROUP.ARRIVE ;  /* 0x00000000000079c5 */ /* 0x000fcc0000000000 */
[----:B------:R-:W-:Y:S01]  /*2a160*/  QGMMA.64x256x32.F32.E5M2.E5M2 R24, gdesc[UR16], R24, gsb0 ;  /* 0x03e00000101879f3 */ /* 0x000fe20008003818 */
[----:B------:R-:W-:Y:S02]  /*2a170*/  IADD3.X R201, R201, UR30, RZ, P5, !PT ;  /* 0x0000001ec9c97c10 */ /* 0x000fe4000affe4ff */
[----:B---3--:R-:W-:Y:S02]  /*2a180*/  IADD3 R0, P5, R0, UR26, RZ ;  /* 0x0000001a00007c10 */ /* 0x008fe4000ffbe0ff */
[----:B------:R-:W-:Y:S02]  /*2a190*/  IADD3.X R152, R152, UR30, RZ, P4, !PT ;  /* 0x0000001e98987c10 */ /* 0x000fe4000a7fe4ff */
[----:B------:R-:W-:Y:S02]  /*2a1a0*/  IADD3 R153, P4, R153, UR26, RZ ;  /* 0x0000001a99997c10 */ /* 0x000fe4000ff9e0ff */
[----:B------:R-:W-:Y:S02]  /*2a1b0*/  IADD3.X R154, R154, UR30, RZ, P3, !PT ;  /* 0x0000001e9a9a7c10 */ /* 0x000fe40009ffe4ff */
[----:B------:R-:W-:-:S02]  /*2a1c0*/  IADD3 R159, P3, R159, UR26, RZ ;  /* 0x0000001a9f9f7c10 */ /* 0x000fc4000ff7e0ff */
[----:B------:R-:W-:Y:S02]  /*2a1d0*/  IADD3.X R161, R161, UR30, RZ, P2, !PT ;  /* 0x0000001ea1a17c10 */ /* 0x000fe400097fe4ff */
[----:B------:R-:W-:Y:S02]  /*2a1e0*/  IADD3 R163, P2, R163, UR26, RZ ;  /* 0x0000001aa3a37c10 */ /* 0x000fe4000ff5e0ff */
        /* <DEDUP_REMOVED lines=27> */
[----:B------:R-:W-:-:S02]  /*2a3a0*/  IADD3.X R233, R233, UR30, RZ, P2, !PT ;  /* 0x0000001ee9e97c10 */ /* 0x000fc400097fe4ff */
[----:B------:R-:W-:Y:S02]  /*2a3b0*/  IADD3.X R232, R232, UR30, RZ, P1, !PT ;  /* 0x0000001ee8e87c10 */ /* 0x000fe40008ffe4ff */
[----:B------:R-:W-:Y:S02]  /*2a3c0*/  IADD3.X R228, R228, UR27, RZ, P4, !PT ;  /* 0x0000001be4e47c10 */ /* 0x000fe4000a7fe4ff */
[----:B------:R-:W-:Y:S02]  /*2a3d0*/  IADD3.X R229, R229, UR30, RZ, P5, !PT ;  /* 0x0000001ee5e57c10 */ /* 0x000fe4000affe4ff */
[----:B--2---:R-:W-:-:S05]  /*2a3e0*/  IADD3 R22, P6, R22, UR26, RZ ;  /* 0x0000001a16167c10 */ /* 0x004fca000ffde0ff */
[----:B------:R-:W-:Y:S04]  /*2a3f0*/  STL [R1+0x29c], R22 ;  /* 0x00029c1601007387 */ /* 0x000fe80000100800 */
[----:B------:R-:W-:Y:S04]  /*2a400*/  STL [R1+0x2c0], R201 ;  /* 0x0002c0c901007387 */ /* 0x000fe80000100800 */
[----:B------:R1:W-:Y:S01]  /*2a410*/  STL [R1+0x294], R0 ;  /* 0x0002940001007387 */ /* 0x0003e20000100800 */
[----:B------:R-:W-:Y:S02]  /*2a420*/  IADD3.X R169, R169, UR30, RZ, P6, !PT ;  /* 0x0000001ea9a97c10 */ /* 0x000fe4000b7fe4ff */
[----:B------:R-:W-:Y:S01]  /*2a430*/  IADD3 R171, P6, R171, UR26, RZ ;  /* 0x0000001aabab7c10 */ /* 0x000fe2000ffde0ff */
[----:B-1----:R0:W5:Y:S04]  /*2a440*/  LDL.LU R0, [R1+0xf78] ;  /* 0x000f780001007983 */ /* 0x0021680000300800 */
[----:B------:R0:W-:Y:S04]  /*2a450*/  STL [R1+0x2b8], R152 ;  /* 0x0002b89801007387 */ /* 0x0001e80000100800 */
        /* <DEDUP_REMOVED lines=14> */
[----:B------:R0:W-:Y:S01]  /*2a540*/  STL [R1+0x254], R183 ;  /* 0x000254b701007387 */ /* 0x0001e20000100800 */
[----:B------:R-:W-:-:S03]  /*2a550*/  IADD3.X R234, R234, UR30, RZ, P6, !PT ;  /* 0x0000001eeaea7c10 */ /* 0x000fc6000b7fe4ff */
[----:B------:R0:W-:Y:S01]  /*2a560*/  STL [R1+0x278], R185 ;  /* 0x000278b901007387 */ /* 0x0001e20000100800 */
[----:B------:R-:W-:-:S03]  /*2a570*/  IADD3 R238, P6, R238, UR26, RZ ;  /* 0x0000001aeeee7c10 */ /* 0x000fc6000ffde0ff */
        /* <DEDUP_REMOVED lines=10> */
[----:B------:R-:W1:Y:S03]  /*2a620*/  S2R R201, SR_TID.X ;  /* 0x0000000000c97919 */ /* 0x000e660000002100 */
        /* <DEDUP_REMOVED lines=14> */
[----:B------:R0:W-:Y:S04]  /*2a710*/  STL [R1+0x220], R235 ;  /* 0x000220eb01007387 */ /* 0x0001e80000100800 */
[----:B------:R0:W-:Y:S04]  /*2a720*/  STL [R1+0x218], R233 ;  /* 0x000218e901007387 */ /* 0x0001e80000100800 */
[----:B------:R0:W-:Y:S04]  /*2a730*/  STL [R1+0x210], R232 ;  /* 0x000210e801007387 */ /* 0x0001e80000100800 */
[----:B------:R0:W-:Y:S04]  /*2a740*/  STL [R1+0x6d8], R228 ;  /* 0x0006d8e401007387 */ /* 0x0001e80000100800 */
[----:B------:R0:W-:Y:S04]  /*2a750*/  STL [R1+0x208], R231 ;  /* 0x000208e701007387 */ /* 0x0001e80000100800 */
[----:B------:R0:W-:Y:S01]  /*2a760*/  STL [R1+0x200], R229 ;  /* 0x000200e501007387 */ /* 0x0001e20000100800 */
[----:B------:R-:W-:-:S02]  /*2a770*/  WARPGROUP.DEPBAR.LE gsb0, 0x0 ;  /* 0x00008000000079c5 */ /* 0x000fc40000010000 */
[----:B-1----:R-:W-:-:S04]  /*2a780*/  LOP3.LUT R201, R201, 0x7f, RZ, 0xc0, !PT ;  /* 0x0000007fc9c97812 */ /* 0x002fc800078ec0ff */
[----:B------:R-:W-:Y:S01]  /*2a790*/  LOP3.LUT R201, R201, 0x10, RZ, 0x3c, !PT ;  /* 0x00000010c9c97812 */ /* 0x000fe200078e3cff */
[----:B------:R-:W-:Y:S06]  /*2a7a0*/  @P0 BRA `(.L_x_2) ;  /* 0xfffffef000b40947 */ /* 0x000fec000383ffff */
.L_x_1:
[----:B------:R3:W-:Y:S01]  /*2a7b0*/  STL [R1+0xf80], R149 ;  /* 0x000f809501007387 */ /* 0x0007e20000100800 */
[----:B------:R-:W-:Y:S01]  /*2a7c0*/  F2FP.SATFINITE.E5M2.F32.PACK_AB_MERGE_C R102, R103, R102, RZ ;  /* 0x000000666766723e */ /* 0x000fe200048060ff */
[----:B------:R-:W-:Y:S01]  /*2a7d0*/  ULDC.64 UR6, c[0x0][0x228] ;  /* 0x00008a0000067ab9 */ /* 0x000fe20000000a00 */
[----:B------:R-:W-:Y:S01]  /*2a7e0*/  F2FP.SATFINITE.E5M2.F32.PACK_AB_MERGE_C R100, R101, R100, RZ ;  /* 0x000000646564723e */ /* 0x000fe200048060ff */
[----:B-1----:R-:W4:Y:S01]  /*2a7f0*/  LDL.LU R5, [R1+0xc] ;  /* 0x00000c0001057983 */ /* 0x002f220000300800 */
[----:B------:R-:W-:Y:S01]  /*2a800*/  F2FP.SATFINITE.E5M2.F32.PACK_AB_MERGE_C R26, R27, R26, RZ ;  /* 0x0000001a1b1a723e */ /* 0x000fe200048060ff */
[----:B------:R-:W-:Y:S01]  /*2a810*/  ULDC UR4, c[0x0][0x244] ;  /* 0x0000910000047ab9 */ /* 0x000fe20000000800 */
[----:B------:R-:W-:Y:S01]  /*2a820*/  F2FP.SATFINITE.E5M2.F32.PACK_AB_MERGE_C R24, R25, R24, RZ ;  /* 0x000000181918723e */ /* 0x000fe200048060ff */
[----:B------:R-:W-:Y:S01]  /*2a830*/  ULDC UR9, c[0x0][0x22c] ;  /* 0x00008b0000097ab9 */ /* 0x000fe20000000800 */
[----:B------:R-:W-:Y:S01]  /*2a840*/  F2FP.SATFINITE.E5M2.F32.PACK_AB_MERGE_C R34, R35, R34, RZ ;  /* 0x000000222322723e */ /* 0x000fe200048060ff */
[----:B---3--:R-:W4:Y:S01]  /*2a850*/  LDL.LU R149, [R1+0x8] ;  /* 0x0000080001957983 */ /* 0x008f220000300800 */
[----:B------:R-:W-:Y:S01]  /*2a860*/  F2FP.SATFINITE.E5M2.F32.PACK_AB_MERGE_C R64, R65, R64, RZ ;  /* 0x000000404140723e */ /* 0x000fe200048060ff */
[----:B------:R-:W-:Y:S01]  /*2a870*/  ULDC UR10, c[0x0][0x22c] ;  /* 0x00008b00000a7ab9 */ /* 0x000fe20000000800 */
[----:B------:R-:W-:Y:S01]  /*2a880*/  F2FP.SATFINITE.E5M2.F32.PACK_AB_MERGE_C R50, R51, R50, RZ ;  /* 0x000000323332723e */ /* 0x000fe200048060ff */
[----:B------:R1:W-:Y:S01]  /*2a890*/  STL [R1+0xf7c], R150 ;  /* 0x000f7c9601007387 */ /* 0x0003e20000100800 */
[----:B------:R-:W-:Y:S01]  /*2a8a0*/  F2FP.SATFINITE.E5M2.F32.PACK_AB_MERGE_C R58, R59, R58, RZ ;  /* 0x0000003a3b3a723e */ /* 0x000fe200048060ff */
[----:B------:R-:W-:Y:S01]  /*2a8b0*/  ULDC UR8, c[0x0][0x248] ;  /* 0x0000920000087ab9 */ /* 0x000fe20000000800 */
[----:B------:R-:W-:Y:S01]  /*2a8c0*/  F2FP.SATFINITE.E5M2.F32.PACK_AB_MERGE_C R60, R61, R60, RZ ;  /* 0x0000003c3d3c723e */ /* 0x000fe200048060ff */
[----:B------:R-:W-:Y:S01]  /*2a8d0*/  ULDC UR11, c[0x0][0x22c] ;  /* 0x00008b00000b7ab9 */ /* 0x000fe20000000800 */
[----:B------:R-:W-:Y:S01]  /*2a8e0*/  F2FP.SATFINITE.E5M2.F32.PACK_AB_MERGE_C R62, R63, R62, RZ ;  /* 0x0000003e3f3e723e */ /* 0x000fe200048060ff */
[----:B------:R-:W-:Y:S01]  /*2a8f0*/  ULDC UR12, c[0x0][0x22c] ;  /* 0x00008b00000c7ab9 */ /* 0x000fe20000000800 */
[----:B-1----:R-:W3:Y:S04]  /*2a900*/  LDL.LU R150, [R1+0x10] ;  /* 0x0000100001967983 */ /* 0x002ee80000300800 */
[----:B0-----:R-:W3:Y:S04]  /*2a910*/  LDL.LU R3, [R1+0x14] ;  /* 0x0000140001037983 */ /* 0x001ee80000300800 */
[----:B------:R0:W-:Y:S04]  /*2a920*/  STL [R1+0xf78], R151 ;  /* 0x000f789701007387 */ /* 0x0001e80000100800 */
[----:B0-----:R-:W3:Y:S04]  /*2a930*/  LDL.LU R151, [R1+0x18] ;  /* 0x0000180001977983 */ /* 0x001ee80000300800 */
[----:B--2---:R-:W2:Y:S04]  /*2a940*/  LDL.LU R2, [R1+0x1c] ;  /* 0x00001c0001027983 */ /* 0x004ea80000300800 */
[----:B-----5:R-:W2:Y:S04]  /*2a950*/  LDL.LU R23, [R1+0x20] ;  /* 0x0000200001177983 */ /* 0x020ea80000300800 */
[----:B------:R-:W2:Y:S04]  /*2a960*/  LDL.LU R4, [R1+0x24] ;  /* 0x0000240001047983 */ /* 0x000ea80000300800 */
        /* <DEDUP_REMOVED lines=118> */
[----:B----4-:R-:W-:-:S02]  /*2b0d0*/  F2FP.SATFINITE.E5M2.F32.PACK_AB_MERGE_C R5, R5, R149, RZ ;  /* 0x000000950505723e */ /* 0x010fc400048060ff */
[----:B---3--:R-:W-:Y:S01]  /*2b0e0*/  F2FP.SATFINITE.E5M2.F32.PACK_AB_MERGE_C R3, R3, R150, RZ ;  /* 0x000000960303723e */ /* 0x008fe200048060ff */
[----:B------:R-:W3:Y:S01]  /*2b0f0*/  LDL.LU R149, [R1+0xf80] ;  /* 0x000f800001957983 */ /* 0x000ee20000300800 */
[----:B--2---:R-:W-:-:S03]  /*2b100*/  F2FP.SATFINITE.E5M2.F32.PACK_AB_MERGE_C R2, R2, R151, RZ ;  /* 0x000000970202723e */ /* 0x004fc600048060ff */
[----:B------:R-:W2:Y:S04]  /*2b110*/  LDL.LU R150, [R1+0xf7c] ;  /* 0x000f7c0001967983 */ /* 0x000ea80000300800 */
[----:B------:R-:W2:Y:S01]  /*2b120*/  LDL.LU R151, [R1+0xf78] ;  /* 0x000f780001977983 */ /* 0x000ea20000300800 */
[----:B------:R-:W-:Y:S02]  /*2b130*/  F2FP.SATFINITE.E5M2.F32.PACK_AB_MERGE_C R6, R6, R201, RZ ;  /* 0x000000c90606723e */ /* 0x000fe400048060ff */
[----:B------:R-:W-:Y:S01]  /*2b140*/  F2FP.SATFINITE.E5M2.F32.PACK_AB_MERGE_C R4, R4, R23, RZ ;  /* 0x000000170404723e */ /* 0x000fe200048060ff */
[----:B------:R-:W0:Y:S01]  /*2b150*/  S2R R101, SR_TID.X ;  /* 0x0000000000657919 */ /* 0x000e220000002100 */
[----:B------:R-:W-:Y:S02]  /*2b160*/  F2FP.SATFINITE.E5M2.F32.PACK_AB_MERGE_C R10, R10, R156, RZ ;  /* 0x0000009c0a0a723e */ /* 0x000fe400048060ff */
[----:B------:R-:W-:-:S02]  /*2b170*/  F2FP.SATFINITE.E5M2.F32.PACK_AB_MERGE_C R12, R12, R252, RZ ;  /* 0x000000fc0c0c723e */ /* 0x000fc400048060ff */
[----:B------:R-:W-:Y:S02]  /*2b180*/  F2FP.SATFINITE.E5M2.F32.PACK_AB_MERGE_C R14, R14, R250, RZ ;  /* 0x000000fa0e0e723e */ /* 0x000fe400048060ff */
[----:B------:R-:W-:Y:S02]  /*2b190*/  F2FP.SATFINITE.E5M2.F32.PACK_AB_MERGE_C R17, R17, R247, RZ ;  /* 0x000000f71111723e */ /* 0x000fe400048060ff */
[----:B------:R-:W-:Y:S02]  /*2b1a0*/  F2FP.SATFINITE.E5M2.F32.PACK_AB_MERGE_C R19, R19, R245, RZ ;  /* 0x000000f51313723e */ /* 0x000fe400048060ff */
[----:B------:R-:W-:Y:S02]  /*2b1b0*/  F2FP.SATFINITE.E5M2.F32.PACK_AB_MERGE_C R21, R21, R243, RZ ;  /* 0x000000f31515723e */ /* 0x000fe400048060ff */
        /* <DEDUP_REMOVED lines=19> */
[----:B------:R-:W-:-:S02]  /*2b2f0*/  LOP3.LUT R24, R24, 0xffff, RZ, 0xc0, !PT ;  /* 0x0000ffff18187812 */ /* 0x000fc400078ec0ff */
[----:B------:R-:W-:Y:S02]  /*2b300*/  F2FP.SATFINITE.E5M2.F32.PACK_AB_MERGE_C R56, R57, R56, RZ ;  /* 0x000000383938723e */ /* 0x000fe400048060ff */
[----:B------:R-:W-:Y:S02]  /*2b310*/  F2FP.SATFINITE.E5M2.F32.PACK_AB_MERGE_C R44, R45, R44, RZ ;  /* 0x0000002c2d2c723e */ /* 0x000fe400048060ff */
[----:B------:R-:W-:Y:S02]  /*2b320*/  F2FP.SATFINITE.E5M2.F32.PACK_AB_MERGE_C R82, R83, R82, RZ ;  /* 0x000000525352723e */ /* 0x000fe400048060ff */
[----:B------:R-:W-:Y:S02]  /*2b330*/  F2FP.SATFINITE.E5M2.F32.PACK_AB_MERGE_C R84, R85, R84, RZ ;  /* 0x000000545554723e */ /* 0x000fe400048060ff */
[----:B------:R-:W-:Y:S02]  /*2b340*/  LOP3.LUT R26, R26, 0xffff, RZ, 0xc0, !PT ;  /* 0x0000ffff1a1a7812 */ /* 0x000fe400078ec0ff */
[----:B------:R-:W-:-:S02]  /*2b350*/  LOP3.LUT R34, R34, 0xffff, RZ, 0xc0, !PT ;  /* 0x0000ffff22227812 */ /* 0x000fc400078ec0ff */
[----:B------:R-:W-:Y:S02]  /*2b360*/  F2FP.SATFINITE.E5M2.F32.PACK_AB_MERGE_C R88, R89, R88, RZ ;  /* 0x000000585958723e */ /* 0x000fe400048060ff */
[----:B------:R-:W-:Y:S02]  /*2b370*/  F2FP.SATFINITE.E5M2.F32.PACK_AB_MERGE_C R92, R93, R92, RZ ;  /* 0x0000005c5d5c723e */ /* 0x000fe400048060ff */
[----:B------:R-:W-:Y:S02]  /*2b380*/  F2FP.SATFINITE.E5M2.F32.PACK_AB_MERGE_C R96, R97, R96, RZ ;  /* 0x000000606160723e */ /* 0x000fe400048060ff */
[----:B------:R-:W-:Y:S02]  /*2b390*/  F2FP.SATFINITE.E5M2.F32.PACK_AB_MERGE_C R78, R79, R78, RZ ;  /* 0x0000004e4f4e723e */ /* 0x000fe400048060ff */
[----:B------:R-:W-:Y:S02]  /*2b3a0*/  F2FP.SATFINITE.E5M2.F32.PACK_AB_MERGE_C R52, R53, R52, RZ ;  /* 0x000000343534723e */ /* 0x000fe400048060ff */
[----:B------:R-:W-:-:S02]  /*2b3b0*/  F2FP.SATFINITE.E5M2.F32.PACK_AB_MERGE_C R86, R87, R86, RZ ;  /* 0x000000565756723e */ /* 0x000fc400048060ff */
[----:B------:R-:W-:Y:S02]  /*2b3c0*/  LOP3.LUT R58, R58, 0xffff, RZ, 0xc0, !PT ;  /* 0x0000ffff3a3a7812 */ /* 0x000fe400078ec0ff */
        /* <DEDUP_REMOVED lines=54> */
[----:B------:R-:W4:Y:S01]  /*2b730*/  LDL.LU R194, [R1] ;  /* 0x0000000001c27983 */ /* 0x000f220000300800 */
[----:B------:R-:W-:-:S03]  /*2b740*/  F2FP.SATFINITE.E5M2.F32.PACK_AB_MERGE_C R192, R192, R193, RZ ;  /* 0x000000c1c0c0723e */ /* 0x000fc600048060ff */
[----:B------:R-:W4:Y:S01]  /*2b750*/  LDL.LU R193, [R1+0x4] ;  /* 0x0000040001c17983 */ /* 0x000f220000300800 */
[----:B------:R-:W-:Y:S02]  /*2b760*/  LOP3.LUT R5, R5, 0xffff, RZ, 0xc0, !PT ;  /* 0x0000ffff05057812 */ /* 0x000fe400078ec0ff */
[----:B------:R-:W-:Y:S01]  /*2b770*/  LOP3.LUT R6, R6, 0xffff, RZ, 0xc0, !PT ;  /* 0x0000ffff06067812 */ /* 0x000fe200078ec0ff */
[----:B------:R-:W3:Y:S01]  /*2b780*/  LDL.LU R103, [R1+0xb74] ;  /* 0x000b740001677983 */ /* 0x000ee20000300800 */
[----:B------:R-:W-:Y:S02]  /*2b790*/  LOP3.LUT R2, R2, 0xffff, RZ, 0xc0, !PT ;  /* 0x0000ffff02027812 */ /* 0x000fe400078ec0ff */
[----:B------:R-:W-:Y:S02]  /*2b7a0*/  LOP3.LUT R25, R3, 0xffff, RZ, 0xc0, !PT ;  /* 0x0000ffff03197812 */ /* 0x000fe400078ec0ff */
[----:B------:R-:W-:Y:S02]  /*2b7b0*/  LOP3.LUT R3, R4, 0xffff, RZ, 0xc0, !PT ;  /* 0x0000ffff04037812 */ /* 0x000fe400078ec0ff */
[----:B------:R-:W-:Y:S01]  /*2b7c0*/  PRMT R35, R6, 0x3340, R35 ;  /* 0x0000334006237816 */ /* 0x000fe20000000023 */
[----:B0-----:R-:W-:Y:S01]  /*2b7d0*/  IMAD.SHL.U32 R65, R101, 0x80, RZ ;  /* 0x0000008065417824 */ /* 0x001fe200078e00ff */
[----:B------:R-:W-:-:S02]  /*2b7e0*/  LOP3.LUT R10, R10, 0xffff, RZ, 0xc0, !PT ;  /* 0x0000ffff0a0a7812 */ /* 0x000fc400078ec0ff */
[----:B------:R-:W-:Y:S02]  /*2b7f0*/  LOP3.LUT R51, R12, 0xffff, RZ, 0xc0, !PT ;  /* 0x0000ffff0c337812 */ /* 0x000fe400078ec0ff */
[----:B------:R-:W-:Y:S02]  /*2b800*/  LOP3.LUT R14, R14, 0xffff, RZ, 0xc0, !PT ;  /* 0x0000ffff0e0e7812 */ /* 0x000fe400078ec0ff */
[----:B------:R-:W-:Y:S02]  /*2b810*/  LOP3.LUT R59, R17, 0xffff, RZ, 0xc0, !PT ;  /* 0x0000ffff113b7812 */ /* 0x000fe400078ec0ff */
[----:B------:R-:W-:Y:S02]  /*2b820*/  LOP3.LUT R61, R19, 0xffff, RZ, 0xc0, !PT ;  /* 0x0000ffff133d7812 */ /* 0x000fe400078ec0ff */
[----:B------:R-:W-:Y:S02]  /*2b830*/  LOP3.LUT R63, R21, 0xffff, RZ, 0xc0, !PT ;  /* 0x0000ffff153f7812 */ /* 0x000fe400078ec0ff */
[----:B------:R-:W-:-:S02]  /*2b840*/  F2FP.SATFINITE.E5M2.F32.PACK_AB_MERGE_C R155, R235, R236, RZ ;  /* 0x000000eceb9b723e */ /* 0x000fc400048060ff */
[----:B------:R-:W-:Y:S02]  /*2b850*/  F2FP.SATFINITE.E5M2.F32.PACK_AB_MERGE_C R156, R233, R234, RZ ;  /* 0x000000eae99c723e */ /* 0x000fe400048060ff */
[----:B------:R-:W-:Y:S02]  /*2b860*/  F2FP.SATFINITE.E5M2.F32.PACK_AB_MERGE_C R157, R231, R232, RZ ;  /* 0x000000e8e79d723e */ /* 0x000fe400048060ff */
[----:B------:R-:W-:Y:S02]  /*2b870*/  LOP3.LUT R47, R11, 0xffff, RZ, 0xc0, !PT ;  /* 0x0000ffff0b2f7812 */ /* 0x000fe400078ec0ff */
[----:B------:R-:W-:Y:S02]  /*2b880*/  PRMT R43, R3, 0x3340, R0 ;  /* 0x00003340032b7816 */ /* 0x000fe40000000000 */
[----:B------:R-:W-:Y:S02]  /*2b890*/  LOP3.LUT R65, R65, 0x400, RZ, 0xc0, !PT ;  /* 0x0000040041417812 */ /* 0x000fe400078ec0ff */
[----:B------:R-:W-:-:S02]  /*2b8a0*/  PRMT R11, R14, 0x3340, R1 ;  /* 0x000033400e0b7816 */ /* 0x000fc40000000001 */
[----:B------:R-:W-:Y:S02]  /*2b8b0*/  PRMT R12, R63, 0x3340, R0 ;  /* 0x000033403f0c7816 */ /* 0x000fe40000000000 */
[----:B------:R-:W-:Y:S02]  /*2b8c0*/  PRMT R19, R10, 0x3340, R51 ;  /* 0x000033400a137816 */ /* 0x000fe40000000033 */
[----:B------:R-:W-:Y:S02]  /*2b8d0*/  PRMT R17, R59, 0x3340, R61 ;  /* 0x000033403b117816 */ /* 0x000fe4000000003d */
[----:B------:R-:W-:Y:S02]  /*2b8e0*/  LOP3.LUT R67, R18, 0xffff, RZ, 0xc0, !PT ;  /* 0x0000ffff12437812 */ /* 0x000fe400078ec0ff */
[----:B------:R-:W-:Y:S02]  /*2b8f0*/  LOP3.LUT R71, R20, 0xffff, RZ, 0xc0, !PT ;  /* 0x0000ffff14477812 */ /* 0x000fe400078ec0ff */
[----:B------:R-:W-:-:S02]  /*2b900*/  LOP3.LUT R22, R22, 0xffff, RZ, 0xc0, !PT ;  /* 0x0000ffff16167812 */ /* 0x000fc400078ec0ff */
[----:B------:R-:W-:Y:S02]  /*2b910*/  LOP3.LUT R153, R153, 0xffff, RZ, 0xc0, !PT ;  /* 0x0000ffff99997812 */ /* 0x000fe400078ec0ff */
[----:B------:R-:W-:Y:S02]  /*2b920*/  LOP3.LUT R154, R154, 0xffff, RZ, 0xc0, !PT ;  /* 0x0000ffff9a9a7812 */ /* 0x000fe400078ec0ff */
[----:B------:R-:W-:Y:S02]  /*2b930*/  LOP3.LUT R155, R155, 0xffff, RZ, 0xc0, !PT ;  /* 0x0000ffff9b9b7812 */ /* 0x000fe400078ec0ff */
[----:B------:R-:W-:Y:S02]  /*2b940*/  LOP3.LUT R156, R156, 0xffff, RZ, 0xc0, !PT ;  /* 0x0000ffff9c9c7812 */ /* 0x000fe400078ec0ff */
[----:B------:R-:W-:Y:S02]  /*2b950*/  LOP3.LUT R157, R157, 0xffff, RZ, 0xc0, !PT ;  /* 0x0000ffff9d9d7812 */ /* 0x000fe400078ec0ff */
[----:B------:R-:W-:-:S02]  /*2b960*/  LOP3.LUT R158, R158, 0xffff, RZ, 0xc0, !PT ;  /* 0x0000ffff9e9e7812 */ /* 0x000fc400078ec0ff */
[----:B------:R-:W-:Y:S02]  /*2b970*/  PRMT R11, R19, 0x5410, R11 ;  /* 0x00005410130b7816 */ /* 0x000fe4000000000b */
[----:B------:R-:W-:Y:S02]  /*2b980*/  PRMT R12, R17, 0x5410, R12 ;  /* 0x00005410110c7816 */ /* 0x000fe4000000000c */
[--C-:B------:R-:W-:Y:S02]  /*2b990*/  PRMT R19, R22, 0x3340, R1.reuse ;  /* 0x0000334016137816 */ /* 0x100fe40000000001 */
[----:B------:R-:W-:Y:S02]  /*2b9a0*/  PRMT R18, R157, 0x3340, R0 ;  /* 0x000033409d127816 */ /* 0x000fe40000000000 */
[----:B------:R-:W-:Y:S02]  /*2b9b0*/  PRMT R17, R158, 0x3340, R1 ;  /* 0x000033409e117816 */ /* 0x000fe40000000001 */
[----:B------:R-:W-:-:S02]  /*2b9c0*/  PRMT R31, R67, 0x3340, R71 ;  /* 0x00003340431f7816 */ /* 0x000fc40000000047 */
[----:B------:R-:W-:Y:S02]  /*2b9d0*/  LOP3.LUT R169, R169, 0xffff, RZ, 0xc0, !PT ;  /* 0x0000ffffa9a97812 */ /* 0x000fe400078ec0ff */
[----:B------:R-:W-:Y:S02]  /*2b9e0*/  LOP3.LUT R170, R170, 0xffff, RZ, 0xc0, !PT ;  /* 0x0000ffffaaaa7812 */ /* 0x000fe400078ec0ff */
[----:B------:R-:W-:Y:S02]  /*2b9f0*/  LOP3.LUT R171, R171, 0xffff, RZ, 0xc0, !PT ;  /* 0x0000ffffabab7812 */ /* 0x000fe400078ec0ff */
[----:B------:R-:W-:Y:S02]  /*2ba00*/  LOP3.LUT R172, R172, 0xffff, RZ, 0xc0, !PT ;  /* 0x0000ffffacac7812 */ /* 0x000fe400078ec0ff */
[----:B------:R-:W-:Y:S02]  /*2ba10*/  LOP3.LUT R173, R173, 0xffff, RZ, 0xc0, !PT ;  /* 0x0000ffffadad7812 */ /* 0x000fe400078ec0ff */
[----:B------:R-:W-:-:S02]  /*2ba20*/  LOP3.LUT R174, R174, 0xffff, RZ, 0xc0, !PT ;  /* 0x0000ffffaeae7812 */ /* 0x000fc400078ec0ff */
[----:B------:R-:W-:Y:S02]  /*2ba30*/  LOP3.LUT R177, R177, 0xffff, RZ, 0xc0, !PT ;  /* 0x0000ffffb1b17812 */ /* 0x000fe400078ec0ff */
[----:B------:R-:W-:Y:S02]  /*2ba40*/  LOP3.LUT R179, R179, 0xffff, RZ, 0xc0, !PT ;  /* 0x0000ffffb3b37812 */ /* 0x000fe400078ec0ff */
[----:B------:R-:W-:Y:S02]  /*2ba50*/  LOP3.LUT R181, R181, 0xffff, RZ, 0xc0, !PT ;  /* 0x0000ffffb5b57812 */ /* 0x000fe400078ec0ff */
[----:B------:R-:W-:Y:S02]  /*2ba60*/  PRMT R19, R31, 0x5410, R19 ;  /* 0x000054101f137816 */ /* 0x000fe40000000013 */
[----:B------:R-:W-:Y:S02]  /*2ba70*/  PRMT R31, R173, 0x3340, R0 ;  /* 0x00003340ad1f7816 */ /* 0x000fe40000000000 */
[----:B------:R-:W-:-:S02]  /*2ba80*/  PRMT R39, R169, 0x3340, R171 ;  /* 0x00003340a9277816 */ /* 0x000fc400000000ab */
[----:B------:R-:W-:Y:S02]  /*2ba90*/  PRMT R37, R170, 0x3340, R172 ;  /* 0x00003340aa257816 */ /* 0x000fe400000000ac */
[----:B------:R-:W-:Y:S02]  /*2baa0*/  PRMT R33, R177, 0x3340, R179 ;  /* 0x00003340b1217816 */ /* 0x000fe400000000b3 */
[----:B------:R-:W-:Y:S02]  /*2bab0*/  LOP3.LUT R185, R185, 0xffff, RZ, 0xc0, !PT ;  /* 0x0000ffffb9b97812 */ /* 0x000fe400078ec0ff */
[----:B------:R-:W-:Y:S02]  /*2bac0*/  LOP3.LUT R187, R187, 0xffff, RZ, 0xc0, !PT ;  /* 0x0000ffffbbbb7812 */ /* 0x000fe400078ec0ff */
[----:B------:R-:W-:Y:S02]  /*2bad0*/  LOP3.LUT R189, R189, 0xffff, RZ, 0xc0, !PT ;  /* 0x0000ffffbdbd7812 */ /* 0x000fe400078ec0ff */
[----:B------:R-:W-:-:S02]  /*2bae0*/  LOP3.LUT R73, R28, 0xffff, RZ, 0xc0, !PT ;  /* 0x0000ffff1c497812 */ /* 0x000fc400078ec0ff */
[----:B------:R-:W-:Y:S02]  /*2baf0*/  LOP3.LUT R75, R32, 0xffff, RZ, 0xc0, !PT ;  /* 0x0000ffff204b7812 */ /* 0x000fe400078ec0ff */
[----:B------:R-:W-:Y:S02]  /*2bb00*/  PRMT R31, R39, 0x5410, R31 ;  /* 0x00005410271f7816 */ /* 0x000fe4000000001f */
[----:B------:R-:W-:Y:S02]  /*2bb10*/  PRMT R45, R185, 0x3340, R187 ;  /* 0x00003340b92d7816 */ /* 0x000fe400000000bb */
[----:B------:R-:W-:Y:S02]  /*2bb20*/  PRMT R39, R24, 0x3340, R73 ;  /* 0x0000334018277816 */ /* 0x000fe40000000049 */
[----:B------:R-:W-:Y:S02]  /*2bb30*/  LOP3.LUT R30, R30, 0xffff, RZ, 0xc0, !PT ;  /* 0x0000ffff1e1e7812 */ /* 0x000fe400078ec0ff */
[----:B------:R-:W-:-:S02]  /*2bb40*/  LOP3.LUT R56, R56, 0xffff, RZ, 0xc0, !PT ;  /* 0x0000ffff38387812 */ /* 0x000fc400078ec0ff */
[----:B------:R-:W-:Y:S02]  /*2bb50*/  LOP3.LUT R83, R60, 0xffff, RZ, 0xc0, !PT ;  /* 0x0000ffff3c537812 */ /* 0x000fe400078ec0ff */
[----:B------:R-:W-:Y:S02]  /*2bb60*/  LOP3.LUT R85, R64, 0xffff, RZ, 0xc0, !PT ;  /* 0x0000ffff40557812 */ /* 0x000fe400078ec0ff */
[----:B------:R-:W-:Y:S02]  /*2bb70*/  LOP3.LUT R79, R44, 0xffff, RZ, 0xc0, !PT ;  /* 0x0000ffff2c4f7812 */ /* 0x000fe400078ec0ff */
[----:B------:R-:W-:Y:S02]  /*2bb80*/  PRMT R44, R85, 0x3340, R0 ;  /* 0x00003340552c7816 */ /* 0x000fe40000000000 */
[----:B------:R-:W-:Y:S02]  /*2bb90*/  PRMT R53, R26, 0x3340, R30 ;  /* 0x000033401a357816 */ /* 0x000fe4000000001e */
[----:B------:R-:W-:-:S02]  /*2bba0*/  LOP3.LUT R87, R62, 0xffff, RZ, 0xc0, !PT ;  /* 0x0000ffff3e577812 */ /* 0x000fc400078ec0ff */
[----:B------:R-:W-:Y:S02]  /*2bbb0*/  LOP3.LUT R89, R66, 0xffff, RZ, 0xc0, !PT ;  /* 0x0000ffff42597812 */ /* 0x000fe400078ec0ff */
[----:B------:R-:W-:Y:S02]  /*2bbc0*/  LOP3.LUT R88, R88, 0xffff, RZ, 0xc0, !PT ;  /* 0x0000ffff58587812 */ /* 0x000fe400078ec0ff */
[----:B------:R-:W-:Y:S02]  /*2bbd0*/  LOP3.LUT R92, R92, 0xffff, RZ, 0xc0, !PT ;  /* 0x0000ffff5c5c7812 */ /* 0x000fe400078ec0ff */
[----:B------:R-:W-:Y:S02]  /*2bbe0*/  LOP3.LUT R96, R96, 0xffff, RZ, 0xc0, !PT ;  /* 0x0000ffff60607812 */ /* 0x000fe400078ec0ff */
        /* <DEDUP_REMOVED lines=10> */
[----:B------:R-:W-:Y:S02]  /*2bc90*/  SHF.R.U32.HI R10, RZ, 0x8, R10 ;  /* 0x00000008ff0a7819 */ /* 0x000fe4000001160a */
[----:B------:R-:W-:Y:S02]  /*2bca0*/  SHF.R.U32.HI R51, RZ, 0x8, R51 ;  /* 0x00000008ff337819 */ /* 0x000fe40000011633 */
[----:B------:R-:W-:Y:S02]  /*2bcb0*/  SHF.R.U32.HI R3, RZ, 0x8, R3 ;  /* 0x00000008ff037819 */ /* 0x000fe40000011603 */
[----:B------:R-:W-:-:S02]  /*2bcc0*/  SHF.R.U32.HI R6, RZ, 0x8, R6 ;  /* 0x00000008ff067819 */ /* 0x000fc40000011606 */
        /* <DEDUP_REMOVED lines=8> */
[----:B------:R-:W-:Y:S02]  /*2bd50*/  SHF.R.U32.HI R72, RZ, 0x8, R72 ;  /* 0x00000008ff487819 */ /* 0x000fe40000011648 */
[----:B------:R-:W-:Y:S02]  /*2bd60*/  SHF.R.U32.HI R76, RZ, 0x8, R76 ;  /* 0x00000008ff4c7819 */ /* 0x000fe4000001164c */
[----:B------:R-:W-:Y:S02]  /*2bd70*/  LOP3.LUT R95, R3, 0xffff, RZ, 0xc0, !PT ;  /* 0x0000ffff035f7812 */ /* 0x000fe400078ec0ff */
[----:B------:R-:W-:-:S02]  /*2bd80*/  LOP3.LUT R6, R6, 0xffff, RZ, 0xc0, !PT ;  /* 0x0000ffff06067812 */ /* 0x000fc400078ec0ff */
[----:B------:R-:W-:Y:S02]  /*2bd90*/  PRMT R10, R10, 0x3340, R51 ;  /* 0x000033400a0a7816 */ /* 0x000fe40000000033 */
[----:B------:R-:W-:Y:S02]  /*2bda0*/  LOP3.LUT R51, R76, 0xffff, RZ, 0xc0, !PT ;  /* 0x0000ffff4c337812 */ /* 0x000fe400078ec0ff */
[----:B------:R-:W-:Y:S02]  /*2bdb0*/  LOP3.LUT R72, R72, 0xffff, RZ, 0xc0, !PT ;  /* 0x0000ffff48487812 */ /* 0x000fe400078ec0ff */
[----:B------:R-:W-:Y:S02]  /*2bdc0*/  PRMT R95, R95, 0x3340, R0 ;  /* 0x000033405f5f7816 */ /* 0x000fe40000000000 */
[----:B------:R-:W-:Y:S02]  /*2bdd0*/  SHF.R.U32.HI R92, RZ, 0x8, R92 ;  /* 0x00000008ff5c7819 */ /* 0x000fe4000001165c */
[----:B------:R-:W-:-:S02]  /*2bde0*/  LOP3.LUT R9, R9, 0xffff, RZ, 0xc0, !PT ;  /* 0x0000ffff09097812 */ /* 0x000fc400078ec0ff */
[----:B------:R-:W-:Y:S02]  /*2bdf0*/  PRMT R6, R6, 0x3340, R0 ;  /* 0x0000334006067816 */ /* 0x000fe40000000000 */
[----:B------:R-:W-:Y:S02]  /*2be00*/  PRMT R51, R72, 0x3340, R51 ;  /* 0x0000334048337816 */ /* 0x000fe40000000033 */
[----:B------:R-:W-:Y:S02]  /*2be10*/  LOP3.LUT R72, R92, 0xffff, RZ, 0xc0, !PT ;  /* 0x0000ffff5c487812 */ /* 0x000fe400078ec0ff */
[----:B------:R-:W-:Y:S02]  /*2be20*/  LOP3.LUT R7, R7, 0xffff, RZ, 0xc0, !PT ;  /* 0x0000ffff07077812 */ /* 0x000fe400078ec0ff */
[----:B------:R-:W-:Y:S02]  /*2be30*/  PRMT R21, R9, 0x3340, R47 ;  /* 0x0000334009157816 */ /* 0x000fe4000000002f */
        /* <DEDUP_REMOVED lines=8> */
[----:B------:R-:W-:Y:S02]  /*2bec0*/  PRMT R48, R42, 0x3340, R46 ;  /* 0x000033402a307816 */ /* 0x000fe4000000002e */
[----:B------:R-:W-:Y:S02]  /*2bed0*/  LOP3.LUT R47, R47, 0xffff, RZ, 0xc0, !PT ;  /* 0x0000ffff2f2f7812 */ /* 0x000fe400078ec0ff */
[----:B------:R-:W-:Y:S02]  /*2bee0*/  LOP3.LUT R9, R9, 0xffff, RZ, 0xc0, !PT ;  /* 0x0000ffff09097812 */ /* 0x000fe400078ec0ff */
[----:B------:R-:W-:Y:S02]  /*2bef0*/  F2FP.SATFINITE.E5M2.F32.PACK_AB_MERGE_C R23, R240, R241, RZ ;  /* 0x000000f1f017723e */ /* 0x000fe400048060ff */
[----:B----4-:R-:W-:-:S04]  /*2bf00*/  F2FP.SATFINITE.E5M2.F32.PACK_AB_MERGE_C R27, R193, R194, RZ ;  /* 0x000000c2c11b723e */ /* 0x010fc800048060ff */
[----:B------:R-:W-:Y:S02]  /*2bf10*/  LOP3.LUT R4, R27, 0xffff, RZ, 0xc0, !PT ;  /* 0x0000ffff1b047812 */ /* 0x000fe400078ec0ff */
[----:B------:R-:W-:-:S04]  /*2bf20*/  PRMT R27, R5, 0x3340, R2 ;  /* 0x00003340051b7816 */ /* 0x000fc80000000002 */
[----:B------:R-:W-:Y:S01]  /*2bf30*/  PRMT R35, R27, 0x5410, R35 ;  /* 0x000054101b237816 */ /* 0x000fe20000000023 */
[----:B------:R-:W-:Y:S01]  /*2bf40*/  IMAD.SHL.U32 R27, R101, 0x10, RZ ;  /* 0x00000010651b7824 */ /* 0x000fe200078e00ff */
[----:B------:R-:W-:-:S04]  /*2bf50*/  PRMT R29, R4, 0x3340, R25 ;  /* 0x00003340041d7816 */ /* 0x000fc80000000019 */
[----:B------:R-:W-:Y:S02]  /*2bf60*/  LOP3.LUT R27, R27, 0x70, RZ, 0xc0, !PT ;  /* 0x000000701b1b7812 */ /* 0x000fe400078ec0ff */
[----:B------:R-:W-:Y:S02]  /*2bf70*/  PRMT R43, R29, 0x5410, R43 ;  /* 0x000054101d2b7816 */ /* 0x000fe4000000002b */
[----:B------:R-:W-:Y:S02]  /*2bf80*/  IADD3 R65, R65, UR24, R27 ;  /* 0x0000001841417c10 */ /* 0x000fe4000fffe01b */
[----:B------:R-:W-:Y:S02]  /*2bf90*/  PRMT R29, R153, 0x3340, R155 ;  /* 0x00003340991d7816 */ /* 0x000fe4000000009b */
[----:B------:R-:W-:Y:S02]  /*2bfa0*/  PRMT R27, R154, 0x3340, R156 ;  /* 0x000033409a1b7816 */ /* 0x000fe4000000009c */
[----:B------:R-:W-:-:S02]  /*2bfb0*/  PRMT R18, R29, 0x5410, R18 ;  /* 0x000054101d127816 */ /* 0x000fc40000000012 */
[----:B------:R-:W-:Y:S02]  /*2bfc0*/  PRMT R17, R27, 0x5410, R17 ;  /* 0x000054101b117816 */ /* 0x000fe40000000011 */
[----:B------:R-:W-:Y:S02]  /*2bfd0*/  PRMT R27, R174, 0x3340, R1 ;  /* 0x00003340ae1b7816 */ /* 0x000fe40000000001 */
[--C-:B------:R-:W-:Y:S02]  /*2bfe0*/  PRMT R29, R181, 0x3340, R0.reuse ;  /* 0x00003340b51d7816 */ /* 0x100fe40000000000 */
[----:B------:R-:W-:Y:S02]  /*2bff0*/  PRMT R27, R37, 0x5410, R27 ;  /* 0x00005410251b7816 */ /* 0x000fe4000000001b */
[----:B------:R-:W-:Y:S02]  /*2c000*/  PRMT R29, R33, 0x5410, R29 ;  /* 0x00005410211d7816 */ /* 0x000fe4000000001d */
[----:B------:R-:W-:-:S02]  /*2c010*/  PRMT R33, R189, 0x3340, R0 ;  /* 0x00003340bd217816 */ /* 0x000fc40000000000 */
[----:B------:R-:W-:Y:S02]  /*2c020*/  PRMT R37, R75, 0x3340, R0 ;  /* 0x000033404b257816 */ /* 0x000fe40000000000 */
[----:B------:R-:W-:Y:S02]  /*2c030*/  PRMT R33, R45, 0x5410, R33 ;  /* 0x000054102d217816 */ /* 0x000fe40000000021 */
[----:B------:R-:W-:Y:S02]  /*2c040*/  PRMT R37, R39, 0x5410, R37 ;  /* 0x0000541027257816 */ /* 0x000fe40000000025 */
[----:B------:R-:W-:Y:S02]  /*2c050*/  PRMT R39, R34, 0x3340, R1 ;  /* 0x0000334022277816 */ /* 0x000fe40000000001 */
[----:B------:R-:W-:Y:S02]  /*2c060*/  PRMT R45, R56, 0x3340, R83 ;  /* 0x00003340382d7816 */ /* 0x000fe40000000053 */
[----:B------:R-:W-:-:S02]  /*2c070*/  PRMT R39, R53, 0x5410, R39 ;  /* 0x0000541035277816 */ /* 0x000fc40000000027 */
[----:B------:R-:W-:Y:S02]  /*2c080*/  PRMT R44, R45, 0x5410, R44 ;  /* 0x000054102d2c7816 */ /* 0x000fe4000000002c */
[--C-:B------:R-:W-:Y:S02]  /*2c090*/  PRMT R45, R89, 0x3340, R0.reuse ;  /* 0x00003340592d7816 */ /* 0x100fe40000000000 */
[----:B------:R-:W-:Y:S02]  /*2c0a0*/  PRMT R53, R96, 0x3340, R0 ;  /* 0x0000334060357816 */ /* 0x000fe40000000000 */
[----:B------:R-:W-:Y:S02]  /*2c0b0*/  SHF.R.U32.HI R25, RZ, 0x8, R25 ;  /* 0x00000008ff197819 */ /* 0x000fe40000011619 */
[----:B------:R-:W-:Y:S02]  /*2c0c0*/  SHF.R.U32.HI R4, RZ, 0x8, R4 ;  /* 0x00000008ff047819 */ /* 0x000fe40000011604 */
[----:B------:R-:W-:-:S02]  /*2c0d0*/  PRMT R45, R64, 0x5410, R45 ;  /* 0x00005410402d7816 */ /* 0x000fc4000000002d */
[----:B------:R-:W-:Y:S02]  /*2c0e0*/  PRMT R53, R55, 0x5410, R53 ;  /* 0x0000541037357816 */ /* 0x000fe40000000035 */
[----:B------:R-:W-:Y:S02]  /*2c0f0*/  SHF.R.U32.HI R5, RZ, 0x8, R5 ;  /* 0x00000008ff057819 */ /* 0x000fe40000011605 */
[----:B------:R-:W-:Y:S02]  /*2c100*/  SHF.R.U32.HI R2, RZ, 0x8, R2 ;  /* 0x00000008ff027819 */ /* 0x000fe40000011602 */
[--C-:B------:R-:W-:Y:S02]  /*2c110*/  PRMT R55, R98, 0x3340, R0.reuse ;  /* 0x0000334062377816 */ /* 0x100fe40000000000 */
[----:B------:R-:W-:Y:S02]  /*2c120*/  PRMT R64, R112, 0x3340, R0 ;  /* 0x0000334070407816 */ /* 0x000fe40000000000 */
        /* <DEDUP_REMOVED lines=9> */
[----:B------:R-:W-:Y:S02]  /*2c1c0*/  PRMT R5, R5, 0x3340, R2 ;  /* 0x0000334005057816 */ /* 0x000fe40000000002 */
[----:B------:R-:W-:Y:S02]  /*2c1d0*/  PRMT R3, R93, 0x5410, R91 ;  /* 0x000054105d037816 */ /* 0x000fe4000000005b */
[----:B---3--:R-:W-:Y:S02]  /*2c1e0*/  LOP3.LUT R91, R103, 0x380, RZ, 0xc0, !PT ;  /* 0x00000380675b7812 */ /* 0x008fe400078ec0ff */
[----:B------:R-:W-:-:S02]  /*2c1f0*/  PRMT R95, R4, 0x5410, R95 ;  /* 0x00005410045f7816 */ /* 0x000fc4000000005f */
[----:B------:R-:W-:Y:S01]  /*2c200*/  PRMT R92, R5, 0x5410, R6 ;  /* 0x00005410055c7816 */ /* 0x000fe20000000006 */
[----:B------:R-:W-:Y:S01]  /*2c210*/  IMAD.IADD R2, R91, 0x1, R65 ;  /* 0x000000015b027824 */ /* 0x000fe200078e0241 */
[--C-:B------:R-:W-:Y:S02]  /*2c220*/  PRMT R4, R43, 0x4210, R7.reuse ;  /* 0x000042102b047816 */ /* 0x100fe40000000007 */
[----:B------:R-:W-:Y:S02]  /*2c230*/  PRMT R5, R95, 0x5210, R7 ;  /* 0x000052105f057816 */ /* 0x000fe40000000007 */
[--C-:B------:R-:W-:Y:S02]  /*2c240*/  PRMT R6, R35, 0x4210, R8.reuse ;  /* 0x0000421023067816 */ /* 0x100fe40000000008 */
[----:B------:R-:W-:Y:S01]  /*2c250*/  PRMT R7, R92, 0x5210, R8 ;  /* 0x000052105c077816 */ /* 0x000fe20000000008 */
[----:B------:R-:W-:Y:S01]  /*2c260*/  BAR.SYNC.DEFER_BLOCKING 0x0 ;  /* 0x0000000000007b1d */ /* 0x000fe20000010000 */
[----:B------:R-:W-:-:S02]  /*2c270*/  LOP3.LUT R74, R74, 0xffff, RZ, 0xc0, !PT ;  /* 0x0000ffff4a4a7812 */ /* 0x000fc400078ec0ff */
[----:B------:R-:W-:Y:S02]  /*2c280*/  LOP3.LUT R78, R78, 0xffff, RZ, 0xc0, !PT ;  /* 0x0000ffff4e4e7812 */ /* 0x000fe400078ec0ff */
[----:B------:R-:W-:Y:S02]  /*2c290*/  LOP3.LUT R82, R82, 0xffff, RZ, 0xc0, !PT ;  /* 0x0000ffff52527812 */ /* 0x000fe400078ec0ff */
[----:B------:R-:W-:Y:S02]  /*2c2a0*/  SHF.R.U32.HI R59, RZ, 0x8, R59 ;  /* 0x00000008ff3b7819 */ /* 0x000fe4000001163b */
[----:B------:R-:W-:Y:S02]  /*2c2b0*/  SHF.R.U32.HI R61, RZ, 0x8, R61 ;  /* 0x00000008ff3d7819 */ /* 0x000fe4000001163d */
[----:B------:R-:W-:Y:S02]  /*2c2c0*/  SHF.R.U32.HI R56, RZ, 0x8, R56 ;  /* 0x00000008ff387819 */ /* 0x000fe40000011638 */
[----:B------:R-:W-:-:S02]  /*2c2d0*/  SHF.R.U32.HI R83, RZ, 0x8, R83 ;  /* 0x00000008ff537819 */ /* 0x000fc40000011653 */
[----:B------:R-:W-:Y:S02]  /*2c2e0*/  SHF.R.U32.HI R67, RZ, 0x8, R67 ;  /* 0x00000008ff437819 */ /* 0x000fe40000011643 */
[----:B------:R-:W-:Y:S02]  /*2c2f0*/  SHF.R.U32.HI R71, RZ, 0x8, R71 ;  /* 0x00000008ff477819 */ /* 0x000fe40000011647 */
[----:B------:R-:W-:Y:S02]  /*2c300*/  SHF.R.U32.HI R24, RZ, 0x8, R24 ;  /* 0x00000008ff187819 */ /* 0x000fe40000011618 */
[----:B------:R-:W-:Y:S02]  /*2c310*/  SHF.R.U32.HI R73, RZ, 0x8, R73 ;  /* 0x00000008ff497819 */ /* 0x000fe40000011649 */
[----:B------:R-:W-:Y:S01]  /*2c320*/  PRMT R40, R48, 0x5410, R40 ;  /* 0x0000541030287816 */ /* 0x000fe20000000028 */
[----:B------:R0:W-:Y:S01]  /*2c330*/  STSM.16.M88.4 [R2], R4 ;  /* 0x0000000402007844 */ /* 0x0001e20000000200 */
[----:B------:R-:W-:-:S02]  /*2c340*/  PRMT R9, R9, 0x3340, R47 ;  /* 0x0000334009097816 */ /* 0x000fc4000000002f */
[----:B------:R-:W-:Y:S02]  /*2c350*/  PRMT R48, R82, 0x3340, R0 ;  /* 0x0000334052307816 */ /* 0x000fe40000000000 */
[----:B------:R-:W-:Y:S02]  /*2c360*/  PRMT R60, R74, 0x3340, R78 ;  /* 0x000033404a3c7816 */ /* 0x000fe4000000004e */
[----:B------:R-:W-:Y:S02]  /*2c370*/  LOP3.LUT R61, R61, 0xffff, RZ, 0xc0, !PT ;  /* 0x0000ffff3d3d7812 */ /* 0x000fe400078ec0ff */
[----:B------:R-:W-:Y:S02]  /*2c380*/  LOP3.LUT R59, R59, 0xffff, RZ, 0xc0, !PT ;  /* 0x0000ffff3b3b7812 */ /* 0x000fe400078ec0ff */
[----:B------:R-:W-:Y:S02]  /*2c390*/  SHF.R.U32.HI R42, RZ, 0x8, R42 ;  /* 0x00000008ff2a7819 */ /* 0x000fe4000001162a */
[----:B------:R-:W-:-:S02]  /*2c3a0*/  SHF.R.U32.HI R46, RZ, 0x8, R46 ;  /* 0x00000008ff2e7819 */ /* 0x000fc4000001162e */
[----:B------:R-:W-:Y:S02]  /*2c3b0*/  SHF.R.U32.HI R50, RZ, 0x8, R50 ;  /* 0x00000008ff327819 */ /* 0x000fe40000011632 */
        /* <DEDUP_REMOVED lines=13> */
[----:B------:R-:W-:Y:S02]  /*2c490*/  PRMT R59, R59, 0x3340, R61 ;  /* 0x000033403b3b7816 */ /* 0x000fe4000000003d */
[----:B------:R-:W-:Y:S02]  /*2c4a0*/  LOP3.LUT R46, R46, 0xffff, RZ, 0xc0, !PT ;  /* 0x0000ffff2e2e7812 */ /* 0x000fe400078ec0ff */
[----:B------:R-:W-:Y:S02]  /*2c4b0*/  LOP3.LUT R42, R42, 0xffff, RZ, 0xc0, !PT ;  /* 0x0000ffff2a2a7812 */ /* 0x000fe400078ec0ff */
[----:B------:R-:W-:-:S02]  /*2c4c0*/  LOP3.LUT R50, R50, 0xffff, RZ, 0xc0, !PT ;  /* 0x0000ffff32327812 */ /* 0x000fc400078ec0ff */
[----:B------:R-:W-:Y:S02]  /*2c4d0*/  PRMT R47, R56, 0x3340, R47 ;  /* 0x00003340382f7816 */ /* 0x000fe4000000002f */
[----:B------:R-:W-:Y:S02]  /*2c4e0*/  PRMT R13, R57, 0x3340, R0 ;  /* 0x00003340390d7816 */ /* 0x000fe40000000000 */
[----:B------:R-:W-:Y:S02]  /*2c4f0*/  PRMT R67, R67, 0x3340, R71 ;  /* 0x0000334043437816 */ /* 0x000fe40000000047 */
[----:B------:R-:W-:Y:S02]  /*2c500*/  PRMT R24, R24, 0x3340, R73 ;  /* 0x0000334018187816 */ /* 0x000fe40000000049 */
[----:B------:R-:W-:Y:S02]  /*2c510*/  LOP3.LUT R56, R78, 0xffff, RZ, 0xc0, !PT ;  /* 0x0000ffff4e387812 */ /* 0x000fe400078ec0ff */
[----:B------:R-:W-:-:S02]  /*2c520*/  LOP3.LUT R74, R74, 0xffff, RZ, 0xc0, !PT ;  /* 0x0000ffff4a4a7812 */ /* 0x000fc400078ec0ff */
[----:B------:R-:W-:Y:S02]  /*2c530*/  LOP3.LUT R61, R82, 0xffff, RZ, 0xc0, !PT ;  /* 0x0000ffff523d7812 */ /* 0x000fe400078ec0ff */
[----:B------:R-:W-:Y:S02]  /*2c540*/  SHF.R.U32.HI R57, RZ, 0x8, R57 ;  /* 0x00000008ff397819 */ /* 0x000fe40000011639 */
[----:B------:R-:W-:Y:S02]  /*2c550*/  SHF.R.U32.HI R14, RZ, 0x8, R14 ;  /* 0x00000008ff0e7819 */ /* 0x000fe4000001160e */
        /* <DEDUP_REMOVED lines=9> */
[----:B------:R-:W-:Y:S02]  /*2c5f0*/  PRMT R71, R90, 0x3340, R71 ;  /* 0x000033405a477816 */ /* 0x000fe40000000047 */
[----:B------:R-:W-:Y:S02]  /*2c600*/  PRMT R73, R73, 0x3340, R0 ;  /* 0x0000334049497816 */ /* 0x000fe40000000000 */
[----:B------:R-:W-:Y:S02]  /*2c610*/  PRMT R42, R42, 0x5410, R50 ;  /* 0x000054102a2a7816 */ /* 0x000fe40000000032 */
[----:B------:R-:W-:Y:S02]  /*2c620*/  PRMT R50, R56, 0x5410, R61 ;  /* 0x0000541038327816 */ /* 0x000fe4000000003d */
[--C-:B------:R-:W-:Y:S02]  /*2c630*/  PRMT R57, R57, 0x3340, R0.reuse ;  /* 0x0000334039397816 */ /* 0x100fe40000000000 */
[----:B------:R-:W-:-:S02]  /*2c640*/  PRMT R14, R14, 0x3340, R0 ;  /* 0x000033400e0e7816 */ /* 0x000fc40000000000 */
[----:B------:R-:W-:Y:S02]  /*2c650*/  PRMT R56, R71, 0x5410, R73 ;  /* 0x0000541047387816 */ /* 0x000fe40000000049 */
[----:B------:R-:W-:Y:S02]  /*2c660*/  LOP3.LUT R73, R101, 0x7f, RZ, 0xc0, !PT ;  /* 0x0000007f65497812 */ /* 0x000fe400078ec0ff */
[----:B------:R-:W-:Y:S02]  /*2c670*/  PRMT R9, R9, 0x5410, R57 ;  /* 0x0000541009097816 */ /* 0x000fe40000000039 */
[----:B------:R-:W-:Y:S02]  /*2c680*/  PRMT R10, R10, 0x5410, R14 ;  /* 0x000054100a0a7816 */ /* 0x000fe4000000000e */
[----:B------:R-:W-:Y:S02]  /*2c690*/  LOP3.LUT R15, R15, 0xffff, RZ, 0xc0, !PT ;  /* 0x0000ffff0f0f7812 */ /* 0x000fe400078ec0ff */
[----:B------:R-:W-:-:S02]  /*2c6a0*/  LOP3.LUT R16, R16, 0xffff, RZ, 0xc0, !PT ;  /* 0x0000ffff10107812 */ /* 0x000fc400078ec0ff */
[----:B------:R-:W-:Y:S02]  /*2c6b0*/  LEA R73, R73, UR24, 0x4 ;  /* 0x0000001849497c11 */ /* 0x000fe4000f8e20ff */
[----:B0-----:R-:W-:Y:S02]  /*2c6c0*/  PRMT R5, R9, 0x5210, R15 ;  /* 0x0000521009057816 */ /* 0x001fe4000000000f */
[--C-:B------:R-:W-:Y:S02]  /*2c6d0*/  PRMT R6, R11, 0x4210, R16.reuse ;  /* 0x000042100b067816 */ /* 0x100fe40000000010 */
[----:B------:R-:W-:Y:S01]  /*2c6e0*/  PRMT R7, R10, 0x5210, R16 ;  /* 0x000052100a077816 */ /* 0x000fe20000000010 */
[----:B------:R-:W-:Y:S01]  /*2c6f0*/  BAR.SYNC.DEFER_BLOCKING 0x0 ;  /* 0x0000000000007b1d */ /* 0x000fe20000010000 */
[----:B------:R-:W-:-:S05]  /*2c700*/  PRMT R13, R21, 0x5410, R13 ;  /* 0x00005410150d7816 */ /* 0x000fca000000000d */
[----:B------:R-:W0:Y:S01]  /*2c710*/  LDS.128 R8, [R73] ;  /* 0x0000000049087984 */ /* 0x000e220000000c00 */
[----:B------:R-:W-:Y:S01]  /*2c720*/  PRMT R4, R13, 0x4210, R15 ;  /* 0x000042100d047816 */ /* 0x000fe2000000000f */
[----:B------:R-:W-:Y:S01]  /*2c730*/  BAR.SYNC.DEFER_BLOCKING 0x0 ;  /* 0x0000000000007b1d */ /* 0x000fe20000010000 */
[----:B------:R-:W-:-:S05]  /*2c740*/  LOP3.LUT R23, R23, 0xffff, RZ, 0xc0, !PT ;  /* 0x0000ffff17177812 */ /* 0x000fca00078ec0ff */
[----:B------:R1:W-:Y:S01]  /*2c750*/  STSM.16.M88.4 [R2], R4 ;  /* 0x0000000402007844 */ /* 0x0003e20000000200 */
[----:B------:R-:W-:Y:S02]  /*2c760*/  SHF.R.U32.HI R63, RZ, 0x8, R63 ;  /* 0x00000008ff3f7819 */ /* 0x000fe4000001163f */
[----:B------:R-:W-:Y:S02]  /*2c770*/  SHF.R.U32.HI R22, RZ, 0x8, R22 ;  /* 0x00000008ff167819 */ /* 0x000fe40000011616 */
[----:B------:R-:W-:Y:S02]  /*2c780*/  LOP3.LUT R63, R63, 0xffff, RZ, 0xc0, !PT ;  /* 0x0000ffff3f3f7812 */ /* 0x000fe400078ec0ff */
[----:B------:R-:W-:Y:S02]  /*2c790*/  LOP3.LUT R22, R22, 0xffff, RZ, 0xc0, !PT ;  /* 0x0000ffff16167812 */ /* 0x000fe400078ec0ff */
[----:B-1----:R-:W-:Y:S01]  /*2c7a0*/  PRMT R4, R12, 0x4210, R23 ;  /* 0x000042100c047816 */ /* 0x002fe20000000017 */
[----:B------:R-:W-:Y:S01]  /*2c7b0*/  BAR.SYNC.DEFER_BLOCKING 0x0 ;  /* 0x0000000000007b1d */ /* 0x000fe20000010000 */
[----:B------:R-:W-:-:S02]  /*2c7c0*/  PRMT R63, R63, 0x3340, R0 ;  /* 0x000033403f3f7816 */ /* 0x000fc40000000000 */
[----:B------:R-:W-:Y:S02]  /*2c7d0*/  PRMT R22, R22, 0x3340, R0 ;  /* 0x0000334016167816 */ /* 0x000fe40000000000 */
[----:B------:R-:W-:Y:S02]  /*2c7e0*/  PRMT R59, R59, 0x5410, R63 ;  /* 0x000054103b3b7816 */ /* 0x000fe4000000003f */
[----:B------:R-:W-:Y:S01]  /*2c7f0*/  PRMT R22, R67, 0x5410, R22 ;  /* 0x0000541043167816 */ /* 0x000fe20000000016 */
[----:B------:R-:W1:Y:S01]  /*2c800*/  LDS.128 R12, [R73] ;  /* 0x00000000490c7984 */ /* 0x000e620000000c00 */
[----:B------:R-:W-:Y:S02]  /*2c810*/  LOP3.LUT R152, R152, 0xffff, RZ, 0xc0, !PT ;  /* 0x0000ffff98987812 */ /* 0x000fe400078ec0ff */
[----:B------:R-:W-:Y:S02]  /*2c820*/  PRMT R5, R59, 0x5210, R23 ;  /* 0x000052103b057816 */ /* 0x000fe40000000017 */
[----:B------:R-:W-:-:S02]  /*2c830*/  PRMT R6, R19, 0x4210, R152 ;  /* 0x0000421013067816 */ /* 0x000fc40000000098 */
[----:B------:R-:W-:Y:S01]  /*2c840*/  PRMT R7, R22, 0x5210, R152 ;  /* 0x0000521016077816 */ /* 0x000fe20000000098 */
[----:B------:R-:W-:Y:S01]  /*2c850*/  BAR.SYNC.DEFER_BLOCKING 0x0 ;  /* 0x0000000000007b1d */ /* 0x000fe20000010000 */
[----:B------:R-:W-:Y:S02]  /*2c860*/  LOP3.LUT R159, R159, 0xffff, RZ, 0xc0, !PT ;  /* 0x0000ffff9f9f7812 */ /* 0x000fe400078ec0ff */
[----:B------:R-:W-:-:S03]  /*2c870*/  LOP3.LUT R160, R160, 0xffff, RZ, 0xc0, !PT ;  /* 0x0000ffffa0a07812 */ /* 0x000fc600078ec0ff */
[----:B------:R3:W-:Y:S01]  /*2c880*/  STSM.16.M88.4 [R2], R4 ;  /* 0x0000000402007844 */ /* 0x0007e20000000200 */
[----:B------:R-:W-:Y:S02]  /*2c890*/  SHF.R.U32.HI R153, RZ, 0x8, R153 ;  /* 0x00000008ff997819 */ /* 0x000fe40000011699 */
[----:B------:R-:W-:Y:S02]  /*2c8a0*/  SHF.R.U32.HI R155, RZ, 0x8, R155 ;  /* 0x00000008ff9b7819 */ /* 0x000fe4000001169b */
[----:B------:R-:W-:Y:S02]  /*2c8b0*/  SHF.R.U32.HI R157, RZ, 0x8, R157 ;  /* 0x00000008ff9d7819 */ /* 0x000fe4000001169d */
[----:B------:R-:W-:Y:S02]  /*2c8c0*/  SHF.R.U32.HI R154, RZ, 0x8, R154 ;  /* 0x00000008ff9a7819 */ /* 0x000fe4000001169a */
[----:B------:R-:W-:Y:S02]  /*2c8d0*/  SHF.R.U32.HI R156, RZ, 0x8, R156 ;  /* 0x00000008ff9c7819 */ /* 0x000fe4000001169c */
[----:B------:R-:W-:-:S02]  /*2c8e0*/  SHF.R.U32.HI R158, RZ, 0x8, R158 ;  /* 0x00000008ff9e7819 */ /* 0x000fc4000001169e */
[----:B---3--:R-:W-:Y:S02]  /*2c8f0*/  PRMT R4, R18, 0x4210, R159 ;  /* 0x0000421012047816 */ /* 0x008fe4000000009f */
[----:B------:R-:W-:Y:S01]  /*2c900*/  PRMT R6, R17, 0x4210, R160 ;  /* 0x0000421011067816 */ /* 0x000fe200000000a0 */
[----:B------:R-:W-:Y:S01]  /*2c910*/  BAR.SYNC.DEFER_BLOCKING 0x0 ;  /* 0x0000000000007b1d */ /* 0x000fe20000010000 */
[----:B------:R-:W-:Y:S02]  /*2c920*/  LOP3.LUT R155, R155, 0xffff, RZ, 0xc0, !PT ;  /* 0x0000ffff9b9b7812 */ /* 0x000fe400078ec0ff */
[----:B------:R-:W-:Y:S02]  /*2c930*/  LOP3.LUT R153, R153, 0xffff, RZ, 0xc0, !PT ;  /* 0x0000ffff99997812 */ /* 0x000fe400078ec0ff */
[----:B------:R-:W-:Y:S02]  /*2c940*/  LOP3.LUT R157, R157, 0xffff, RZ, 0xc0, !PT ;  /* 0x0000ffff9d9d7812 */ /* 0x000fe400078ec0ff */
[----:B------:R-:W-:-:S02]  /*2c950*/  LOP3.LUT R156, R156, 0xffff, RZ, 0xc0, !PT ;  /* 0x0000ffff9c9c7812 */ /* 0x000fc400078ec0ff */
[----:B------:R-:W-:Y:S02]  /*2c960*/  LOP3.LUT R154, R154, 0xffff, RZ, 0xc0, !PT ;  /* 0x0000ffff9a9a7812 */ /* 0x000fe400078ec0ff */
[----:B------:R-:W-:Y:S01]  /*2c970*/  LOP3.LUT R158, R158, 0xffff, RZ, 0xc0, !PT ;  /* 0x0000ffff9e9e7812 */ /* 0x000fe200078ec0ff */
[----:B------:R-:W3:Y:S01]  /*2c980*/  LDS.128 R16, [R73] ;  /* 0x0000000049107984 */ /* 0x000ee20000000c00 */
[----:B------:R-:W-:Y:S02]  /*2c990*/  PRMT R153, R153, 0x3340, R155 ;  /* 0x0000334099997816 */ /* 0x000fe4000000009b */
[----:B------:R-:W-:Y:S02]  /*2c9a0*/  PRMT R157, R157, 0x3340, R0 ;  /* 0x000033409d9d7816 */ /* 0x000fe40000000000 */
[----:B------:R-:W-:Y:S02]  /*2c9b0*/  PRMT R154, R154, 0x3340, R156 ;  /* 0x000033409a9a7816 */ /* 0x000fe4000000009c */
[----:B------:R-:W-:-:S02]  /*2c9c0*/  PRMT R158, R158, 0x3340, R0 ;  /* 0x000033409e9e7816 */ /* 0x000fc40000000000 */
[----:B------:R-:W-:Y:S02]  /*2c9d0*/  PRMT R153, R153, 0x5410, R157 ;  /* 0x0000541099997816 */ /* 0x000fe4000000009d */
[----:B------:R-:W-:Y:S02]  /*2c9e0*/  PRMT R154, R154, 0x5410, R158 ;  /* 0x000054109a9a7816 */ /* 0x000fe4000000009e */
[----:B------:R-:W-:Y:S02]  /*2c9f0*/  PRMT R5, R153, 0x5210, R159 ;  /* 0x0000521099057816 */ /* 0x000fe4000000009f */
[----:B------:R-:W-:Y:S01]  /*2ca00*/  PRMT R7, R154, 0x5210, R160 ;  /* 0x000052109a077816 */ /* 0x000fe200000000a0 */
[----:B------:R-:W-:Y:S01]  /*2ca10*/  BAR.SYNC.DEFER_BLOCKING 0x0 ;  /* 0x0000000000007b1d */ /* 0x000fe20000010000 */
[----:B------:R-:W-:Y:S02]  /*2ca20*/  LOP3.LUT R161, R161, 0xffff, RZ, 0xc0, !PT ;  /* 0x0000ffffa1a17812 */ /* 0x000fe400078ec0ff */
[----:B------:R-:W-:-:S02]  /*2ca30*/  LOP3.LUT R163, R163, 0xffff, RZ, 0xc0, !PT ;  /* 0x0000ffffa3a37812 */ /* 0x000fc400078ec0ff */
[----:B------:R-:W-:Y:S02]  /*2ca40*/  LOP3.LUT R165, R165, 0xffff, RZ, 0xc0, !PT ;  /* 0x0000ffffa5a57812 */ /* 0x000fe400078ec0ff */
[----:B------:R-:W-:Y:S02]  /*2ca50*/  PRMT R21, R161, 0x3340, R163 ;  /* 0x00003340a1157816 */ /* 0x000fe400000000a3 */
[----:B------:R-:W-:Y:S02]  /*2ca60*/  PRMT R20, R165, 0x3340, R0 ;  /* 0x00003340a5147816 */ /* 0x000fe40000000000 */
[----:B------:R-:W-:Y:S02]  /*2ca70*/  LOP3.LUT R162, R162, 0xffff, RZ, 0xc0, !PT ;  /* 0x0000ffffa2a27812 */ /* 0x000fe400078ec0ff */
[----:B------:R-:W-:Y:S01]  /*2ca80*/  LOP3.LUT R164, R164, 0xffff, RZ, 0xc0, !PT ;  /* 0x0000ffffa4a47812 */ /* 0x000fe200078ec0ff */
[----:B------:R4:W-:Y:S01]  /*2ca90*/  STSM.16.M88.4 [R2], R4 ;  /* 0x0000000402007844 */ /* 0x0009e20000000200 */
[----:B------:R-:W-:-:S02]  /*2caa0*/  LOP3.LUT R166, R166, 0xffff, RZ, 0xc0, !PT ;  /* 0x0000ffffa6a67812 */ /* 0x000fc400078ec0ff */
[----:B------:R-:W-:Y:S02]  /*2cab0*/  PRMT R20, R21, 0x5410, R20 ;  /* 0x0000541015147816 */ /* 0x000fe40000000014 */
[----:B------:R-:W-:Y:S02]  /*2cac0*/  PRMT R21, R166, 0x3340, R1 ;  /* 0x00003340a6157816 */ /* 0x000fe40000000001 */
[----:B------:R-:W-:Y:S02]  /*2cad0*/  PRMT R41, R162, 0x3340, R164 ;  /* 0x00003340a2297816 */ /* 0x000fe400000000a4 */
[----:B------:R-:W-:Y:S02]  /*2cae0*/  LOP3.LUT R167, R167, 0xffff, RZ, 0xc0, !PT ;  /* 0x0000ffffa7a77812 */ /* 0x000fe400078ec0ff */
[----:B------:R-:W-:Y:S02]  /*2caf0*/  PRMT R21, R41, 0x5410, R21 ;  /* 0x0000541029157816 */ /* 0x000fe40000000015 */
[----:B------:R-:W-:-:S02]  /*2cb00*/  LOP3.LUT R168, R168, 0xffff, RZ, 0xc0, !PT ;  /* 0x0000ffffa8a87812 */ /* 0x000fc400078ec0ff */
[----:B----4-:R-:W-:Y:S02]  /*2cb10*/  PRMT R4, R20, 0x4210, R167 ;  /* 0x0000421014047816 */ /* 0x010fe400000000a7 */
[----:B------:R-:W-:Y:S01]  /*2cb20*/  PRMT R6, R21, 0x4210, R168 ;  /* 0x0000421015067816 */ /* 0x000fe200000000a8 */
[----:B------:R-:W-:Y:S01]  /*2cb30*/  BAR.SYNC.DEFER_BLOCKING 0x0 ;  /* 0x0000000000007b1d */ /* 0x000fe20000010000 */
[----:B------:R-:W-:Y:S02]  /*2cb40*/  SHF.R.U32.HI R161, RZ, 0x8, R161 ;  /* 0x00000008ffa17819 */ /* 0x000fe400000116a1 */
[----:B------:R-:W-:Y:S02]  /*2cb50*/  SHF.R.U32.HI R163, RZ, 0x8, R163 ;  /* 0x00000008ffa37819 */ /* 0x000fe400000116a3 */
[----:B------:R-:W-:Y:S02]  /*2cb60*/  SHF.R.U32.HI R165, RZ, 0x8, R165 ;  /* 0x00000008ffa57819 */ /* 0x000fe400000116a5 */
[----:B------:R-:W-:-:S02]  /*2cb70*/  SHF.R.U32.HI R162, RZ, 0x8, R162 ;  /* 0x00000008ffa27819 */ /* 0x000fc400000116a2 */
[----:B------:R-:W-:Y:S02]  /*2cb80*/  SHF.R.U32.HI R164, RZ, 0x8, R164 ;  /* 0x00000008ffa47819 */ /* 0x000fe400000116a4 */
[----:B------:R-:W-:Y:S02]  /*2cb90*/  SHF.R.U32.HI R166, RZ, 0x8, R166 ;  /* 0x00000008ffa67819 */ /* 0x000fe400000116a6 */
[----:B------:R-:W-:Y:S02]  /*2cba0*/  LOP3.LUT R163, R163, 0xffff, RZ, 0xc0, !PT ;  /* 0x0000ffffa3a37812 */ /* 0x000fe400078ec0ff */
[----:B------:R-:W-:Y:S01]  /*2cbb0*/  LOP3.LUT R161, R161, 0xffff, RZ, 0xc0, !PT ;  /* 0x0000ffffa1a17812 */ /* 0x000fe200078ec0ff */
[----:B------:R-:W4:Y:S01]  /*2cbc0*/  LDS.128 R20, [R73] ;  /* 0x0000000049147984 */ /* 0x000f220000000c00 */
[----:B------:R-:W-:Y:S02]  /*2cbd0*/  LOP3.LUT R165, R165, 0xffff, RZ, 0xc0, !PT ;  /* 0x0000ffffa5a57812 */ /* 0x000fe400078ec0ff */
[----:B------:R-:W-:-:S02]  /*2cbe0*/  LOP3.LUT R164, R164, 0xffff, RZ, 0xc0, !PT ;  /* 0x0000ffffa4a47812 */ /* 0x000fc400078ec0ff */
[----:B------:R-:W-:Y:S02]  /*2cbf0*/  LOP3.LUT R162, R162, 0xffff, RZ, 0xc0, !PT ;  /* 0x0000ffffa2a27812 */ /* 0x000fe400078ec0ff */
[----:B------:R-:W-:Y:S02]  /*2cc00*/  LOP3.LUT R166, R166, 0xffff, RZ, 0xc0, !PT ;  /* 0x0000ffffa6a67812 */ /* 0x000fe400078ec0ff */
        /* <DEDUP_REMOVED lines=9> */
[----:B------:R-:W-:Y:S02]  /*2cca0*/  SHF.R.U32.HI R26, RZ, 0x8, R26 ;  /* 0x00000008ff1a7819 */ /* 0x000fe4000001161a */
[----:B------:R-:W-:-:S02]  /*2ccb0*/  SHF.R.U32.HI R30, RZ, 0x8, R30 ;  /* 0x00000008ff1e7819 */ /* 0x000fc4000001161e */
[----:B------:R-:W-:Y:S02]  /*2ccc0*/  SHF.R.U32.HI R89, RZ, 0x8, R89 ;  /* 0x00000008ff597819 */ /* 0x000fe40000011659 */
[----:B------:R-:W-:Y:S02]  /*2ccd0*/  SHF.R.U32.HI R75, RZ, 0x8, R75 ;  /* 0x00000008ff4b7819 */ /* 0x000fe4000001164b */
[----:B------:R-:W-:Y:S02]  /*2cce0*/  SHF.R.U32.HI R34, RZ, 0x8, R34 ;  /* 0x00000008ff227819 */ /* 0x000fe40000011622 */
[----:B------:R-:W-:Y:S01]  /*2ccf0*/  SHF.R.U32.HI R58, RZ, 0x8, R58 ;  /* 0x00000008ff3a7819 */ /* 0x000fe2000001163a */
[----:B------:R2:W-:Y:S01]  /*2cd00*/  STSM.16.M88.4 [R2], R4 ;  /* 0x0000000402007844 */ /* 0x0005e20000000200 */
[----:B------:R-:W-:Y:S02]  /*2cd10*/  SHF.R.U32.HI R87, RZ, 0x8, R87 ;  /* 0x00000008ff577819 */ /* 0x000fe40000011657 */
        /* <DEDUP_REMOVED lines=8> */
[--C-:B------:R-:W-:Y:S02]  /*2cda0*/  PRMT R25, R25, 0x3340, R0.reuse ;  /* 0x0000334019197816 */ /* 0x100fe40000000000 */
[--C-:B------:R-:W-:Y:S02]  /*2cdb0*/  PRMT R75, R75, 0x3340, R0.reuse ;  /* 0x000033404b4b7816 */ /* 0x100fe40000000000 */
[----:B------:R-:W-:Y:S02]  /*2cdc0*/  PRMT R34, R34, 0x3340, R0 ;  /* 0x0000334022227816 */ /* 0x000fe40000000000 */
[----:B------:R-:W-:Y:S02]  /*2cdd0*/  PRMT R46, R58, 0x3340, R46 ;  /* 0x000033403a2e7816 */ /* 0x000fe4000000002e */
[----:B------:R-:W-:-:S02]  /*2cde0*/  LOP3.LUT R176, R176, 0xffff, RZ, 0xc0, !PT ;  /* 0x0000ffffb0b07812 */ /* 0x000fc400078ec0ff */
[----:B------:R-:W-:Y:S02]  /*2cdf0*/  PRMT R75, R24, 0x5410, R75 ;  /* 0x00005410184b7816 */ /* 0x000fe4000000004b */
[----:B------:R-:W-:Y:S02]  /*2ce00*/  PRMT R58, R26, 0x5410, R34 ;  /* 0x000054101a3a7816 */ /* 0x000fe40000000022 */
[----:B------:R-:W-:Y:S02]  /*2ce10*/  PRMT R46, R46, 0x5410, R25 ;  /* 0x000054102e2e7816 */ /* 0x000fe40000000019 */
[----:B--2---:R-:W-:Y:S01]  /*2ce20*/  PRMT R6, R27, 0x4210, R176 ;  /* 0x000042101b067816 */ /* 0x004fe200000000b0 */
[----:B------:R-:W-:Y:S01]  /*2ce30*/  BAR.SYNC.DEFER_BLOCKING 0x0 ;  /* 0x0000000000007b1d */ /* 0x000fe20000010000 */
[----:B------:R-:W-:Y:S02]  /*2ce40*/  SHF.R.U32.HI R169, RZ, 0x8, R169 ;  /* 0x00000008ffa97819 */ /* 0x000fe400000116a9 */
[----:B------:R-:W-:-:S02]  /*2ce50*/  SHF.R.U32.HI R171, RZ, 0x8, R171 ;  /* 0x00000008ffab7819 */ /* 0x000fc400000116ab */
[----:B------:R-:W-:Y:S02]  /*2ce60*/  SHF.R.U32.HI R173, RZ, 0x8, R173 ;  /* 0x00000008ffad7819 */ /* 0x000fe400000116ad */
[----:B------:R-:W-:Y:S02]  /*2ce70*/  SHF.R.U32.HI R170, RZ, 0x8, R170 ;  /* 0x00000008ffaa7819 */ /* 0x000fe400000116aa */
[----:B------:R-:W-:Y:S02]  /*2ce80*/  SHF.R.U32.HI R172, RZ, 0x8, R172 ;  /* 0x00000008ffac7819 */ /* 0x000fe400000116ac */
[----:B------:R-:W-:Y:S02]  /*2ce90*/  SHF.R.U32.HI R174, RZ, 0x8, R174 ;  /* 0x00000008ffae7819 */ /* 0x000fe400000116ae */
[----:B------:R-:W-:Y:S02]  /*2cea0*/  LOP3.LUT R171, R171, 0xffff, RZ, 0xc0, !PT ;  /* 0x0000ffffabab7812 */ /* 0x000fe400078ec0ff */
[----:B------:R-:W-:Y:S01]  /*2ceb0*/  LOP3.LUT R169, R169, 0xffff, RZ, 0xc0, !PT ;  /* 0x0000ffffa9a97812 */ /* 0x000fe200078ec0ff */
[----:B------:R-:W2:Y:S01]  /*2cec0*/  LDS.128 R24, [R73] ;  /* 0x0000000049187984 */ /* 0x000ea20000000c00 */
        /* <DEDUP_REMOVED lines=10> */
[----:B------:R-:W-:Y:S02]  /*2cf70*/  LOP3.LUT R175, R175, 0xffff, RZ, 0xc0, !PT ;  /* 0x0000ffffafaf7812 */ /* 0x000fe400078ec0ff */
[----:B------:R-:W-:Y:S02]  /*2cf80*/  PRMT R7, R170, 0x5210, R176 ;  /* 0x00005210aa077816 */ /* 0x000fe400000000b0 */
[----:B------:R-:W-:-:S02]  /*2cf90*/  PRMT R4, R31, 0x4210, R175 ;  /* 0x000042101f047816 */ /* 0x000fc400000000af */
[----:B------:R-:W-:Y:S01]  /*2cfa0*/  PRMT R5, R169, 0x5210, R175 ;  /* 0x00005210a9057816 */ /* 0x000fe200000000af */
[----:B------:R-:W-:Y:S01]  /*2cfb0*/  BAR.SYNC.DEFER_BLOCKING 0x0 ;  /* 0x0000000000007b1d */ /* 0x000fe20000010000 */
[----:B------:R-:W-:Y:S02]  /*2cfc0*/  LOP3.LUT R178, R178, 0xffff, RZ, 0xc0, !PT ;  /* 0x0000ffffb2b27812 */ /* 0x000fe400078ec0ff */
[----:B------:R-:W-:Y:S02]  /*2cfd0*/  LOP3.LUT R180, R180, 0xffff, RZ, 0xc0, !PT ;  /* 0x0000ffffb4b47812 */ /* 0x000fe400078ec0ff */
[----:B------:R-:W-:Y:S02]  /*2cfe0*/  LOP3.LUT R182, R182, 0xffff, RZ, 0xc0, !PT ;  /* 0x0000ffffb6b67812 */ /* 0x000fe400078ec0ff */
[----:B------:R-:W-:Y:S02]  /*2cff0*/  SHF.R.U32.HI R85, RZ, 0x8, R85 ;  /* 0x00000008ff557819 */ /* 0x000fe40000011655 */
[----:B------:R-:W-:Y:S01]  /*2d000*/  PRMT R28, R182, 0x3340, R1 ;  /* 0x00003340b61c7816 */ /* 0x000fe20000000001 */
[----:B------:R0:W-:Y:S01]  /*2d010*/  STSM.16.M88.4 [R2], R4 ;  /* 0x0000000402007844 */ /* 0x0001e20000000200 */
[----:B------:R-:W-:-:S02]  /*2d020*/  PRMT R49, R178, 0x3340, R180 ;  /* 0x00003340b2317816 */ /* 0x000fc400000000b4 */
[----:B------:R-:W-:Y:S02]  /*2d030*/  LOP3.LUT R30, R85, 0xffff, RZ, 0xc0, !PT ;  /* 0x0000ffff551e7812 */ /* 0x000fe400078ec0ff */
[----:B------:R-:W-:Y:S02]  /*2d040*/  PRMT R28, R49, 0x5410, R28 ;  /* 0x00005410311c7816 */ /* 0x000fe4000000001c */
[----:B------:R-:W-:Y:S02]  /*2d050*/  PRMT R30, R30, 0x3340, R0 ;  /* 0x000033401e1e7816 */ /* 0x000fe40000000000 */
[----:B------:R-:W-:Y:S02]  /*2d060*/  LOP3.LUT R183, R183, 0xffff, RZ, 0xc0, !PT ;  /* 0x0000ffffb7b77812 */ /* 0x000fe400078ec0ff */
[----:B------:R-:W-:Y:S02]  /*2d070*/  LOP3.LUT R184, R184, 0xffff, RZ, 0xc0, !PT ;  /* 0x0000ffffb8b87812 */ /* 0x000fe400078ec0ff */
[----:B------:R-:W-:-:S02]  /*2d080*/  PRMT R47, R47, 0x5410, R30 ;  /* 0x000054102f2f7816 */ /* 0x000fc4000000001e */
[----:B0-----:R-:W-:Y:S02]  /*2d090*/  PRMT R4, R29, 0x4210, R183 ;  /* 0x000042101d047816 */ /* 0x001fe400000000b7 */
        /* <DEDUP_REMOVED lines=10> */
[----:B------:R-:W0:Y:S01]  /*2d140*/  LDS.128 R28, [R73] ;  /* 0x00000000491c7984 */ /* 0x000e220000000c00 */
        /* <DEDUP_REMOVED lines=17> */
[----:B------:R-:W-:Y:S01]  /*2d260*/  PRMT R32, R190, 0x3340, R1 ;  /* 0x00003340be207816 */ /* 0x000fe20000000001 */
[----:B------:R1:W-:Y:S03]  /*2d270*/  STSM.16.M88.4 [R2], R4 ;  /* 0x0000000402007844 */ /* 0x0003e60000000200 */
[----:B------:R-:W-:Y:S02]  /*2d280*/  PRMT R32, R41, 0x5410, R32 ;  /* 0x0000541029207816 */ /* 0x000fe40000000020 */
[----:B------:R-:W-:-:S02]  /*2d290*/  LOP3.LUT R191, R191, 0xffff, RZ, 0xc0, !PT ;  /* 0x0000ffffbfbf7812 */ /* 0x000fc400078ec0ff */
[----:B------:R-:W-:Y:S02]  /*2d2a0*/  LOP3.LUT R192, R192, 0xffff, RZ, 0xc0, !PT ;  /* 0x0000ffffc0c07812 */ /* 0x000fe400078ec0ff */
[----:B------:R-:W-:Y:S02]  /*2d2b0*/  SHF.R.U32.HI R185, RZ, 0x8, R185 ;  /* 0x00000008ffb97819 */ /* 0x000fe400000116b9 */
[----:B------:R-:W-:Y:S02]  /*2d2c0*/  SHF.R.U32.HI R187, RZ, 0x8, R187 ;  /* 0x00000008ffbb7819 */ /* 0x000fe400000116bb */
[----:B------:R-:W-:Y:S02]  /*2d2d0*/  SHF.R.U32.HI R189, RZ, 0x8, R189 ;  /* 0x00000008ffbd7819 */ /* 0x000fe400000116bd */
[----:B-1----:R-:W-:Y:S02]  /*2d2e0*/  PRMT R4, R33, 0x4210, R191 ;  /* 0x0000421021047816 */ /* 0x002fe400000000bf */
[----:B------:R-:W-:Y:S01]  /*2d2f0*/  PRMT R6, R32, 0x4210, R192 ;  /* 0x0000421020067816 */ /* 0x000fe200000000c0 */
[----:B------:R-:W-:Y:S01]  /*2d300*/  BAR.SYNC.DEFER_BLOCKING 0x0 ;  /* 0x0000000000007b1d */ /* 0x000fe20000010000 */
[----:B------:R-:W-:-:S02]  /*2d310*/  SHF.R.U32.HI R186, RZ, 0x8, R186 ;  /* 0x00000008ffba7819 */ /* 0x000fc400000116ba */
[----:B------:R-:W-:Y:S02]  /*2d320*/  SHF.R.U32.HI R188, RZ, 0x8, R188 ;  /* 0x00000008ffbc7819 */ /* 0x000fe400000116bc */
[----:B------:R-:W-:Y:S02]  /*2d330*/  SHF.R.U32.HI R190, RZ, 0x8, R190 ;  /* 0x00000008ffbe7819 */ /* 0x000fe400000116be */
[----:B------:R-:W-:Y:S02]  /*2d340*/  LOP3.LUT R187, R187, 0xffff, RZ, 0xc0, !PT ;  /* 0x0000ffffbbbb7812 */ /* 0x000fe400078ec0ff */
[----:B------:R-:W-:Y:S02]  /*2d350*/  LOP3.LUT R185, R185, 0xffff, RZ, 0xc0, !PT ;  /* 0x0000ffffb9b97812 */ /* 0x000fe400078ec0ff */
[----:B------:R-:W-:Y:S02]  /*2d360*/  LOP3.LUT R189, R189, 0xffff, RZ, 0xc0, !PT ;  /* 0x0000ffffbdbd7812 */ /* 0x000fe400078ec0ff */
[----:B------:R-:W-:-:S02]  /*2d370*/  LOP3.LUT R188, R188, 0xffff, RZ, 0xc0, !PT ;  /* 0x0000ffffbcbc7812 */ /* 0x000fc400078ec0ff */
[----:B------:R-:W-:Y:S01]  /*2d380*/  LOP3.LUT R186, R186, 0xffff, RZ, 0xc0, !PT ;  /* 0x0000ffffbaba7812 */ /* 0x000fe200078ec0ff */
[----:B------:R-:W1:Y:S01]  /*2d390*/  LDS.128 R32, [R73] ;  /* 0x0000000049207984 */ /* 0x000e620000000c00 */
        /* <DEDUP_REMOVED lines=11> */
[----:B------:R-:W-:-:S03]  /*2d450*/  LOP3.LUT R38, R38, 0xffff, RZ, 0xc0, !PT ;  /* 0x0000ffff26267812 */ /* 0x000fc600078ec0ff */
[----:B------:R3:W-:Y:S02]  /*2d460*/  STSM.16.M88.4 [R2], R4 ;  /* 0x0000000402007844 */ /* 0x0007e40000000200 */
[--C-:B---3--:R-:W-:Y:S02]  /*2d470*/  PRMT R4, R37, 0x4210, R36.reuse ;  /* 0x0000421025047816 */ /* 0x108fe40000000024 */
[----:B------:R-:W-:Y:S02]  /*2d480*/  PRMT R5, R75, 0x5210, R36 ;  /* 0x000052104b057816 */ /* 0x000fe40000000024 */
[--C-:B------:R-:W-:Y:S02]  /*2d490*/  PRMT R6, R39, 0x4210, R38.reuse ;  /* 0x0000421027067816 */ /* 0x100fe40000000026 */
[----:B------:R-:W-:Y:S01]  /*2d4a0*/  PRMT R7, R58, 0x5210, R38 ;  /* 0x000052103a077816 */ /* 0x000fe20000000026 */
[----:B------:R-:W-:Y:S06]  /*2d4b0*/  BAR.SYNC.DEFER_BLOCKING 0x0 ;  /* 0x0000000000007b1d */ /* 0x000fec0000010000 */
[----:B------:R-:W3:Y:S02]  /*2d4c0*/  LDS.128 R36, [R73] ;  /* 0x0000000049247984 */ /* 0x000ee40000000c00 */
[----:B------:R-:W-:Y:S01]  /*2d4d0*/  BAR.SYNC.DEFER_BLOCKING 0x0 ;  /* 0x0000000000007b1d */ /* 0x000fe20000010000 */
[----:B------:R-:W-:-:S02]  /*2d4e0*/  PRMT R41, R81, 0x3340, R0 ;  /* 0x0000334051297816 */ /* 0x000fc40000000000 */
[----:B------:R-:W-:-:S03]  /*2d4f0*/  PRMT R49, R77, 0x3340, R79 ;  /* 0x000033404d317816 */ /* 0x000fc6000000004f */
[----:B------:R4:W-:Y:S01]  /*2d500*/  STSM.16.M88.4 [R2], R4 ;  /* 0x0000000402007844 */ /* 0x0009e20000000200 */
[----:B------:R-:W-:Y:S02]  /*2d510*/  PRMT R41, R49, 0x5410, R41 ;  /* 0x0000541031297816 */ /* 0x000fe40000000029 */
[----:B------:R-:W-:Y:S02]  /*2d520*/  LOP3.LUT R52, R52, 0xffff, RZ, 0xc0, !PT ;  /* 0x0000ffff34347812 */ /* 0x000fe400078ec0ff */
[----:B------:R-:W-:Y:S02]  /*2d530*/  LOP3.LUT R54, R54, 0xffff, RZ, 0xc0, !PT ;  /* 0x0000ffff36367812 */ /* 0x000fe400078ec0ff */
[----:B------:R-:W-:Y:S02]  /*2d540*/  SHF.R.U32.HI R77, RZ, 0x8, R77 ;  /* 0x00000008ff4d7819 */ /* 0x000fe4000001164d */
[----:B------:R-:W-:Y:S02]  /*2d550*/  SHF.R.U32.HI R79, RZ, 0x8, R79 ;  /* 0x00000008ff4f7819 */ /* 0x000fe4000001164f */
[----:B------:R-:W-:-:S02]  /*2d560*/  SHF.R.U32.HI R81, RZ, 0x8, R81 ;  /* 0x00000008ff517819 */ /* 0x000fc40000011651 */
[----:B----4-:R-:W-:Y:S02]  /*2d570*/  PRMT R4, R41, 0x4210, R52 ;  /* 0x0000421029047816 */ /* 0x010fe40000000034 */
[--C-:B------:R-:W-:Y:S02]  /*2d580*/  PRMT R6, R40, 0x4210, R54.reuse ;  /* 0x0000421028067816 */ /* 0x100fe40000000036 */
[----:B------:R-:W-:Y:S01]  /*2d590*/  PRMT R7, R42, 0x5210, R54 ;  /* 0x000052102a077816 */ /* 0x000fe20000000036 */
[----:B------:R-:W-:Y:S01]  /*2d5a0*/  BAR.SYNC.DEFER_BLOCKING 0x0 ;  /* 0x0000000000007b1d */ /* 0x000fe20000010000 */
[----:B------:R-:W-:Y:S02]  /*2d5b0*/  LOP3.LUT R79, R79, 0xffff, RZ, 0xc0, !PT ;  /* 0x0000ffff4f4f7812 */ /* 0x000fe400078ec0ff */
[----:B------:R-:W-:Y:S02]  /*2d5c0*/  LOP3.LUT R77, R77, 0xffff, RZ, 0xc0, !PT ;  /* 0x0000ffff4d4d7812 */ /* 0x000fe400078ec0ff */
[----:B------:R-:W-:-:S02]  /*2d5d0*/  LOP3.LUT R81, R81, 0xffff, RZ, 0xc0, !PT ;  /* 0x0000ffff51517812 */ /* 0x000fc400078ec0ff */
[----:B------:R-:W-:Y:S02]  /*2d5e0*/  PRMT R77, R77, 0x3340, R79 ;  /* 0x000033404d4d7816 */ /* 0x000fe4000000004f */
[----:B------:R-:W-:Y:S01]  /*2d5f0*/  PRMT R81, R81, 0x3340, R0 ;  /* 0x0000334051517816 */ /* 0x000fe20000000000 */
[----:B------:R-:W4:Y:S03]  /*2d600*/  LDS.128 R40, [R73] ;  /* 0x0000000049287984 */ /* 0x000f260000000c00 */
[----:B------:R-:W-:-:S04]  /*2d610*/  PRMT R77, R77, 0x5410, R81 ;  /* 0x000054104d4d7816 */ /* 0x000fc80000000051 */
[----:B------:R-:W-:Y:S01]  /*2d620*/  PRMT R5, R77, 0x5210, R52 ;  /* 0x000052104d057816 */ /* 0x000fe20000000034 */
[----:B------:R-:W-:Y:S01]  /*2d630*/  BAR.SYNC.DEFER_BLOCKING 0x0 ;  /* 0x0000000000007b1d */ /* 0x000fe20000010000 */
[----:B------:R-:W-:Y:S02]  /*2d640*/  F2FP.SATFINITE.E5M2.F32.PACK_AB_MERGE_C R68, R69, R68, RZ ;  /* 0x000000444544723e */ /* 0x000fe400048060ff */
[----:B------:R-:W-:-:S03]  /*2d650*/  LOP3.LUT R70, R70, 0xffff, RZ, 0xc0, !PT ;  /* 0x0000ffff46467812 */ /* 0x000fc600078ec0ff */
[----:B------:R2:W-:Y:S01]  /*2d660*/  STSM.16.M88.4 [R2], R4 ;  /* 0x0000000402007844 */ /* 0x0005e20000000200 */
[----:B------:R-:W-:-:S04]  /*2d670*/  LOP3.LUT R68, R68, 0xffff, RZ, 0xc0, !PT ;  /* 0x0000ffff44447812 */ /* 0x000fc800078ec0ff */
[--C-:B--2---:R-:W-:Y:S02]  /*2d680*/  PRMT R4, R44, 0x4210, R68.reuse ;  /* 0x000042102c047816 */ /* 0x104fe40000000044 */
[----:B------:R-:W-:Y:S02]  /*2d690*/  PRMT R5, R47, 0x5210, R68 ;  /* 0x000052102f057816 */ /* 0x000fe40000000044 */
[--C-:B------:R-:W-:Y:S02]  /*2d6a0*/  PRMT R6, R45, 0x4210, R70.reuse ;  /* 0x000042102d067816 */ /* 0x100fe40000000046 */
[----:B------:R-:W-:Y:S01]  /*2d6b0*/  PRMT R7, R46, 0x5210, R70 ;  /* 0x000052102e077816 */ /* 0x000fe20000000046 */
[----:B------:R-:W-:Y:S06]  /*2d6c0*/  BAR.SYNC.DEFER_BLOCKING 0x0 ;  /* 0x0000000000007b1d */ /* 0x000fec0000010000 */
[----:B------:R-:W2:Y:S02]  /*2d6d0*/  LDS.128 R44, [R73] ;  /* 0x00000000492c7984 */ /* 0x000ea40000000c00 */
[----:B------:R-:W-:Y:S01]  /*2d6e0*/  BAR.SYNC.DEFER_BLOCKING 0x0 ;  /* 0x0000000000007b1d */ /* 0x000fe20000010000 */
[----:B------:R-:W-:-:S04]  /*2d6f0*/  LOP3.LUT R80, R80, 0xffff, RZ, 0xc0, !PT ;  /* 0x0000ffff50507812 */ /* 0x000fc800078ec0ff */
[----:B------:R-:W-:Y:S02]  /*2d700*/  PRMT R49, R80, 0x3340, R0 ;  /* 0x0000334050317816 */ /* 0x000fe40000000000 */
[----:B------:R-:W-:-:S04]  /*2d710*/  SHF.R.U32.HI R80, RZ, 0x8, R80 ;  /* 0x00000008ff507819 */ /* 0x000fc80000011650 */
[----:B------:R-:W-:Y:S01]  /*2d720*/  LOP3.LUT R65, R80, 0xffff, RZ, 0xc0, !PT ;  /* 0x0000ffff50417812 */ /* 0x000fe200078ec0ff */
[----:B------:R0:W-:Y:S03]  /*2d730*/  STSM.16.M88.4 [R2], R4 ;  /* 0x0000000402007844 */ /* 0x0001e60000000200 */
[----:B------:R-:W-:Y:S02]  /*2d740*/  PRMT R65, R65, 0x3340, R0 ;  /* 0x0000334041417816 */ /* 0x000fe40000000000 */
[----:B------:R-:W-:Y:S02]  /*2d750*/  PRMT R49, R62, 0x5410, R49 ;  /* 0x000054103e317816 */ /* 0x000fe40000000031 */
[----:B------:R-:W-:Y:S02]  /*2d760*/  PRMT R48, R60, 0x5410, R48 ;  /* 0x000054103c307816 */ /* 0x000fe40000000030 */
[----:B------:R-:W-:-:S02]  /*2d770*/  PRMT R51, R51, 0x5410, R65 ;  /* 0x0000541033337816 */ /* 0x000fc40000000041 */
[----:B------:R-:W-:Y:S02]  /*2d780*/  LOP3.LUT R84, R84, 0xffff, RZ, 0xc0, !PT ;  /* 0x0000ffff54547812 */ /* 0x000fe400078ec0ff */
[----:B------:R-:W-:Y:S02]  /*2d790*/  LOP3.LUT R86, R86, 0xffff, RZ, 0xc0, !PT ;  /* 0x0000ffff56567812 */ /* 0x000fe400078ec0ff */
[--C-:B0-----:R-:W-:Y:S02]  /*2d7a0*/  PRMT R4, R49, 0x4210, R84.reuse ;  /* 0x0000421031047816 */ /* 0x101fe40000000054 */
[----:B------:R-:W-:Y:S02]  /*2d7b0*/  PRMT R5, R51, 0x5210, R84 ;  /* 0x0000521033057816 */ /* 0x000fe40000000054 */
[--C-:B------:R-:W-:Y:S02]  /*2d7c0*/  PRMT R6, R48, 0x4210, R86.reuse ;  /* 0x0000421030067816 */ /* 0x100fe40000000056 */
[----:B------:R-:W-:Y:S01]  /*2d7d0*/  PRMT R7, R50, 0x5210, R86 ;  /* 0x0000521032077816 */ /* 0x000fe20000000056 */
[----:B------:R-:W-:Y:S06]  /*2d7e0*/  BAR.SYNC.DEFER_BLOCKING 0x0 ;  /* 0x0000000000007b1d */ /* 0x000fec0000010000 */
[----:B------:R-:W0:Y:S02]  /*2d7f0*/  LDS.128 R48, [R73] ;  /* 0x0000000049307984 */ /* 0x000e240000000c00 */
[----:B------:R-:W-:Y:S01]  /*2d800*/  BAR.SYNC.DEFER_BLOCKING 0x0 ;  /* 0x0000000000007b1d */ /* 0x000fe20000010000 */
[----:B------:R-:W-:-:S02]  /*2d810*/  LOP3.LUT R100, R100, 0xffff, RZ, 0xc0, !PT ;  /* 0x0000ffff64647812 */ /* 0x000fc400078ec0ff */
[----:B------:R-:W-:-:S03]  /*2d820*/  LOP3.LUT R102, R102, 0xffff, RZ, 0xc0, !PT ;  /* 0x0000ffff66667812 */ /* 0x000fc600078ec0ff */
[----:B------:R1:W-:Y:S01]  /*2d830*/  STSM.16.M88.4 [R2], R4 ;  /* 0x0000000402007844 */ /* 0x0003e20000000200 */
[----:B------:R-:W-:Y:S02]  /*2d840*/  SHF.R.U32.HI R88, RZ, 0x8, R88 ;  /* 0x00000008ff587819 */ /* 0x000fe40000011658 */
[----:B------:R-:W-:Y:S02]  /*2d850*/  SHF.R.U32.HI R96, RZ, 0x8, R96 ;  /* 0x00000008ff607819 */ /* 0x000fe40000011660 */
[----:B------:R-:W-:Y:S02]  /*2d860*/  LOP3.LUT R88, R88, 0xffff, RZ, 0xc0, !PT ;  /* 0x0000ffff58587812 */ /* 0x000fe400078ec0ff */
[----:B------:R-:W-:Y:S02]  /*2d870*/  LOP3.LUT R74, R96, 0xffff, RZ, 0xc0, !PT ;  /* 0x0000ffff604a7812 */ /* 0x000fe400078ec0ff */
[----:B-1----:R-:W-:Y:S02]  /*2d880*/  PRMT R4, R53, 0x4210, R100 ;  /* 0x0000421035047816 */ /* 0x002fe40000000064 */
[----:B------:R-:W-:Y:S01]  /*2d890*/  PRMT R6, R55, 0x4210, R102 ;  /* 0x0000421037067816 */ /* 0x000fe20000000066 */
[----:B------:R-:W-:Y:S01]  /*2d8a0*/  BAR.SYNC.DEFER_BLOCKING 0x0 ;  /* 0x0000000000007b1d */ /* 0x000fe20000010000 */
[----:B------:R-:W-:-:S02]  /*2d8b0*/  PRMT R72, R88, 0x3340, R72 ;  /* 0x0000334058487816 */ /* 0x000fc40000000048 */
[----:B------:R-:W-:-:S04]  /*2d8c0*/  PRMT R74, R74, 0x3340, R0 ;  /* 0x000033404a4a7816 */ /* 0x000fc80000000000 */
[----:B------:R-:W-:Y:S01]  /*2d8d0*/  PRMT R57, R72, 0x5410, R74 ;  /* 0x0000541048397816 */ /* 0x000fe2000000004a */
[----:B------:R-:W1:Y:S03]  /*2d8e0*/  LDS.128 R52, [R73] ;  /* 0x0000000049347984 */ /* 0x000e660000000c00 */
[----:B------:R-:W-:Y:S02]  /*2d8f0*/  PRMT R5, R57, 0x5210, R100 ;  /* 0x0000521039057816 */ /* 0x000fe40000000064 */
[----:B------:R-:W-:Y:S01]  /*2d900*/  PRMT R7, R56, 0x5210, R102 ;  /* 0x0000521038077816 */ /* 0x000fe20000000066 */
[----:B------:R-:W-:Y:S01]  /*2d910*/  BAR.SYNC.DEFER_BLOCKING 0x0 ;  /* 0x0000000000007b1d */ /* 0x000fe20000010000 */
[----:B------:R-:W-:Y:S02]  /*2d920*/  F2FP.SATFINITE.E5M2.F32.PACK_AB_MERGE_C R120, R121, R120, RZ ;  /* 0x000000787978723e */ /* 0x000fe400048060ff */
[----:B------:R-:W-:-:S02]  /*2d930*/  F2FP.SATFINITE.E5M2.F32.PACK_AB_MERGE_C R124, R125, R124, RZ ;  /* 0x0000007c7d7c723e */ /* 0x000fc400048060ff */
[----:B------:R-:W-:Y:S02]  /*2d940*/  F2FP.SATFINITE.E5M2.F32.PACK_AB_MERGE_C R128, R129, R128, RZ ;  /* 0x000000808180723e */ /* 0x000fe400048060ff */
[----:B------:R-:W-:Y:S02]  /*2d950*/  F2FP.SATFINITE.E5M2.F32.PACK_AB_MERGE_C R122, R123, R122, RZ ;  /* 0x0000007a7b7a723e */ /* 0x000fe400048060ff */
[----:B------:R-:W-:Y:S02]  /*2d960*/  F2FP.SATFINITE.E5M2.F32.PACK_AB_MERGE_C R126, R127, R126, RZ ;  /* 0x0000007e7f7e723e */ /* 0x000fe400048060ff */
[----:B------:R-:W-:Y:S02]  /*2d970*/  LOP3.LUT R120, R120, 0xffff, RZ, 0xc0, !PT ;  /* 0x0000ffff78787812 */ /* 0x000fe400078ec0ff */
[----:B------:R-:W-:Y:S02]  /*2d980*/  LOP3.LUT R124, R124, 0xffff, RZ, 0xc0, !PT ;  /* 0x0000ffff7c7c7812 */ /* 0x000fe400078ec0ff */
[----:B------:R-:W-:Y:S01]  /*2d990*/  LOP3.LUT R128, R128, 0xffff, RZ, 0xc0, !PT ;  /* 0x0000ffff80807812 */ /* 0x000fe200078ec0ff */
[----:B------:R-:W-:Y:S01]  /*2d9a0*/  STSM.16.M88.4 [R2], R4 ;  /* 0x0000000402007844 */ /* 0x000fe20000000200 */
[----:B------:R-:W-:Y:S01]  /*2d9b0*/  BAR.SYNC.DEFER_BLOCKING 0x0 ;  /* 0x0000000000007b1d */ /* 0x000fe20000010000 */
[----:B------:R-:W-:-:S02]  /*2d9c0*/  F2FP.SATFINITE.E5M2.F32.PACK_AB_MERGE_C R130, R131, R130, RZ ;  /* 0x000000828382723e */ /* 0x000fc400048060ff */
[----:B------:R-:W-:Y:S02]  /*2d9d0*/  PRMT R60, R128, 0x3340, R0 ;  /* 0x00003340803c7816 */ /* 0x000fe40000000000 */
[----:B------:R-:W-:Y:S02]  /*2d9e0*/  PRMT R62, R120, 0x3340, R124 ;  /* 0x00003340783e7816 */ /* 0x000fe4000000007c */
[----:B------:R-:W-:Y:S02]  /*2d9f0*/  LOP3.LUT R122, R122, 0xffff, RZ, 0xc0, !PT ;  /* 0x0000ffff7a7a7812 */ /* 0x000fe400078ec0ff */
[----:B------:R-:W-:Y:S02]  /*2da00*/  LOP3.LUT R126, R126, 0xffff, RZ, 0xc0, !PT ;  /* 0x0000ffff7e7e7812 */ /* 0x000fe400078ec0ff */
[----:B------:R-:W-:Y:S02]  /*2da10*/  LOP3.LUT R130, R130, 0xffff, RZ, 0xc0, !PT ;  /* 0x0000ffff82827812 */ /* 0x000fe400078ec0ff */
[----:B------:R-:W-:-:S02]  /*2da20*/  PRMT R60, R62, 0x5410, R60 ;  /* 0x000054103e3c7816 */ /* 0x000fc4000000003c */
[----:B------:R-:W-:Y:S02]  /*2da30*/  PRMT R99, R122, 0x3340, R126 ;  /* 0x000033407a637816 */ /* 0x000fe4000000007e */
[----:B------:R-:W-:Y:S02]  /*2da40*/  PRMT R62, R130, 0x3340, R0 ;  /* 0x00003340823e7816 */ /* 0x000fe40000000000 */
[----:B------:R-:W-:Y:S02]  /*2da50*/  F2FP.SATFINITE.E5M2.F32.PACK_AB_MERGE_C R106, R107, R106, RZ ;  /* 0x0000006a6b6a723e */ /* 0x000fe400048060ff */
[----:B------:R-:W-:Y:S02]  /*2da60*/  F2FP.SATFINITE.E5M2.F32.PACK_AB_MERGE_C R110, R111, R110, RZ ;  /* 0x0000006e6f6e723e */ /* 0x000fe400048060ff */
[----:B------:R-:W-:Y:S01]  /*2da70*/  F2FP.SATFINITE.E5M2.F32.PACK_AB_MERGE_C R114, R115, R114, RZ ;  /* 0x000000727372723e */ /* 0x000fe200048060ff */
[----:B------:R-:W1:Y:S01]  /*2da80*/  LDS.128 R56, [R73] ;  /* 0x0000000049387984 */ /* 0x000e620000000c00 */
[----:B------:R-:W-:-:S03]  /*2da90*/  PRMT R62, R99, 0x5410, R62 ;  /* 0x00005410633e7816 */ /* 0x000fc6000000003e */
[----:B------:R-:W3:Y:S01]  /*2daa0*/  LDL.LU R99, [R1+0xc2c] ;  /* 0x000c2c0001637983 */ /* 0x000ee20000300800 */
[----:B------:R-:W-:Y:S02]  /*2dab0*/  LOP3.LUT R106, R106, 0xffff, RZ, 0xc0, !PT ;  /* 0x0000ffff6a6a7812 */ /* 0x000fe400078ec0ff */
[----:B------:R-:W-:Y:S02]  /*2dac0*/  LOP3.LUT R110, R110, 0xffff, RZ, 0xc0, !PT ;  /* 0x0000ffff6e6e7812 */ /* 0x000fe400078ec0ff */
[----:B------:R-:W-:Y:S02]  /*2dad0*/  LOP3.LUT R114, R114, 0xffff, RZ, 0xc0, !PT ;  /* 0x0000ffff72727812 */ /* 0x000fe400078ec0ff */
[----:B------:R-:W-:Y:S02]  /*2dae0*/  PRMT R69, R106, 0x3340, R110 ;  /* 0x000033406a457816 */ /* 0x000fe4000000006e */
[----:B------:R-:W-:Y:S02]  /*2daf0*/  PRMT R66, R114, 0x3340, R0 ;  /* 0x0000334072427816 */ /* 0x000fe40000000000 */
[----:B------:R-:W-:-:S02]  /*2db00*/  SHF.R.U32.HI R104, RZ, 0x8, R104 ;  /* 0x00000008ff687819 */ /* 0x000fc40000011668 */
[----:B------:R-:W-:Y:S02]  /*2db10*/  SHF.R.U32.HI R108, RZ, 0x8, R108 ;  /* 0x00000008ff6c7819 */ /* 0x000fe4000001166c */
[----:B------:R-:W-:Y:S02]  /*2db20*/  SHF.R.U32.HI R112, RZ, 0x8, R112 ;  /* 0x00000008ff707819 */ /* 0x000fe40000011670 */
[----:B------:R-:W-:Y:S02]  /*2db30*/  SHF.R.U32.HI R106, RZ, 0x8, R106 ;  /* 0x00000008ff6a7819 */ /* 0x000fe4000001166a */
[----:B------:R-:W-:Y:S02]  /*2db40*/  SHF.R.U32.HI R110, RZ, 0x8, R110 ;  /* 0x00000008ff6e7819 */ /* 0x000fe4000001166e */
[----:B------:R-:W-:Y:S02]  /*2db50*/  SHF.R.U32.HI R114, RZ, 0x8, R114 ;  /* 0x00000008ff727819 */ /* 0x000fe40000011672 */
        /* <DEDUP_REMOVED lines=8> */
[----:B------:R-:W-:Y:S02]  /*2dbe0*/  PRMT R78, R104, 0x3340, R78 ;  /* 0x00003340684e7816 */ /* 0x000fe4000000004e */
[----:B------:R-:W-:Y:S02]  /*2dbf0*/  PRMT R80, R80, 0x3340, R0 ;  /* 0x0000334050507816 */ /* 0x000fe40000000000 */
[----:B------:R-:W-:Y:S02]  /*2dc00*/  PRMT R76, R106, 0x3340, R76 ;  /* 0x000033406a4c7816 */ /* 0x000fe4000000004c */
[----:B------:R-:W-:Y:S02]  /*2dc10*/  PRMT R79, R79, 0x3340, R0 ;  /* 0x000033404f4f7816 */ /* 0x000fe40000000000 */
[----:B------:R-:W-:-:S02]  /*2dc20*/  PRMT R66, R69, 0x5410, R66 ;  /* 0x0000541045427816 */ /* 0x000fc40000000042 */
[----:B------:R-:W-:Y:S02]  /*2dc30*/  PRMT R65, R78, 0x5410, R80 ;  /* 0x000054104e417816 */ /* 0x000fe40000000050 */
[----:B------:R-:W-:Y:S02]  /*2dc40*/  PRMT R67, R76, 0x5410, R79 ;  /* 0x000054104c437816 */ /* 0x000fe4000000004f */
[----:B------:R-:W-:Y:S02]  /*2dc50*/  LOP3.LUT R116, R116, 0xffff, RZ, 0xc0, !PT ;  /* 0x0000ffff74747812 */ /* 0x000fe400078ec0ff */
[----:B------:R-:W-:Y:S02]  /*2dc60*/  LOP3.LUT R118, R118, 0xffff, RZ, 0xc0, !PT ;  /* 0x0000ffff76767812 */ /* 0x000fe400078ec0ff */
[--C-:B------:R-:W-:Y:S02]  /*2dc70*/  PRMT R64, R64, 0x4210, R116.reuse ;  /* 0x0000421040407816 */ /* 0x100fe40000000074 */
[----:B------:R-:W-:-:S02]  /*2dc80*/  PRMT R65, R65, 0x5210, R116 ;  /* 0x0000521041417816 */ /* 0x000fc40000000074 */
[--C-:B------:R-:W-:Y:S02]  /*2dc90*/  PRMT R66, R66, 0x4210, R118.reuse ;  /* 0x0000421042427816 */ /* 0x100fe40000000076 */
[----:B------:R-:W-:Y:S01]  /*2dca0*/  PRMT R67, R67, 0x5210, R118 ;  /* 0x0000521043437816 */ /* 0x000fe20000000076 */
[----:B------:R-:W-:Y:S01]  /*2dcb0*/  BAR.SYNC.DEFER_BLOCKING 0x0 ;  /* 0x0000000000007b1d */ /* 0x000fe20000010000 */
[----:B------:R-:W-:Y:S02]  /*2dcc0*/  F2FP.SATFINITE.E5M2.F32.PACK_AB_MERGE_C R136, R137, R136, RZ ;  /* 0x000000888988723e */ /* 0x000fe400048060ff */
[----:B------:R-:W-:Y:S02]  /*2dcd0*/  F2FP.SATFINITE.E5M2.F32.PACK_AB_MERGE_C R140, R141, R140, RZ ;  /* 0x0000008c8d8c723e */ /* 0x000fe400048060ff */
[----:B------:R-:W-:Y:S02]  /*2dce0*/  F2FP.SATFINITE.E5M2.F32.PACK_AB_MERGE_C R144, R145, R144, RZ ;  /* 0x000000909190723e */ /* 0x000fe400048060ff */
[----:B------:R-:W-:-:S02]  /*2dcf0*/  LOP3.LUT R136, R136, 0xffff, RZ, 0xc0, !PT ;  /* 0x0000ffff88887812 */ /* 0x000fc400078ec0ff */
[----:B------:R-:W-:Y:S01]  /*2dd00*/  LOP3.LUT R140, R140, 0xffff, RZ, 0xc0, !PT ;  /* 0x0000ffff8c8c7812 */ /* 0x000fe200078ec0ff */
[----:B------:R-:W-:Y:S01]  /*2dd10*/  STSM.16.M88.4 [R2], R64 ;  /* 0x0000004002007844 */ /* 0x000fe20000000200 */
[----:B------:R-:W-:Y:S01]  /*2dd20*/  BAR.SYNC.DEFER_BLOCKING 0x0 ;  /* 0x0000000000007b1d */ /* 0x000fe20000010000 */
[----:B------:R-:W-:Y:S02]  /*2dd30*/  LOP3.LUT R144, R144, 0xffff, RZ, 0xc0, !PT ;  /* 0x0000ffff90907812 */ /* 0x000fe400078ec0ff */
[----:B------:R-:W-:Y:S02]  /*2dd40*/  PRMT R97, R136, 0x3340, R140 ;  /* 0x0000334088617816 */ /* 0x000fe4000000008c */
[----:B------:R-:W-:-:S04]  /*2dd50*/  PRMT R69, R144, 0x3340, R0 ;  /* 0x0000334090457816 */ /* 0x000fc80000000000 */
[----:B------:R-:W-:Y:S02]  /*2dd60*/  PRMT R69, R97, 0x5410, R69 ;  /* 0x0000541061457816 */ /* 0x000fe40000000045 */
[----:B------:R-:W4:Y:S01]  /*2dd70*/  LDL.LU R97, [R1+0xc68] ;  /* 0x000c680001617983 */ /* 0x000f220000300800 */
[----:B------:R-:W-:Y:S02]  /*2dd80*/  SHF.R.U32.HI R120, RZ, 0x8, R120 ;  /* 0x00000008ff787819 */ /* 0x000fe40000011678 */
[----:B------:R-:W-:Y:S01]  /*2dd90*/  SHF.R.U32.HI R124, RZ, 0x8, R124 ;  /* 0x00000008ff7c7819 */ /* 0x000fe2000001167c */
[----:B------:R-:W2:Y:S01]  /*2dda0*/  LDL.LU R93, [R1+0xc64] ;  /* 0x000c6400015d7983 */ /* 0x000ea20000300800 */
[----:B------:R-:W-:Y:S02]  /*2ddb0*/  SHF.R.U32.HI R128, RZ, 0x8, R128 ;  /* 0x00000008ff807819 */ /* 0x000fe40000011680 */
[----:B------:R-:W-:Y:S01]  /*2ddc0*/  SHF.R.U32.HI R122, RZ, 0x8, R122 ;  /* 0x00000008ff7a7819 */ /* 0x000fe2000001167a */
[----:B------:R-:W2:Y:S01]  /*2ddd0*/  LDL.LU R70, [R1+0xc60] ;  /* 0x000c600001467983 */ /* 0x000ea20000300800 */
[----:B------:R-:W-:-:S03]  /*2dde0*/  SHF.R.U32.HI R126, RZ, 0x8, R126 ;  /* 0x00000008ff7e7819 */ /* 0x000fc6000001167e */
[----:B------:R-:W1:Y:S01]  /*2ddf0*/  LDS.128 R4, [R73] ;  /* 0x0000000049047984 */ /* 0x000e620000000c00 */
[----:B------:R-:W-:Y:S02]  /*2de00*/  SHF.R.U32.HI R130, RZ, 0x8, R130 ;  /* 0x00000008ff827819 */ /* 0x000fe40000011682 */
[----:B------:R-:W-:Y:S01]  /*2de10*/  LOP3.LUT R83, R124, 0xffff, RZ, 0xc0, !PT ;  /* 0x0000ffff7c537812 */ /* 0x000fe200078ec0ff */
[----:B------:R-:W2:Y:S01]  /*2de20*/  LDL.LU R75, [R1+0xc5c] ;  /* 0x000c5c00014b7983 */ /* 0x000ea20000300800 */
[----:B------:R-:W-:Y:S02]  /*2de30*/  LOP3.LUT R120, R120, 0xffff, RZ, 0xc0, !PT ;  /* 0x0000ffff78787812 */ /* 0x000fe400078ec0ff */
[----:B------:R-:W-:Y:S01]  /*2de40*/  LOP3.LUT R85, R128, 0xffff, RZ, 0xc0, !PT ;  /* 0x0000ffff80557812 */ /* 0x000fe200078ec0ff */
[----:B------:R-:W2:Y:S01]  /*2de50*/  LDL.LU R74, [R1+0xc58] ;  /* 0x000c5800014a7983 */ /* 0x000ea20000300800 */
[----:B------:R-:W-:Y:S02]  /*2de60*/  LOP3.LUT R82, R126, 0xffff, RZ, 0xc0, !PT ;  /* 0x0000ffff7e527812 */ /* 0x000fe400078ec0ff */
[----:B------:R-:W-:-:S02]  /*2de70*/  LOP3.LUT R122, R122, 0xffff, RZ, 0xc0, !PT ;  /* 0x0000ffff7a7a7812 */ /* 0x000fc400078ec0ff */
[----:B------:R-:W-:Y:S02]  /*2de80*/  LOP3.LUT R87, R130, 0xffff, RZ, 0xc0, !PT ;  /* 0x0000ffff82577812 */ /* 0x000fe400078ec0ff */
[----:B------:R-:W-:Y:S02]  /*2de90*/  SHF.R.U32.HI R136, RZ, 0x8, R136 ;  /* 0x00000008ff887819 */ /* 0x000fe40000011688 */
[----:B------:R-:W-:Y:S02]  /*2dea0*/  SHF.R.U32.HI R140, RZ, 0x8, R140 ;  /* 0x00000008ff8c7819 */ /* 0x000fe4000001168c */
[----:B------:R-:W-:Y:S02]  /*2deb0*/  SHF.R.U32.HI R144, RZ, 0x8, R144 ;  /* 0x00000008ff907819 */ /* 0x000fe40000011690 */
[----:B------:R-:W-:Y:S02]  /*2dec0*/  F2FP.SATFINITE.E5M2.F32.PACK_AB_MERGE_C R132, R133, R132, RZ ;  /* 0x000000848584723e */ /* 0x000fe400048060ff */
[----:B------:R-:W-:-:S02]  /*2ded0*/  F2FP.SATFINITE.E5M2.F32.PACK_AB_MERGE_C R134, R135, R134, RZ ;  /* 0x000000868786723e */ /* 0x000fc400048060ff */
[----:B------:R-:W-:Y:S02]  /*2dee0*/  PRMT R83, R120, 0x3340, R83 ;  /* 0x0000334078537816 */ /* 0x000fe40000000053 */
[----:B------:R-:W-:Y:S02]  /*2def0*/  PRMT R85, R85, 0x3340, R0 ;  /* 0x0000334055557816 */ /* 0x000fe40000000000 */
[----:B------:R-:W-:Y:S02]  /*2df00*/  PRMT R82, R122, 0x3340, R82 ;  /* 0x000033407a527816 */ /* 0x000fe40000000052 */
[----:B------:R-:W-:Y:S02]  /*2df10*/  PRMT R87, R87, 0x3340, R0 ;  /* 0x0000334057577816 */ /* 0x000fe40000000000 */
[----:B------:R-:W-:Y:S02]  /*2df20*/  SHF.R.U32.HI R138, RZ, 0x8, R138 ;  /* 0x00000008ff8a7819 */ /* 0x000fe4000001168a */
[----:B------:R-:W-:-:S02]  /*2df30*/  SHF.R.U32.HI R142, RZ, 0x8, R142 ;  /* 0x00000008ff8e7819 */ /* 0x000fc4000001168e */
[----:B------:R-:W-:Y:S02]  /*2df40*/  SHF.R.U32.HI R146, RZ, 0x8, R146 ;  /* 0x00000008ff927819 */ /* 0x000fe40000011692 */
        /* <DEDUP_REMOVED lines=10> */
[----:B------:R-:W-:-:S02]  /*2dff0*/  PRMT R89, R136, 0x3340, R89 ;  /* 0x0000334088597816 */ /* 0x000fc40000000059 */
[----:B------:R-:W-:Y:S02]  /*2e000*/  PRMT R90, R90, 0x3340, R0 ;  /* 0x000033405a5a7816 */ /* 0x000fe40000000000 */
[----:B------:R-:W-:Y:S02]  /*2e010*/  F2FP.SATFINITE.E5M2.F32.PACK_AB_MERGE_C R148, R149, R148, RZ ;  /* 0x000000949594723e */ /* 0x000fe400048060ff */
[--C-:B------:R-:W-:Y:S02]  /*2e020*/  PRMT R60, R60, 0x4210, R132.reuse ;  /* 0x000042103c3c7816 */ /* 0x100fe40000000084 */
[----:B------:R-:W-:Y:S02]  /*2e030*/  PRMT R61, R61, 0x5210, R132 ;  /* 0x000052103d3d7816 */ /* 0x000fe40000000084 */
[--C-:B------:R-:W-:Y:S02]  /*2e040*/  PRMT R62, R62, 0x4210, R134.reuse ;  /* 0x000042103e3e7816 */ /* 0x100fe40000000086 */
[----:B------:R-:W-:Y:S01]  /*2e050*/  PRMT R63, R63, 0x5210, R134 ;  /* 0x000052103f3f7816 */ /* 0x000fe20000000086 */
[----:B------:R-:W-:Y:S01]  /*2e060*/  BAR.SYNC.DEFER_BLOCKING 0x0 ;  /* 0x0000000000007b1d */ /* 0x000fe20000010000 */
[----:B------:R-:W-:-:S02]  /*2e070*/  PRMT R88, R138, 0x3340, R88 ;  /* 0x000033408a587816 */ /* 0x000fc40000000058 */
[----:B------:R-:W-:Y:S02]  /*2e080*/  PRMT R91, R91, 0x3340, R0 ;  /* 0x000033405b5b7816 */ /* 0x000fe40000000000 */
[----:B------:R-:W-:Y:S02]  /*2e090*/  PRMT R72, R89, 0x5410, R90 ;  /* 0x0000541059487816 */ /* 0x000fe4000000005a */
[----:B------:R-:W-:Y:S02]  /*2e0a0*/  F2FP.SATFINITE.E5M2.F32.PACK_AB_MERGE_C R150, R151, R150, RZ ;  /* 0x000000969796723e */ /* 0x000fe400048060ff */
[----:B------:R-:W-:Y:S02]  /*2e0b0*/  LOP3.LUT R148, R148, 0xffff, RZ, 0xc0, !PT ;  /* 0x0000ffff94947812 */ /* 0x000fe400078ec0ff */
[----:B------:R-:W-:Y:S02]  /*2e0c0*/  PRMT R71, R88, 0x5410, R91 ;  /* 0x0000541058477816 */ /* 0x000fe4000000005b */
[----:B------:R-:W-:Y:S01]  /*2e0d0*/  LOP3.LUT R150, R150, 0xffff, RZ, 0xc0, !PT ;  /* 0x0000ffff96967812 */ /* 0x000fe200078ec0ff */
[----:B------:R0:W-:Y:S02]  /*2e0e0*/  STSM.16.M88.4 [R2], R60 ;  /* 0x0000003c02007844 */ /* 0x0001e40000000200 */
[----:B0-----:R-:W-:-:S02]  /*2e0f0*/  PRMT R61, R72, 0x5210, R148 ;  /* 0x00005210483d7816 */ /* 0x001fc40000000094 */
[----:B------:R-:W2:Y:S01]  /*2e100*/  LDL.LU R72, [R1+0xc54] ;  /* 0x000c540001487983 */ /* 0x000ea20000300800 */
[----:B------:R-:W-:-:S03]  /*2e110*/  PRMT R63, R71, 0x5210, R150 ;  /* 0x00005210473f7816 */ /* 0x000fc60000000096 */
[----:B------:R-:W2:Y:S01]  /*2e120*/  LDL.LU R71, [R1+0xc50] ;  /* 0x000c500001477983 */ /* 0x000ea20000300800 */
[----:B------:R-:W-:Y:S02]  /*2e130*/  PRMT R60, R69, 0x4210, R148 ;  /* 0x00004210453c7816 */ /* 0x000fe40000000094 */
[----:B------:R-:W-:Y:S01]  /*2e140*/  PRMT R62, R3, 0x4210, R150 ;  /* 0x00004210033e7816 */ /* 0x000fe20000000096 */
[----:B------:R-:W-:Y:S01]  /*2e150*/  BAR.SYNC.DEFER_BLOCKING 0x0 ;  /* 0x0000000000007b1d */ /* 0x000fe20000010000 */
[C---:B---3--:R-:W-:Y:S01]  /*2e160*/  ISETP.GE.AND P0, PT, R99.reuse, UR6, PT ;  /* 0x0000000663007c0c */ /* 0x048fe2000bf06270 */
[----:B------:R-:W-:-:S04]  /*2e170*/  IMAD R64, R99, UR4, RZ ;  /* 0x0000000463407c24 */ /* 0x000fc8000f8e02ff */
[----:B------:R-:W-:Y:S01]  /*2e180*/  ULDC UR4, c[0x0][0x248] ;  /* 0x0000920000047ab9 */ /* 0x000fe20000000800 */
[----:B------:R-:W-:Y:S01]  /*2e190*/  ISETP.LT.AND P1, PT, R0, UR7, !P0 ;  /* 0x0000000700007c0c */ /* 0x000fe2000c721270 */
[----:B------:R-:W-:Y:S02]  /*2e1a0*/  ULDC.64 UR6, c[0x0][0x220] ;  /* 0x0000880000067ab9 */ /* 0x000fe40000000a00 */
[----:B------:R-:W-:Y:S01]  /*2e1b0*/  IADD3 R68, P2, R64, UR6, RZ ;  /* 0x0000000640447c10 */ /* 0x000fe2000ff5e0ff */
[----:B------:R-:W-:Y:S01]  /*2e1c0*/  IMAD R3, R0, UR4, RZ ;  /* 0x0000000400037c24 */ /* 0x000fe2000f8e02ff */
[----:B------:R-:W-:Y:S01]  /*2e1d0*/  ULDC UR6, c[0x0][0x248] ;  /* 0x0000920000067ab9 */ /* 0x000fe20000000800 */
[----:B------:R-:W-:Y:S01]  /*2e1e0*/  ULDC UR4, c[0x0][0x22c] ;  /* 0x00008b0000047ab9 */ /* 0x000fe20000000800 */
[----:B------:R-:W-:Y:S01]  /*2e1f0*/  LEA.HI.X.SX32 R69, R64, UR7, 0x1, P2 ;  /* 0x0000000740457c11 */ /* 0x000fe200090f0eff */
[----:B------:R-:W-:Y:S01]  /*2e200*/  ULDC UR7, c[0x0][0x248] ;  /* 0x0000920000077ab9 */ /* 0x000fe20000000800 */
[----:B------:R-:W0:Y:S01]  /*2e210*/  LDS.128 R64, [R73] ;  /* 0x0000000049407984 */ /* 0x000e220000000c00 */
[----:B------:R-:W-:Y:S06]  /*2e220*/  BAR.SYNC.DEFER_BLOCKING 0x0 ;  /* 0x0000000000007b1d */ /* 0x000fec0000010000 */
[----:B------:R3:W-:Y:S02]  /*2e230*/  STSM.16.M88.4 [R2], R60 ;  /* 0x0000003c02007844 */ /* 0x0007e40000000200 */
[----:B------:R-:W-:Y:S01]  /*2e240*/  BAR.SYNC.DEFER_BLOCKING 0x0 ;  /* 0x0000000000007b1d */ /* 0x000fe20000010000 */
[----:B---3--:R-:W-:-:S02]  /*2e250*/  IADD3 R2, P6, R3, R68, RZ ;  /* 0x0000004403027210 */ /* 0x008fc40007fde0ff */
[----:B------:R-:W-:Y:S02]  /*2e260*/  PRMT R63, R8, 0x7770, RZ ;  /* 0x00007770083f7816 */ /* 0x000fe400000000ff */
[----:B------:R-:W-:-:S05]  /*2e270*/  LEA.HI.X.SX32 R3, R3, R69, 0x1, P6 ;  /* 0x0000004503037211 */ /* 0x000fca00030f0eff */
[----:B------:R3:W-:Y:S02]  /*2e280*/  @P1 STG.E.U8 desc[UR28][R2.64], R63 ;  /* 0x0000003f02001986 */ /* 0x0007e4000c10111c */
[----:B---3--:R-:W-:Y:S01]  /*2e290*/  PRMT R3, R9, 0x7770, RZ ;  /* 0x0000777009037816 */ /* 0x008fe200000000ff */
[C---:B----4-:R-:W-:Y:S01]  /*2e2a0*/  IMAD R61, R97.reuse, UR6, RZ ;  /* 0x00000006613d7c24 */ /* 0x050fe2000f8e02ff */
[----:B------:R-:W-:Y:S01]  /*2e2b0*/  ISETP.LT.AND P3, PT, R97, UR9, !P0 ;  /* 0x0000000961007c0c */ /* 0x000fe2000c761270 */
[----:B------:R-:W-:Y:S01]  /*2e2c0*/  ULDC UR9, c[0x0][0x22c] ;  /* 0x00008b0000097ab9 */ /* 0x000fe20000000800 */
[----:B------:R-:W-:Y:S01]  /*2e2d0*/  ULDC UR6, c[0x0][0x248] ;  /* 0x0000920000067ab9 */ /* 0x000fe20000000800 */
[----:B--2---:R-:W-:Y:S01]  /*2e2e0*/  IMAD R0, R93, UR7, RZ ;  /* 0x000000075d007c24 */ /* 0x004fe2000f8e02ff */
[-C--:B------:R-:W-:Y:S01]  /*2e2f0*/  IADD3 R60, P5, R61, R68.reuse, RZ ;  /* 0x000000443d3c7210 */ /* 0x080fe20007fbe0ff */
[----:B------:R-:W-:Y:S01]  /*2e300*/  ULDC UR7, c[0x0][0x248] ;  /* 0x0000920000077ab9 */ /* 0x000fe20000000800 */
[----:B------:R-:W-:Y:S01]  /*2e310*/  ISETP.LT.AND P2, PT, R93, UR10, !P0 ;  /* 0x0000000a5d007c0c */ /* 0x000fe2000c741270 */
[----:B------:R-:W-:Y:S01]  /*2e320*/  ULDC UR10, c[0x0][0x22c] ;  /* 0x00008b00000a7ab9 */ /* 0x000fe20000000800 */
[C---:B------:R-:W-:Y:S01]  /*2e330*/  ISETP.LT.AND P4, PT, R70.reuse, UR4, !P0 ;  /* 0x0000000446007c0c */ /* 0x040fe2000c781270 */
[----:B------:R-:W-:Y:S01]  /*2e340*/  IMAD R70, R70, UR8, RZ ;  /* 0x0000000846467c24 */ /* 0x000fe2000f8e02ff */
[-C--:B------:R-:W-:Y:S01]  /*2e350*/  IADD3 R62, P6, R0, R68.reuse, RZ ;  /* 0x00000044003e7210 */ /* 0x080fe20007fde0ff */
[----:B------:R-:W-:Y:S01]  /*2e360*/  ULDC UR4, c[0x0][0x248] ;  /* 0x0000920000047ab9 */ /* 0x000fe20000000800 */
[----:B------:R-:W-:Y:S01]  /*2e370*/  LEA.HI.X.SX32 R61, R61, R69, 0x1, P5 ;  /* 0x000000453d3d7211 */ /* 0x000fe200028f0eff */
[----:B------:R-:W-:Y:S01]  /*2e380*/  ULDC UR8, c[0x0][0x248] ;  /* 0x0000920000087ab9 */ /* 0x000fe20000000800 */
[----:B------:R-:W-:-:S02]  /*2e390*/  IADD3 R2, P1, R70, R68, RZ ;  /* 0x0000004446027210 */ /* 0x000fc40007f3e0ff */
[----:B------:R-:W-:Y:S01]  /*2e3a0*/  LEA.HI.X.SX32 R63, R0, R69, 0x1, P6 ;  /* 0x00000045003f7211 */ /* 0x000fe200030f0eff */
[----:B------:R2:W-:Y:S01]  /*2e3b0*/  @P3 STG.E.U8 desc[UR28][R60.64], R3 ;  /* 0x000000033c003986 */ /* 0x0005e2000c10111c */
[----:B------:R-:W-:-:S05]  /*2e3c0*/  PRMT R0, R10, 0x7770, RZ ;  /* 0x000077700a007816 */ /* 0x000fca00000000ff */
[----:B------:R3:W-:Y:S01]  /*2e3d0*/  @P2 STG.E.U8 desc[UR28][R62.64], R0 ;  /* 0x000000003e002986 */ /* 0x0007e2000c10111c */
[-C--:B--2---:R-:W-:Y:S02]  /*2e3e0*/  LEA.HI.X.SX32 R3, R70, R69.reuse, 0x1, P1 ;  /* 0x0000004546037211 */ /* 0x084fe400008f0eff */
[----:B------:R-:W-:Y:S02]  /*2e3f0*/  PRMT R60, R11, 0x7770, RZ ;  /* 0x000077700b3c7816 */ /* 0x000fe400000000ff */
[C---:B------:R-:W-:Y:S01]  /*2e400*/  ISETP.LT.AND P1, PT, R75.reuse, UR9, !P0 ;  /* 0x000000094b007c0c */ /* 0x040fe2000c721270 */
[C---:B------:R-:W-:Y:S01]  /*2e410*/  IMAD R61, R74.reuse, UR6, RZ ;  /* 0x000000064a3d7c24 */ /* 0x040fe2000f8e02ff */
[----:B------:R-:W-:Y:S01]  /*2e420*/  ISETP.LT.AND P3, PT, R74, UR10, !P0 ;  /* 0x0000000a4a007c0c */ /* 0x000fe2000c761270 */
[----:B------:R2:W-:Y:S01]  /*2e430*/  @P4 STG.E.U8 desc[UR28][R2.64], R60 ;  /* 0x0000003c02004986 */ /* 0x0005e2000c10111c */
[C---:B---3--:R-:W-:Y:S01]  /*2e440*/  IMAD R0, R72.reuse, UR7, RZ ;  /* 0x0000000748007c24 */ /* 0x048fe2000f8e02ff */
[----:B------:R-:W-:Y:S01]  /*2e450*/  ISETP.LT.AND P2, PT, R72, UR11, !P0 ;  /* 0x0000000b48007c0c */ /* 0x000fe2000c741270 */
[----:B--2---:R-:W-:Y:S01]  /*2e460*/  IMAD R3, R75, UR4, RZ ;  /* 0x000000044b037c24 */ /* 0x004fe2000f8e02ff */
[----:B------:R-:W-:Y:S01]  /*2e470*/  ULDC UR4, c[0x0][0x22c] ;  /* 0x00008b0000047ab9 */ /* 0x000fe20000000800 */
[----:B------:R-:W2:Y:S01]  /*2e480*/  LDL.LU R75, [R1+0xc4c] ;  /* 0x000c4c00014b7983 */ /* 0x000ea20000300800 */
[C---:B------:R-:W-:Y:S01]  /*2e490*/  IMAD R70, R71.reuse, UR8, RZ ;  /* 0x0000000847467c24 */ /* 0x040fe2000f8e02ff */
[----:B------:R-:W-:Y:S01]  /*2e4a0*/  ISETP.LT.AND P4, PT, R71, UR4, !P0 ;  /* 0x0000000447007c0c */ /* 0x000fe2000c781270 */
[----:B------:R-:W-:Y:S01]  /*2e4b0*/  ULDC UR4, c[0x0][0x248] ;  /* 0x0000920000047ab9 */ /* 0x000fe20000000800 */
[----:B------:R-:W3:Y:S01]  /*2e4c0*/  LDL.LU R74, [R1+0xc48] ;  /* 0x000c4800014a7983 */ /* 0x000ee20000300800 */
[-C--:B------:R-:W-:Y:S01]  /*2e4d0*/  IADD3 R2, P6, R3, R68.reuse, RZ ;  /* 0x0000004403027210 */ /* 0x080fe20007fde0ff */
[----:B------:R-:W-:Y:S01]  /*2e4e0*/  ULDC UR9, c[0x0][0x22c] ;  /* 0x00008b0000097ab9 */ /* 0x000fe20000000800 */
[----:B------:R-:W-:Y:S01]  /*2e4f0*/  PRMT R63, R8, 0x7771, RZ ;  /* 0x00007771083f7816 */ /* 0x000fe200000000ff */
[----:B------:R-:W4:Y:S01]  /*2e500*/  LDL.LU R72, [R1+0xc44] ;  /* 0x000c440001487983 */ /* 0x000f220000300800 */
[-C--:B------:R-:W-:Y:S01]  /*2e510*/  IADD3 R60, P5, R61, R68.reuse, RZ ;  /* 0x000000443d3c7210 */ /* 0x080fe20007fbe0ff */
[----:B------:R-:W-:Y:S01]  /*2e520*/  ULDC UR6, c[0x0][0x248] ;  /* 0x0000920000067ab9 */ /* 0x000fe20000000800 */
[----:B------:R-:W-:Y:S01]  /*2e530*/  ULDC UR10, c[0x0][0x22c] ;  /* 0x00008b00000a7ab9 */ /* 0x000fe20000000800 */
[----:B------:R-:W4:Y:S01]  /*2e540*/  LDL.LU R71, [R1+0xc40] ;  /* 0x000c400001477983 */ /* 0x000f220000300800 */
[-C--:B------:R-:W-:Y:S01]  /*2e550*/  LEA.HI.X.SX32 R3, R3, R69.reuse, 0x1, P6 ;  /* 0x0000004503037211 */ /* 0x080fe200030f0eff */
[----:B------:R-:W-:Y:S01]  /*2e560*/  ULDC UR7, c[0x0][0x248] ;  /* 0x0000920000077ab9 */ /* 0x000fe20000000800 */
[----:B------:R-:W-:Y:S01]  /*2e570*/  IADD3 R62, P6, R0, R68, RZ ;  /* 0x00000044003e7210 */ /* 0x000fe20007fde0ff */
[----:B------:R-:W-:Y:S01]  /*2e580*/  ULDC UR11, c[0x0][0x22c] ;  /* 0x00008b00000b7ab9 */ /* 0x000fe20000000800 */
[----:B------:R-:W-:Y:S01]  /*2e590*/  LEA.HI.X.SX32 R61, R61, R69, 0x1, P5 ;  /* 0x000000453d3d7211 */ /* 0x000fe200028f0eff */
[----:B------:R1:W-:Y:S01]  /*2e5a0*/  @P1 STG.E.U8 desc[UR28][R2.64], R63 ;  /* 0x0000003f02001986 */ /* 0x0003e2000c10111c */
[----:B------:R-:W-:Y:S01]  /*2e5b0*/  ULDC UR8, c[0x0][0x248] ;  /* 0x0000920000087ab9 */ /* 0x000fe20000000800 */
[----:B-1----:R-:W-:-:S02]  /*2e5c0*/  PRMT R3, R9, 0x7771, RZ ;  /* 0x0000777109037816 */ /* 0x002fc400000000ff */
[----:B------:R-:W-:Y:S02]  /*2e5d0*/  IADD3 R2, P1, R70, R68, RZ ;  /* 0x0000004446027210 */ /* 0x000fe40007f3e0ff */
[----:B------:R-:W-:Y:S01]  /*2e5e0*/  LEA.HI.X.SX32 R63, R0, R69, 0x1, P6 ;  /* 0x00000045003f7211 */ /* 0x000fe200030f0eff */
[----:B------:R1:W-:Y:S01]  /*2e5f0*/  @P3 STG.E.U8 desc[UR28][R60.64], R3 ;  /* 0x000000033c003986 */ /* 0x0003e2000c10111c */
[----:B------:R-:W-:-:S05]  /*2e600*/  PRMT R0, R10, 0x7771, RZ ;  /* 0x000077710a007816 */ /* 0x000fca00000000ff */
[----:B------:R-:W-:Y:S01]  /*2e610*/  @P2 STG.E.U8 desc[UR28][R62.64], R0 ;  /* 0x000000003e002986 */ /* 0x000fe2000c10111c */
[----:B-1----:R-:W-:Y:S02]  /*2e620*/  LEA.HI.X.SX32 R3, R70, R69, 0x1, P1 ;  /* 0x0000004546037211 */ /* 0x002fe400008f0eff */
[----:B------:R-:W-:-:S05]  /*2e630*/  PRMT R60, R11, 0x7771, RZ ;  /* 0x000077710b3c7816 */ /* 0x000fca00000000ff */
[----:B------:R1:W-:Y:S01]  /*2e640*/  @P4 STG.E.U8 desc[UR28][R2.64], R60 ;  /* 0x0000003c02004986 */ /* 0x0003e2000c10111c */
[C---:B--2---:R-:W-:Y:S01]  /*2e650*/  ISETP.LT.AND P1, PT, R75.reuse, UR9, !P0 ;  /* 0x000000094b007c0c */ /* 0x044fe2000c721270 */
[----:B-1----:R-:W-:Y:S01]  /*2e660*/  IMAD R3, R75, UR4, RZ ;  /* 0x000000044b037c24 */ /* 0x002fe2000f8e02ff */
[----:B------:R-:W-:Y:S01]  /*2e670*/  ULDC UR4, c[0x0][0x22c] ;  /* 0x00008b0000047ab9 */ /* 0x000fe20000000800 */
[----:B------:R-:W2:Y:S01]  /*2e680*/  LDL.LU R75, [R1+0xc3c] ;  /* 0x000c3c00014b7983 */ /* 0x000ea20000300800 */
[C---:B---3--:R-:W-:Y:S01]  /*2e690*/  ISETP.LT.AND P3, PT, R74.reuse, UR10, !P0 ;  /* 0x0000000a4a007c0c */ /* 0x048fe2000c761270 */
[----:B------:R-:W-:Y:S01]  /*2e6a0*/  IMAD R61, R74, UR6, RZ ;  /* 0x000000064a3d7c24 */ /* 0x000fe2000f8e02ff */
[C---:B----4-:R-:W-:Y:S01]  /*2e6b0*/  ISETP.LT.AND P2, PT, R72.reuse, UR11, !P0 ;  /* 0x0000000b48007c0c */ /* 0x050fe2000c741270 */
[----:B------:R-:W3:Y:S01]  /*2e6c0*/  LDL.LU R74, [R1+0xc38] ;  /* 0x000c3800014a7983 */ /* 0x000ee20000300800 */
[----:B------:R-:W-:Y:S01]  /*2e6d0*/  IMAD R0, R72, UR7, RZ ;  /* 0x0000000748007c24 */ /* 0x000fe2000f8e02ff */
[----:B------:R-:W-:Y:S01]  /*2e6e0*/  PRMT R63, R8, 0x7772, RZ ;  /* 0x00007772083f7816 */ /* 0x000fe200000000ff */
[C---:B------:R-:W-:Y:S01]  /*2e6f0*/  IMAD R70, R71.reuse, UR8, RZ ;  /* 0x0000000847467c24 */ /* 0x040fe2000f8e02ff */
[----:B------:R-:W4:Y:S01]  /*2e700*/  LDL.LU R72, [R1+0xc34] ;  /* 0x000c340001487983 */ /* 0x000f220000300800 */
[----:B------:R-:W-:Y:S01]  /*2e710*/  ISETP.LT.AND P4, PT, R71, UR4, !P0 ;  /* 0x0000000447007c0c */ /* 0x000fe2000c781270 */
[----:B------:R-:W-:Y:S01]  /*2e720*/  ULDC UR4, c[0x0][0x248] ;  /* 0x0000920000047ab9 */ /* 0x000fe20000000800 */
[-C--:B------:R-:W-:Y:S01]  /*2e730*/  IADD3 R2, P6, R3, R68.reuse, RZ ;  /* 0x0000004403027210 */ /* 0x080fe20007fde0ff */
[----:B------:R-:W4:Y:S01]  /*2e740*/  LDL.LU R71, [R1+0xc30] ;  /* 0x000c300001477983 */ /* 0x000f220000300800 */
[-C--:B------:R-:W-:Y:S01]  /*2e750*/  IADD3 R60, P5, R61, R68.reuse, RZ ;  /* 0x000000443d3c7210 */ /* 0x080fe20007fbe0ff */
[----:B------:R-:W-:Y:S01]  /*2e760*/  ULDC UR9, c[0x0][0x22c] ;  /* 0x00008b0000097ab9 */ /* 0x000fe20000000800 */
[-C--:B------:R-:W-:Y:S01]  /*2e770*/  LEA.HI.X.SX32 R3, R3, R69.reuse, 0x1, P6 ;  /* 0x0000004503037211 */ /* 0x080fe200030f0eff */
[----:B------:R-:W4:Y:S01]  /*2e780*/  LDL.LU R76, [R1+0xc28] ;  /* 0x000c2800014c7983 */ /* 0x000f220000300800 */
[----:B------:R-:W-:Y:S01]  /*2e790*/  IADD3 R62, P6, R0, R68, RZ ;  /* 0x00000044003e7210 */ /* 0x000fe20007fde0ff */
[----:B------:R-:W-:Y:S01]  /*2e7a0*/  ULDC UR6, c[0x0][0x248] ;  /* 0x0000920000067ab9 */ /* 0x000fe20000000800 */
[----:B------:R-:W-:Y:S01]  /*2e7b0*/  LEA.HI.X.SX32 R61, R61, R69, 0x1, P5 ;  /* 0x000000453d3d7211 */ /* 0x000fe200028f0eff */
[----:B------:R1:W-:Y:S01]  /*2e7c0*/  @P1 STG.E.U8 desc[UR28][R2.64], R63 ;  /* 0x0000003f02001986 */ /* 0x0003e2000c10111c */
[----:B------:R-:W-:Y:S01]  /*2e7d0*/  ULDC UR10, c[0x0][0x22c] ;  /* 0x00008b00000a7ab9 */ /* 0x000fe20000000800 */
[----:B------:R-:W-:Y:S01]  /*2e7e0*/  ULDC UR7, c[0x0][0x248] ;  /* 0x0000920000077ab9 */ /* 0x000fe20000000800 */
[----:B------:R-:W-:Y:S01]  /*2e7f0*/  ULDC UR11, c[0x0][0x22c] ;  /* 0x00008b00000b7ab9 */ /* 0x000fe20000000800 */
        /* <DEDUP_REMOVED lines=10> */
[----:B------:R-:W-:Y:S02]  /*2e8a0*/  PRMT R9, R9, 0x7773, RZ ;  /* 0x0000777309097816 */ /* 0x000fe400000000ff */
[----:B------:R-:W-:Y:S02]  /*2e8b0*/  PRMT R10, R10, 0x7773, RZ ;  /* 0x000077730a0a7816 */ /* 0x000fe400000000ff */
[C---:B--2---:R-:W-:Y:S01]  /*2e8c0*/  ISETP.LT.AND P1, PT, R75.reuse, UR9, !P0 ;  /* 0x000000094b007c0c */ /* 0x044fe2000c721270 */
[----:B-1----:R-:W-:Y:S01]  /*2e8d0*/  IMAD R3, R75, UR4, RZ ;  /* 0x000000044b037c24 */ /* 0x002fe2000f8e02ff */
[----:B------:R-:W-:Y:S01]  /*2e8e0*/  ULDC UR4, c[0x0][0x248] ;  /* 0x0000920000047ab9 */ /* 0x000fe20000000800 */
[----:B------:R-:W2:Y:S01]  /*2e8f0*/  LDL.LU R75, [R1+0xc24] ;  /* 0x000c2400014b7983 */ /* 0x000ea20000300800 */
[----:B------:R-:W-:Y:S01]  /*2e900*/  ULDC UR9, c[0x0][0x22c] ;  /* 0x00008b0000097ab9 */ /* 0x000fe20000000800 */
[C---:B---3--:R-:W-:Y:S01]  /*2e910*/  ISETP.LT.AND P3, PT, R74.reuse, UR10, !P0 ;  /* 0x0000000a4a007c0c */ /* 0x048fe2000c761270 */
[----:B------:R-:W-:Y:S01]  /*2e920*/  IMAD R61, R74, UR6, RZ ;  /* 0x000000064a3d7c24 */ /* 0x000fe2000f8e02ff */
[-C--:B------:R-:W-:Y:S01]  /*2e930*/  IADD3 R2, P6, R3, R68.reuse, RZ ;  /* 0x0000004403027210 */ /* 0x080fe20007fde0ff */
[----:B------:R-:W3:Y:S01]  /*2e940*/  LDL.LU R74, [R1+0xc20] ;  /* 0x000c2000014a7983 */ /* 0x000ee20000300800 */
[C---:B----4-:R-:W-:Y:S01]  /*2e950*/  ISETP.LT.AND P2, PT, R72.reuse, UR11, !P0 ;  /* 0x0000000b48007c0c */ /* 0x050fe2000c741270 */
[----:B------:R-:W-:Y:S01]  /*2e960*/  IMAD R0, R72, UR7, RZ ;  /* 0x0000000748007c24 */ /* 0x000fe2000f8e02ff */
[-C--:B------:R-:W-:Y:S01]  /*2e970*/  IADD3 R60, P5, R61, R68.reuse, RZ ;  /* 0x000000443d3c7210 */ /* 0x080fe20007fbe0ff */
[----:B------:R-:W4:Y:S01]  /*2e980*/  LDL.LU R72, [R1+0xc1c] ;  /* 0x000c1c0001487983 */ /* 0x000f220000300800 */
[----:B------:R-:W-:Y:S01]  /*2e990*/  IMAD R70, R71, UR8, RZ ;  /* 0x0000000847467c24 */ /* 0x000fe2000f8e02ff */
[-C--:B------:R-:W-:Y:S01]  /*2e9a0*/  LEA.HI.X.SX32 R3, R3, R69.reuse, 0x1, P6 ;  /* 0x0000004503037211 */ /* 0x080fe200030f0eff */
[----:B------:R-:W-:Y:S01]  /*2e9b0*/  ULDC UR6, c[0x0][0x248] ;  /* 0x0000920000067ab9 */ /* 0x000fe20000000800 */
[----:B------:R-:W-:Y:S01]  /*2e9c0*/  ISETP.LT.AND P4, PT, R71, UR12, !P0 ;  /* 0x0000000c47007c0c */ /* 0x000fe2000c781270 */
[----:B------:R-:W-:Y:S01]  /*2e9d0*/  ULDC UR10, c[0x0][0x22c] ;  /* 0x00008b00000a7ab9 */ /* 0x000fe20000000800 */
[-C--:B------:R-:W-:Y:S01]  /*2e9e0*/  IADD3 R62, P6, R0, R68.reuse, RZ ;  /* 0x00000044003e7210 */ /* 0x080fe20007fde0ff */
[----:B------:R-:W-:Y:S01]  /*2e9f0*/  ULDC UR7, c[0x0][0x248] ;  /* 0x0000920000077ab9 */ /* 0x000fe20000000800 */
[----:B------:R-:W-:Y:S01]  /*2ea00*/  PRMT R71, R8, 0x7773, RZ ;  /* 0x0000777308477816 */ /* 0x000fe200000000ff */
[----:B------:R-:W-:Y:S01]  /*2ea10*/  ULDC UR11, c[0x0][0x22c] ;  /* 0x00008b00000b7ab9 */ /* 0x000fe20000000800 */
[----:B------:R-:W-:Y:S01]  /*2ea20*/  LEA.HI.X.SX32 R61, R61, R69, 0x1, P5 ;  /* 0x000000453d3d7211 */ /* 0x000fe200028f0eff */
[----:B------:R-:W-:Y:S01]  /*2ea30*/  ULDC UR8, c[0x0][0x248] ;  /* 0x0000920000087ab9 */ /* 0x000fe20000000800 */
[----:B------:R-:W-:-:S02]  /*2ea40*/  IADD3 R8, P5, R70, R68, RZ ;  /* 0x0000004446087210 */ /* 0x000fc40007fbe0ff */
[-C--:B------:R-:W-:Y:S01]  /*2ea50*/  LEA.HI.X.SX32 R63, R0, R69.reuse, 0x1, P6 ;  /* 0x00000045003f7211 */ /* 0x080fe200030f0eff */
[----:B------:R-:W-:Y:S04]  /*2ea60*/  @P1 STG.E.U8 desc[UR28][R2.64], R71 ;  /* 0x0000004702001986 */ /* 0x000fe8000c10111c */
[----:B------:R1:W-:Y:S04]  /*2ea70*/  @P3 STG.E.U8 desc[UR28][R60.64], R9 ;  /* 0x000000093c003986 */ /* 0x0003e8000c10111c */
[----:B------:R0:W-:Y:S01]  /*2ea80*/  @P2 STG.E.U8 desc[UR28][R62.64], R10 ;  /* 0x0000000a3e002986 */ /* 0x0001e2000c10111c */
[----:B-1----:R-:W-:-:S03]  /*2ea90*/  LEA.HI.X.SX32 R9, R70, R69, 0x1, P5 ;  /* 0x0000004546097211 */ /* 0x002fc600028f0eff */
[----:B------:R-:W4:Y:S04]  /*2eaa0*/  LDL.LU R70, [R1+0xc18] ;  /* 0x000c180001467983 */ /* 0x000f280000300800 */
[----:B0-----:R-:W4:Y:S04]  /*2eab0*/  LDL.LU R62, [R1+0xc14] ;  /* 0x000c1400013e7983 */ /* 0x001f280000300800 */
[----:B------:R-:W4:Y:S01]  /*2eac0*/  LDL.LU R61, [R1+0xc10] ;  /* 0x000c1000013d7983 */ /* 0x000f220000300800 */
[----:B------:R-:W-:Y:S01]  /*2ead0*/  PRMT R11, R11, 0x7773, RZ ;  /* 0x000077730b0b7816 */ /* 0x000fe200000000ff */
[C---:B------:R-:W-:Y:S01]  /*2eae0*/  IMAD R3, R76.reuse, UR4, RZ ;  /* 0x000000044c037c24 */ /* 0x040fe2000f8e02ff */
[----:B------:R-:W-:Y:S01]  /*2eaf0*/  ISETP.LT.AND P1, PT, R76, UR9, !P0 ;  /* 0x000000094c007c0c */ /* 0x000fe2000c721270 */
[----:B------:R-:W-:Y:S01]  /*2eb00*/  ULDC UR4, c[0x0][0x22c] ;  /* 0x00008b0000047ab9 */ /* 0x000fe20000000800 */
[----:B------:R-:W4:Y:S01]  /*2eb10*/  LDL.LU R63, [R1+0xc0c] ;  /* 0x000c0c00013f7983 */ /* 0x000f220000300800 */
[----:B------:R-:W-:Y:S01]  /*2eb20*/  ULDC UR9, c[0x0][0x22c] ;  /* 0x00008b0000097ab9 */ /* 0x000fe20000000800 */
[----:B------:R-:W-:-:S02]  /*2eb30*/  IADD3 R2, P6, R3, R68, RZ ;  /* 0x0000004403027210 */ /* 0x000fc40007fde0ff */
[----:B------:R0:W-:Y:S02]  /*2eb40*/  @P4 STG.E.U8 desc[UR28][R8.64], R11 ;  /* 0x0000000b08004986 */ /* 0x0001e4000c10111c */
[----:B------:R-:W-:Y:S02]  /*2eb50*/  LEA.HI.X.SX32 R3, R3, R69, 0x1, P6 ;  /* 0x0000004503037211 */ /* 0x000fe400030f0eff */
[----:B0-----:R-:W-:-:S05]  /*2eb60*/  PRMT R11, R12, 0x7770, RZ ;  /* 0x000077700c0b7816 */ /* 0x001fca00000000ff */
[----:B------:R0:W-:Y:S02]  /*2eb70*/  @P1 STG.E.U8 desc[UR28][R2.64], R11 ;  /* 0x0000000b02001986 */ /* 0x0001e4000c10111c */
[----:B0-----:R-:W-:Y:S01]  /*2eb80*/  PRMT R3, R13, 0x7770, RZ ;  /* 0x000077700d037816 */ /* 0x001fe200000000ff */
[C---:B--2---:R-:W-:Y:S01]  /*2eb90*/  IMAD R9, R75.reuse, UR6, RZ ;  /* 0x000000064b097c24 */ /* 0x044fe2000f8e02ff */
[----:B------:R-:W-:Y:S01]  /*2eba0*/  ISETP.LT.AND P3, PT, R75, UR10, !P0 ;  /* 0x0000000a4b007c0c */ /* 0x000fe2000c761270 */
[----:B------:R-:W-:Y:S01]  /*2ebb0*/  ULDC UR6, c[0x0][0x248] ;  /* 0x0000920000067ab9 */ /* 0x000fe20000000800 */
[----:B------:R-:W-:Y:S02]  /*2ebc0*/  ULDC UR10, c[0x0][0x22c] ;  /* 0x00008b00000a7ab9 */ /* 0x000fe40000000800 */
[CC--:B------:R-:W-:Y:S01]  /*2ebd0*/  IADD3 R8, P5, R9.reuse, R68.reuse, RZ ;  /* 0x0000004409087210 */ /* 0x0c0fe20007fbe0ff */
[C---:B---3--:R-:W-:Y:S01]  /*2ebe0*/  IMAD R0, R74.reuse, UR7, RZ ;  /* 0x000000074a007c24 */ /* 0x048fe2000f8e02ff */
[----:B------:R-:W-:Y:S01]  /*2ebf0*/  ISETP.LT.AND P2, PT, R74, UR11, !P0 ;  /* 0x0000000b4a007c0c */ /* 0x000fe2000c741270 */
[----:B------:R-:W-:Y:S01]  /*2ec00*/  ULDC UR7, c[0x0][0x248] ;  /* 0x0000920000077ab9 */ /* 0x000fe20000000800 */
[C---:B----4-:R-:W-:Y:S01]  /*2ec10*/  IMAD R60, R72.reuse, UR8, RZ ;  /* 0x00000008483c7c24 */ /* 0x050fe2000f8e02ff */
[----:B------:R-:W-:Y:S01]  /*2ec20*/  ISETP.LT.AND P4, PT, R72, UR4, !P0 ;  /* 0x0000000448007c0c */ /* 0x000fe2000c781270 */
[----:B------:R-:W-:Y:S01]  /*2ec30*/  ULDC UR4, c[0x0][0x248] ;  /* 0x0000920000047ab9 */ /* 0x000fe20000000800 */
[-C--:B------:R-:W-:Y:S01]  /*2ec40*/  IADD3 R10, P6, R0, R68.reuse, RZ ;  /* 0x00000044000a7210 */ /* 0x080fe20007fde0ff */
[----:B------:R-:W-:Y:S01]  /*2ec50*/  ULDC UR11, c[0x0][0x22c] ;  /* 0x00008b00000b7ab9 */ /* 0x000fe20000000800 */
[-C--:B------:R-:W-:Y:S01]  /*2ec60*/  LEA.HI.X.SX32 R9, R9, R69.reuse, 0x1, P5 ;  /* 0x0000004509097211 */ /* 0x080fe200028f0eff */
[----:B------:R-:W-:Y:S01]  /*2ec70*/  ULDC UR8, c[0x0][0x248] ;  /* 0x0000920000087ab9 */ /* 0x000fe20000000800 */
[----:B------:R-:W-:Y:S01]  /*2ec80*/  IADD3 R2, P1, R60, R68, RZ ;  /* 0x000000443c027210 */ /* 0x000fe20007f3e0ff */
[----:B------:R-:W0:Y:S01]  /*2ec90*/  LDS.128 R72, [R73] ;  /* 0x0000000049487984 */ /* 0x000e220000000c00 */
[----:B------:R-:W-:-:S02]  /*2eca0*/  LEA.HI.X.SX32 R11, R0, R69, 0x1, P6 ;  /* 0x00000045000b7211 */ /* 0x000fc400030f0eff */
[----:B------:R-:W-:Y:S01]  /*2ecb0*/  PRMT R0, R14, 0x7770, RZ ;  /* 0x000077700e007816 */ /* 0x000fe200000000ff */
[----:B------:R1:W-:Y:S04]  /*2ecc0*/  @P3 STG.E.U8 desc[UR28][R8.64], R3 ;  /* 0x0000000308003986 */ /* 0x0003e8000c10111c */
[----:B------:R2:W-:Y:S01]  /*2ecd0*/  @P2 STG.E.U8 desc[UR28][R10.64], R0 ;  /* 0x000000000a002986 */ /* 0x0005e2000c10111c */
[----:B-1----:R-:W-:Y:S02]  /*2ece0*/  LEA.HI.X.SX32 R3, R60, R69, 0x1, P1 ;  /* 0x000000453c037211 */ /* 0x002fe400008f0eff */
[----:B------:R-:W-:-:S05]  /*2ecf0*/  PRMT R8, R15, 0x7770, RZ ;  /* 0x000077700f087816 */ /* 0x000fca00000000ff */
[----:B------:R1:W-:Y:S01]  /*2ed00*/  @P4 STG.E.U8 desc[UR28][R2.64], R8 ;  /* 0x0000000802004986 */ /* 0x0003e2000c10111c */
[----:B------:R-:W-:Y:S01]  /*2ed10*/  ISETP.LT.AND P1, PT, R70, UR9, !P0 ;  /* 0x0000000946007c0c */ /* 0x000fe2000c721270 */
[----:B------:R-:W-:Y:S01]  /*2ed20*/  ULDC UR9, c[0x0][0x22c] ;  /* 0x00008b0000097ab9 */ /* 0x000fe20000000800 */
[C---:B------:R-:W-:Y:S01]  /*2ed30*/  ISETP.LT.AND P3, PT, R62.reuse, UR10, !P0 ;  /* 0x0000000a3e007c0c */ /* 0x040fe2000c761270 */
[----:B------:R-:W-:Y:S02]  /*2ed40*/  IMAD R9, R62, UR6, RZ ;  /* 0x000000063e097c24 */ /* 0x000fe4000f8e02ff */
[C---:B--2---:R-:W-:Y:S01]  /*2ed50*/  IMAD R0, R61.reuse, UR7, RZ ;  /* 0x000000073d007c24 */ /* 0x044fe2000f8e02ff */
[----:B------:R-:W2:Y:S01]  /*2ed60*/  LDL.LU R62, [R1+0xc08] ;  /* 0x000c0800013e7983 */ /* 0x000ea20000300800 */
[----:B-1----:R-:W-:Y:S01]  /*2ed70*/  IMAD R3, R70, UR4, RZ ;  /* 0x0000000446037c24 */ /* 0x002fe2000f8e02ff */
[----:B------:R-:W-:Y:S01]  /*2ed80*/  ISETP.LT.AND P2, PT, R61, UR11, !P0 ;  /* 0x0000000b3d007c0c */ /* 0x000fe2000c741270 */
[----:B------:R-:W-:Y:S01]  /*2ed90*/  ULDC UR4, c[0x0][0x22c] ;  /* 0x00008b0000047ab9 */ /* 0x000fe20000000800 */
[----:B------:R-:W3:Y:S01]  /*2eda0*/  LDL.LU R70, [R1+0xc04] ;  /* 0x000c040001467983 */ /* 0x000ee20000300800 */
[----:B------:R-:W-:Y:S01]  /*2edb0*/  PRMT R11, R12, 0x7771, RZ ;  /* 0x000077710c0b7816 */ /* 0x000fe200000000ff */
[----:B------:R-:W-:Y:S01]  /*2edc0*/  IMAD R60, R63, UR8, RZ ;  /* 0x000000083f3c7c24 */ /* 0x000fe2000f8e02ff */
[-C--:B------:R-:W-:Y:S01]  /*2edd0*/  IADD3 R2, P6, R3, R68.reuse, RZ ;  /* 0x0000004403027210 */ /* 0x080fe20007fde0ff */
[----:B------:R-:W4:Y:S01]  /*2ede0*/  LDL.LU R61, [R1+0xc00] ;  /* 0x000c0000013d7983 */ /* 0x000f220000300800 */
[-C--:B------:R-:W-:Y:S01]  /*2edf0*/  IADD3 R8, P5, R9, R68.reuse, RZ ;  /* 0x0000004409087210 */ /* 0x080fe20007fbe0ff */
[----:B------:R-:W-:Y:S01]  /*2ee00*/  ULDC UR8, c[0x0][0x22c] ;  /* 0x00008b0000087ab9 */ /* 0x000fe20000000800 */
[-C--:B------:R-:W-:Y:S01]  /*2ee10*/  LEA.HI.X.SX32 R3, R3, R69.reuse, 0x1, P6 ;  /* 0x0000004503037211 */ /* 0x080fe200030f0eff */
[----:B------:R-:W4:Y:S01]  /*2ee20*/  LDL.LU R71, [R1+0xd58] ;  /* 0x000d580001477983 */ /* 0x000f220000300800 */
[----:B------:R-:W-:Y:S01]  /*2ee30*/  ISETP.LT.AND P4, PT, R63, UR4, !P0 ;  /* 0x000000043f007c0c */ /* 0x000fe2000c781270 */
[----:B------:R-:W-:Y:S01]  /*2ee40*/  ULDC UR4, c[0x0][0x248] ;  /* 0x0000920000047ab9 */ /* 0x000fe20000000800 */
[----:B------:R-:W-:Y:S01]  /*2ee50*/  IADD3 R10, P6, R0, R68, RZ ;  /* 0x00000044000a7210 */ /* 0x000fe20007fde0ff */
[----:B------:R1:W-:Y:S01]  /*2ee60*/  @P1 STG.E.U8 desc[UR28][R2.64], R11 ;  /* 0x0000000b02001986 */ /* 0x0003e2000c10111c */
[----:B------:R-:W-:Y:S01]  /*2ee70*/  LEA.HI.X.SX32 R9, R9, R69, 0x1, P5 ;  /* 0x0000004509097211 */ /* 0x000fe200028f0eff */
[----:B------:R-:W-:Y:S01]  /*2ee80*/  ULDC UR6, c[0x0][0x248] ;  /* 0x0000920000067ab9 */ /* 0x000fe20000000800 */
[----:B------:R-:W-:Y:S01]  /*2ee90*/  ULDC UR7, c[0x0][0x248] ;  /* 0x0000920000077ab9 */ /* 0x000fe20000000800 */
[----:B------:R-:W4:Y:S01]  /*2eea0*/  LDL.LU R63, [R1+0xbfc] ;  /* 0x000bfc00013f7983 */ /* 0x000f220000300800 */
        /* <DEDUP_REMOVED lines=14> */
[----:B------:R-:W-:Y:S02]  /*2ef90*/  IMAD R0, R70, UR6, RZ ;  /* 0x0000000646007c24 */ /* 0x000fe4000f8e02ff */
[C---:B----4-:R-:W-:Y:S01]  /*2efa0*/  IMAD R11, R61.reuse, UR7, RZ ;  /* 0x000000073d0b7c24 */ /* 0x050fe2000f8e02ff */
[----:B------:R-:W3:Y:S01]  /*2efb0*/  LDL.LU R70, [R1+0xbf4] ;  /* 0x000bf40001467983 */ /* 0x000ee20000300800 */
[----:B------:R-:W-:Y:S01]  /*2efc0*/  ISETP.LT.AND P1, PT, R61, UR4, !P0 ;  /* 0x000000043d007c0c */ /* 0x000fe2000c721270 */
[----:B------:R-:W-:Y:S01]  /*2efd0*/  ULDC UR4, c[0x0][0x248] ;  /* 0x0000920000047ab9 */ /* 0x000fe20000000800 */
[CC--:B------:R-:W-:Y:S01]  /*2efe0*/  IADD3 R2, P2, R3.reuse, R68.reuse, RZ ;  /* 0x0000004403027210 */ /* 0x0c0fe20007f5e0ff */
[----:B------:R-:W4:Y:S01]  /*2eff0*/  LDL.LU R61, [R1+0xd64] ;  /* 0x000d6400013d7983 */ /* 0x000f220000300800 */
[----:B------:R-:W-:Y:S01]  /*2f000*/  PRMT R60, R12, 0x7772, RZ ;  /* 0x000077720c3c7816 */ /* 0x000fe200000000ff */
[----:B------:R-:W-:Y:S01]  /*2f010*/  ULDC UR7, c[0x0][0x22c] ;  /* 0x00008b0000077ab9 */ /* 0x000fe20000000800 */
[-C--:B------:R-:W-:Y:S01]  /*2f020*/  LEA.HI.X.SX32 R3, R3, R69.reuse, 0x1, P2 ;  /* 0x0000004503037211 */ /* 0x080fe200010f0eff */
[----:B------:R-:W-:Y:S01]  /*2f030*/  ULDC UR6, c[0x0][0x22c] ;  /* 0x00008b0000067ab9 */ /* 0x000fe20000000800 */
[CC--:B------:R-:W-:Y:S01]  /*2f040*/  IADD3 R8, P5, R0.reuse, R68.reuse, RZ ;  /* 0x0000004400087210 */ /* 0x0c0fe20007fbe0ff */
[----:B------:R-:W-:Y:S01]  /*2f050*/  ULDC UR8, c[0x0][0x22c] ;  /* 0x00008b0000087ab9 */ /* 0x000fe20000000800 */
[----:B------:R-:W-:Y:S01]  /*2f060*/  IADD3 R10, P6, R11, R68, RZ ;  /* 0x000000440b0a7210 */ /* 0x000fe20007fde0ff */
[----:B------:R1:W-:Y:S01]  /*2f070*/  @P4 STG.E.U8 desc[UR28][R2.64], R60 ;  /* 0x0000003c02004986 */ /* 0x0003e2000c10111c */
[----:B------:R-:W-:Y:S01]  /*2f080*/  LEA.HI.X.SX32 R9, R0, R69, 0x1, P5 ;  /* 0x0000004500097211 */ /* 0x000fe200028f0eff */
[----:B------:R-:W-:Y:S01]  /*2f090*/  ULDC UR9, c[0x0][0x22c] ;  /* 0x00008b0000097ab9 */ /* 0x000fe20000000800 */
[----:B------:R-:W-:Y:S01]  /*2f0a0*/  ISETP.LT.AND P5, PT, R63, UR7, !P0 ;  /* 0x000000073f007c0c */ /* 0x000fe2000c7a1270 */
[----:B------:R-:W-:Y:S01]  /*2f0b0*/  ULDC UR7, c[0x0][0x22c] ;  /* 0x00008b0000077ab9 */ /* 0x000fe20000000800 */
[----:B------:R-:W-:-:S02]  /*2f0c0*/  PRMT R0, R13, 0x7772, RZ ;  /* 0x000077720d007816 */ /* 0x000fc400000000ff */
[----:B------:R-:W-:Y:S01]  /*2f0d0*/  LEA.HI.X.SX32 R11, R11, R69, 0x1, P6 ;  /* 0x000000450b0b7211 */ /* 0x000fe200030f0eff */
[----:B-1----:R-:W-:Y:S01]  /*2f0e0*/  IMAD R3, R63, UR4, RZ ;  /* 0x000000043f037c24 */ /* 0x002fe2000f8e02ff */
[----:B------:R-:W-:Y:S01]  /*2f0f0*/  PRMT R2, R14, 0x7772, RZ ;  /* 0x000077720e027816 */ /* 0x000fe200000000ff */
[----:B------:R-:W4:Y:S01]  /*2f100*/  LDL.LU R63, [R1+0xbf0] ;  /* 0x000bf000013f7983 */ /* 0x000f220000300800 */
[----:B------:R-:W-:Y:S01]  /*2f110*/  ISETP.LT.AND P2, PT, R71, UR6, !P0 ;  /* 0x0000000647007c0c */ /* 0x000fe2000c741270 */
[----:B------:R-:W-:Y:S01]  /*2f120*/  ULDC UR6, c[0x0][0x248] ;  /* 0x0000920000067ab9 */ /* 0x000fe20000000800 */
[----:B------:R-:W-:Y:S01]  /*2f130*/  ULDC UR4, c[0x0][0x248] ;  /* 0x0000920000047ab9 */ /* 0x000fe20000000800 */
[----:B------:R-:W-:Y:S04]  /*2f140*/  @P3 STG.E.U8 desc[UR28][R8.64], R0 ;  /* 0x0000000008003986 */ /* 0x000fe8000c10111c */
[----:B------:R1:W-:Y:S02]  /*2f150*/  @P1 STG.E.U8 desc[UR28][R10.64], R2 ;  /* 0x000000020a001986 */ /* 0x0003e4000c10111c */
[----:B-1----:R-:W-:-:S04]  /*2f160*/  IADD3 R2, P1, R3, R68, RZ ;  /* 0x0000004403027210 */ /* 0x002fc80007f3e0ff */
[----:B------:R-:W-:Y:S02]  /*2f170*/  LEA.HI.X.SX32 R3, R3, R69, 0x1, P1 ;  /* 0x0000004503037211 */ /* 0x000fe400008f0eff */
[C---:B--2---:R-:W-:Y:S01]  /*2f180*/  ISETP.LT.AND P4, PT, R62.reuse, UR8, !P0 ;  /* 0x000000083e007c0c */ /* 0x044fe2000c781270 */
[----:B------:R-:W-:Y:S01]  /*2f190*/  IMAD R9, R62, UR6, RZ ;  /* 0x000000063e097c24 */ /* 0x000fe2000f8e02ff */
[----:B------:R-:W-:Y:S01]  /*2f1a0*/  PRMT R60, R15, 0x7772, RZ ;  /* 0x000077720f3c7816 */ /* 0x000fe200000000ff */
[----:B------:R-:W2:Y:S01]  /*2f1b0*/  LDL.LU R62, [R1+0xbec] ;  /* 0x000bec00013e7983 */ /* 0x000ea20000300800 */
[----:B------:R-:W-:Y:S01]  /*2f1c0*/  PRMT R12, R12, 0x7773, RZ ;  /* 0x000077730c0c7816 */ /* 0x000fe200000000ff */
[----:B------:R-:W-:Y:S01]  /*2f1d0*/  ULDC UR6, c[0x0][0x248] ;  /* 0x0000920000067ab9 */ /* 0x000fe20000000800 */
[C---:B---3--:R-:W-:Y:S01]  /*2f1e0*/  IMAD R0, R70.reuse, UR4, RZ ;  /* 0x0000000446007c24 */ /* 0x048fe2000f8e02ff */
[----:B------:R-:W-:Y:S01]  /*2f1f0*/  ULDC UR4, c[0x0][0x22c] ;  /* 0x00008b0000047ab9 */ /* 0x000fe20000000800 */
[----:B------:R-:W3:Y:S01]  /*2f200*/  LDL.LU R71, [R1+0xbe8] ;  /* 0x000be80001477983 */ /* 0x000ee20000300800 */
[----:B------:R-:W-:Y:S01]  /*2f210*/  ISETP.LT.AND P3, PT, R70, UR9, !P0 ;  /* 0x0000000946007c0c */ /* 0x000fe2000c761270 */
[----:B------:R-:W-:Y:S01]  /*2f220*/  ULDC UR8, c[0x0][0x22c] ;  /* 0x00008b0000087ab9 */ /* 0x000fe20000000800 */
[----:B----4-:R-:W-:-:S02]  /*2f230*/  ISETP.LT.AND P1, PT, R61, UR4, !P0 ;  /* 0x000000043d007c0c */ /* 0x010fc4000c721270 */
[-C--:B------:R-:W-:Y:S01]  /*2f240*/  IADD3 R8, P6, R9, R68.reuse, RZ ;  /* 0x0000004409087210 */ /* 0x080fe20007fde0ff */
[----:B------:R-:W4:Y:S01]  /*2f250*/  LDL.LU R61, [R1+0xd7c] ;  /* 0x000d7c00013d7983 */ /* 0x000f220000300800 */
[----:B------:R-:W-:Y:S01]  /*2f260*/  PRMT R13, R13, 0x7773, RZ ;  /* 0x000077730d0d7816 */ /* 0x000fe200000000ff */
[----:B------:R-:W-:Y:S01]  /*2f270*/  ULDC UR4, c[0x0][0x248] ;  /* 0x0000920000047ab9 */ /* 0x000fe20000000800 */
[----:B------:R-:W-:Y:S01]  /*2f280*/  LEA.HI.X.SX32 R9, R9, R69, 0x1, P6 ;  /* 0x0000004509097211 */ /* 0x000fe200030f0eff */
[----:B------:R1:W-:Y:S01]  /*2f290*/  @P5 STG.E.U8 desc[UR28][R2.64], R60 ;  /* 0x0000003c02005986 */ /* 0x0003e2000c10111c */
[----:B------:R-:W-:-:S03]  /*2f2a0*/  IADD3 R10, P6, R0, R68, RZ ;  /* 0x00000044000a7210 */ /* 0x000fc60007fde0ff */
[----:B------:R-:W3:Y:S01]  /*2f2b0*/  LDL.LU R70, [R1+0xd84] ;  /* 0x000d840001467983 */ /* 0x000ee20000300800 */
[----:B------:R-:W-:-:S03]  /*2f2c0*/  LEA.HI.X.SX32 R11, R0, R69, 0x1, P6 ;  /* 0x00000045000b7211 */ /* 0x000fc600030f0eff */
[----:B------:R0:W-:Y:S04]  /*2f2d0*/  @P4 STG.E.U8 desc[UR28][R8.64], R12 ;  /* 0x0000000c08004986 */ /* 0x0001e8000c10111c */
[----:B------:R0:W-:Y:S01]  /*2f2e0*/  @P3 STG.E.U8 desc[UR28][R10.64], R13 ;  /* 0x0000000d0a003986 */ /* 0x0001e2000c10111c */
[C---:B------:R-:W-:Y:S01]  /*2f2f0*/  IMAD R0, R63.reuse, UR4, RZ ;  /* 0x000000043f007c24 */ /* 0x040fe2000f8e02ff */
[----:B------:R-:W-:Y:S01]  /*2f300*/  ISETP.LT.AND P3, PT, R63, UR7, !P0 ;  /* 0x000000073f007c0c */ /* 0x000fe2000c761270 */
[----:B------:R-:W-:Y:S01]  /*2f310*/  ULDC UR7, c[0x0][0x22c] ;  /* 0x00008b0000077ab9 */ /* 0x000fe20000000800 */
[----:B------:R-:W-:Y:S01]  /*2f320*/  PRMT R14, R14, 0x7773, RZ ;  /* 0x000077730e0e7816 */ /* 0x000fe200000000ff */
[----:B------:R-:W3:Y:S01]  /*2f330*/  LDL.LU R63, [R1+0xd80] ;  /* 0x000d8000013f7983 */ /* 0x000ee20000300800 */
[C---:B-1----:R-:W-:Y:S01]  /*2f340*/  IADD3 R2, P5, R0.reuse, R68, RZ ;  /* 0x0000004400027210 */ /* 0x042fe20007fbe0ff */
[----:B------:R-:W-:Y:S01]  /*2f350*/  ULDC UR4, c[0x0][0x248] ;  /* 0x0000920000047ab9 */ /* 0x000fe20000000800 */
[----:B0-----:R-:W0:Y:S02]  /*2f360*/  LDC R12, c[0x0][0x248] ;  /* 0x00009200ff0c7b82 */ /* 0x001e240000000800 */
[----:B------:R-:W-:-:S05]  /*2f370*/  LEA.HI.X.SX32 R3, R0, R69, 0x1, P5 ;  /* 0x0000004500037211 */ /* 0x000fca00028f0eff */
[----:B------:R1:W-:Y:S01]  /*2f380*/  @P3 STG.E.U8 desc[UR28][R2.64], R14 ;  /* 0x0000000e02003986 */ /* 0x0003e2000c10111c */
[----:B------:R-:W0:Y:S08]  /*2f390*/  LDC R10, c[0x0][0x248] ;  /* 0x00009200ff0a7b82 */ /* 0x000e300000000800 */
[----:B------:R-:W0:Y:S01]  /*2f3a0*/  LDC R13, c[0x0][0x248] ;  /* 0x00009200ff0d7b82 */ /* 0x000e220000000800 */
[----:B------:R-:W-:-:S07]  /*2f3b0*/  PRMT R15, R15, 0x7773, RZ ;  /* 0x000077730f0f7816 */ /* 0x000fce00000000ff */
[----:B------:R-:W0:Y:S01]  /*2f3c0*/  LDC R11, c[0x0][0x248] ;  /* 0x00009200ff0b7b82 */ /* 0x000e220000000800 */
[C---:B--2---:R-:W-:Y:S01]  /*2f3d0*/  ISETP.LT.AND P4, PT, R62.reuse, UR8, !P0 ;  /* 0x000000083e007c0c */ /* 0x044fe2000c781270 */
[----:B------:R-:W-:Y:S01]  /*2f3e0*/  IMAD R9, R62, UR6, RZ ;  /* 0x000000063e097c24 */ /* 0x000fe2000f8e02ff */
[----:B------:R-:W-:Y:S01]  /*2f3f0*/  ULDC UR6, c[0x0][0x22c] ;  /* 0x00008b0000067ab9 */ /* 0x000fe20000000800 */
[----:B------:R-:W2:Y:S01]  /*2f400*/  LDL.LU R62, [R1+0xd88] ;  /* 0x000d8800013e7983 */ /* 0x000ea20000300800 */
[----:B----4-:R-:W-:Y:S01]  /*2f410*/  ISETP.LT.AND P3, PT, R61, UR7, !P0 ;  /* 0x000000073d007c0c */ /* 0x010fe2000c761270 */
[----:B---3--:R-:W-:Y:S02]  /*2f420*/  IMAD R0, R71, UR4, RZ ;  /* 0x0000000447007c24 */ /* 0x008fe4000f8e02ff */
[----:B------:R-:W3:Y:S01]  /*2f430*/  LDL.LU R61, [R1+0xd8c] ;  /* 0x000d8c00013d7983 */ /* 0x000ee20000300800 */
[-C--:B------:R-:W-:Y:S01]  /*2f440*/  IADD3 R8, P6, R9, R68.reuse, RZ ;  /* 0x0000004409087210 */ /* 0x080fe20007fde0ff */
[----:B------:R-:W-:Y:S01]  /*2f450*/  ULDC UR4, c[0x0][0x22c] ;  /* 0x00008b0000047ab9 */ /* 0x000fe20000000800 */
[----:B------:R-:W-:Y:S01]  /*2f460*/  ISETP.LT.AND P5, PT, R71, UR6, !P0 ;  /* 0x0000000647007c0c */ /* 0x000fe2000c7a1270 */
[----:B------:R-:W4:Y:S01]  /*2f470*/  LDL.LU R60, [R1+0xd98] ;  /* 0x000d9800013c7983 */ /* 0x000f220000300800 */
[----:B------:R-:W-:Y:S01]  /*2f480*/  LEA.HI.X.SX32 R9, R9, R69, 0x1, P6 ;  /* 0x0000004509097211 */ /* 0x000fe200030f0eff */
[----:B------:R-:W-:Y:S01]  /*2f490*/  ULDC UR6, c[0x0][0x22c] ;  /* 0x00008b0000067ab9 */ /* 0x000fe20000000800 */
[----:B-1----:R-:W-:Y:S01]  /*2f4a0*/  IADD3 R2, P6, R0, R68, RZ ;  /* 0x0000004400027210 */ /* 0x002fe20007fde0ff */
[----:B------:R-:W-:-:S02]  /*2f4b0*/  ULDC UR7, c[0x0][0x22c] ;  /* 0x00008b0000077ab9 */ /* 0x000fc40000000800 */
[----:B------:R1:W-:Y:S01]  /*2f4c0*/  @P4 STG.E.U8 desc[UR28][R8.64], R15 ;  /* 0x0000000f08004986 */ /* 0x0003e2000c10111c */
[----:B------:R-:W-:Y:S01]  /*2f4d0*/  LEA.HI.X.SX32 R3, R0, R69, 0x1, P6 ;  /* 0x0000004500037211 */ /* 0x000fe200030f0eff */
[----:B0-----:R-:W-:Y:S02]  /*2f4e0*/  IMAD R0, R10, 0x2, R0 ;  /* 0x000000020a007824 */ /* 0x001fe400078e0200 */
[----:B------:R-:W0:Y:S01]  /*2f4f0*/  LDC R10, c[0x0][0x248] ;  /* 0x00009200ff0a7b82 */ /* 0x000e220000000800 */
[----:B-1----:R-:W-:Y:S01]  /*2f500*/  PRMT R8, R16, 0x7770, RZ ;  /* 0x0000777010087816 */ /* 0x002fe200000000ff */
[----:B------:R-:W-:Y:S01]  /*2f510*/  IMAD R9, R13, 0x2, R0 ;  /* 0x000000020d097824 */ /* 0x000fe200078e0200 */
[----:B------:R-:W4:Y:S01]  /*2f520*/  LDL.LU R15, [R1+0xbe4] ;  /* 0x000be400010f7983 */ /* 0x000f220000300800 */
[----:B------:R-:W-:Y:S01]  /*2f530*/  ISETP.LT.AND P4, PT, R70, UR4, !P0 ;  /* 0x0000000446007c0c */ /* 0x000fe2000c781270 */
[----:B------:R-:W-:-:S03]  /*2f540*/  ULDC UR4, c[0x0][0x22c] ;  /* 0x00008b0000047ab9 */ /* 0x000fc60000000800 */
[----:B------:R-:W1:Y:S01]  /*2f550*/  LDC R13, c[0x0][0x248] ;  /* 0x00009200ff0d7b82 */ /* 0x000e620000000800 */
[----:B------:R0:W-:Y:S04]  /*2f560*/  @P5 STG.E.U8 desc[UR28][R2.64], R8 ;  /* 0x0000000802005986 */ /* 0x0001e8000c10111c */
[----:B------:R-:W4:Y:S01]  /*2f570*/  LDL.LU R14, [R1+0xd94] ;  /* 0x000d9400010e7983 */ /* 0x000f220000300800 */
[----:B0-----:R-:W-:-:S04]  /*2f580*/  IADD3 R2, P5, R0, R68, RZ ;  /* 0x0000004400027210 */ /* 0x001fc80007fbe0ff */
[----:B------:R-:W-:Y:S02]  /*2f590*/  LEA.HI.X.SX32 R3, R0, R69, 0x1, P5 ;  /* 0x0000004500037211 */ /* 0x000fe400028f0eff */
[----:B------:R-:W-:Y:S02]  /*2f5a0*/  PRMT R0, R17, 0x7770, RZ ;  /* 0x0000777011007816 */ /* 0x000fe400000000ff */
[----:B------:R-:W-:-:S03]  /*2f5b0*/  IADD3 R8, P6, R9, R68, RZ ;  /* 0x0000004409087210 */ /* 0x000fc60007fde0ff */
[----:B------:R0:W-:Y:S01]  /*2f5c0*/  @P2 STG.E.U8 desc[UR28][R2.64], R0 ;  /* 0x0000000002002986 */ /* 0x0001e2000c10111c */
[----:B------:R-:W-:Y:S01]  /*2f5d0*/  ISETP.LT.AND P5, PT, R63, UR4, !P0 ;  /* 0x000000043f007c0c */ /* 0x000fe2000c7a1270 */
[----:B------:R-:W-:Y:S01]  /*2f5e0*/  ULDC UR4, c[0x0][0x22c] ;  /* 0x00008b0000047ab9 */ /* 0x000fe20000000800 */
[----:B0-----:R-:W-:Y:S01]  /*2f5f0*/  IMAD R3, R12, 0x2, R9 ;  /* 0x000000020c037824 */ /* 0x001fe200078e0209 */
[----:B------:R-:W-:Y:S01]  /*2f600*/  LEA.HI.X.SX32 R9, R9, R69, 0x1, P6 ;  /* 0x0000004509097211 */ /* 0x000fe200030f0eff */
[----:B------:R-:W0:Y:S01]  /*2f610*/  LDC R12, c[0x0][0x248] ;  /* 0x00009200ff0c7b82 */ /* 0x000e220000000800 */
[----:B------:R-:W-:Y:S02]  /*2f620*/  PRMT R0, R18, 0x7770, RZ ;  /* 0x0000777012007816 */ /* 0x000fe400000000ff */
[----:B------:R-:W-:-:S03]  /*2f630*/  IADD3 R2, P6, R3, R68, RZ ;  /* 0x0000004403027210 */ /* 0x000fc60007fde0ff */
[----:B------:R1:W-:Y:S02]  /*2f640*/  @P1 STG.E.U8 desc[UR28][R8.64], R0 ;  /* 0x0000000008001986 */ /* 0x0003e4000c10111c */
[----:B-1----:R-:W-:Y:S01]  /*2f650*/  IMAD R0, R11, 0x2, R3 ;  /* 0x000000020b007824 */ /* 0x002fe200078e0203 */
[----:B------:R-:W-:Y:S02]  /*2f660*/  LEA.HI.X.SX32 R3, R3, R69, 0x1, P6 ;  /* 0x0000004503037211 */ /* 0x000fe400030f0eff */
[----:B------:R-:W-:Y:S01]  /*2f670*/  PRMT R9, R19, 0x7770, RZ ;  /* 0x0000777013097816 */ /* 0x000fe200000000ff */
[----:B------:R-:W-:-:S04]  /*2f680*/  IMAD R10, R10, 0x2, R0 ;  /* 0x000000020a0a7824 */ /* 0x000fc800078e0200 */
[----:B------:R1:W-:Y:S02]  /*2f690*/  @P3 STG.E.U8 desc[UR28][R2.64], R9 ;  /* 0x0000000902003986 */ /* 0x0003e4000c10111c */
[----:B-1----:R-:W-:-:S04]  /*2f6a0*/  IADD3 R2, P3, R10, R68, RZ ;  /* 0x000000440a027210 */ /* 0x002fc80007f7e0ff */
[-C--:B------:R-:W-:Y:S02]  /*2f6b0*/  LEA.HI.X.SX32 R3, R10, R69.reuse, 0x1, P3 ;  /* 0x000000450a037211 */ /* 0x080fe400018f0eff */
[----:B--2---:R-:W-:Y:S01]  /*2f6c0*/  ISETP.LT.AND P2, PT, R62, UR4, !P0 ;  /* 0x000000043e007c0c */ /* 0x004fe2000c741270 */
[----:B------:R-:W-:Y:S02]  /*2f6d0*/  ULDC UR4, c[0x0][0x22c] ;  /* 0x00008b0000047ab9 */ /* 0x000fe40000000800 */
[----:B---3--:R-:W-:Y:S01]  /*2f6e0*/  ISETP.LT.AND P1, PT, R61, UR4, !P0 ;  /* 0x000000043d007c0c */ /* 0x008fe2000c721270 */
[----:B------:R-:W-:Y:S01]  /*2f6f0*/  ULDC UR4, c[0x0][0x22c] ;  /* 0x00008b0000047ab9 */ /* 0x000fe20000000800 */
[----:B------:R-:W2:Y:S01]  /*2f700*/  LDL.LU R61, [R1+0xd9c] ;  /* 0x000d9c00013d7983 */ /* 0x000ea20000300800 */
[----:B----4-:R-:W-:Y:S02]  /*2f710*/  ISETP.LT.AND P3, PT, R60, UR4, !P0 ;  /* 0x000000043c007c0c */ /* 0x010fe4000c761270 */
[-C--:B------:R-:W-:Y:S01]  /*2f720*/  IADD3 R8, P6, R0, R68.reuse, RZ ;  /* 0x0000004400087210 */ /* 0x080fe20007fde0ff */
[----:B------:R-:W3:Y:S01]  /*2f730*/  LDL.LU R62, [R1+0xda4] ;  /* 0x000da400013e7983 */ /* 0x000ee20000300800 */
[----:B------:R-:W-:Y:S01]  /*2f740*/  PRMT R11, R17, 0x7771, RZ ;  /* 0x00007771110b7816 */ /* 0x000fe200000000ff */
[----:B0-----:R-:W-:Y:S01]  /*2f750*/  IMAD R10, R12, 0x2, R10 ;  /* 0x000000020c0a7824 */ /* 0x001fe200078e020a */
[----:B------:R-:W-:Y:S01]  /*2f760*/  ULDC UR4, c[0x0][0x248] ;  /* 0x0000920000047ab9 */ /* 0x000fe20000000800 */
[----:B------:R-:W4:Y:S01]  /*2f770*/  LDL.LU R60, [R1+0xda0] ;  /* 0x000da000013c7983 */ /* 0x000f220000300800 */
[-C--:B------:R-:W-:Y:S01]  /*2f780*/  LEA.HI.X.SX32 R9, R0, R69.reuse, 0x1, P6 ;  /* 0x0000004500097211 */ /* 0x080fe200030f0eff */
[----:B------:R-:W0:Y:S01]  /*2f790*/  LDC R12, c[0x0][0x248] ;  /* 0x00009200ff0c7b82 */ /* 0x000e220000000800 */
[----:B------:R-:W-:Y:S01]  /*2f7a0*/  PRMT R0, R16, 0x7771, RZ ;  /* 0x0000777110007816 */ /* 0x000fe200000000ff */
[----:B------:R-:W4:Y:S04]  /*2f7b0*/  LDL.LU R63, [R1+0xda8] ;  /* 0x000da800013f7983 */ /* 0x000f280000300800 */
[----:B------:R1:W-:Y:S04]  /*2f7c0*/  @P4 STG.E.U8 desc[UR28][R8.64], R0 ;  /* 0x0000000008004986 */ /* 0x0003e8000c10111c */
[----:B------:R1:W-:Y:S01]  /*2f7d0*/  @P5 STG.E.U8 desc[UR28][R2.64], R11 ;  /* 0x0000000b02005986 */ /* 0x0003e2000c10111c */
[C---:B------:R-:W-:Y:S01]  /*2f7e0*/  ISETP.LT.AND P6, PT, R15.reuse, UR6, !P0 ;  /* 0x000000060f007c0c */ /* 0x040fe2000c7c1270 */
[----:B------:R-:W-:Y:S01]  /*2f7f0*/  ULDC UR6, c[0x0][0x22c] ;  /* 0x00008b0000067ab9 */ /* 0x000fe20000000800 */
[----:B-1----:R-:W-:Y:S01]  /*2f800*/  IMAD R9, R15, UR4, RZ ;  /* 0x000000040f097c24 */ /* 0x002fe2000f8e02ff */
[----:B------:R-:W-:Y:S01]  /*2f810*/  ULDC UR4, c[0x0][0x22c] ;  /* 0x00008b0000047ab9 */ /* 0x000fe20000000800 */
[----:B------:R-:W-:Y:S01]  /*2f820*/  IADD3 R2, P4, R10, R68, RZ ;  /* 0x000000440a027210 */ /* 0x000fe20007f9e0ff */
[----:B------:R-:W-:Y:S01]  /*2f830*/  IMAD R0, R13, 0x4, R10 ;  /* 0x000000040d007824 */ /* 0x000fe200078e020a */
[----:B------:R-:W-:Y:S01]  /*2f840*/  PRMT R11, R18, 0x7771, RZ ;  /* 0x00007771120b7816 */ /* 0x000fe200000000ff */
[----:B------:R-:W1:Y:S01]  /*2f850*/  LDC R15, c[0x0][0x248] ;  /* 0x00009200ff0f7b82 */ /* 0x000e620000000800 */
[----:B------:R-:W-:-:S02]  /*2f860*/  LEA.HI.X.SX32 R3, R10, R69, 0x1, P4 ;  /* 0x000000450a037211 */ /* 0x000fc400020f0eff */
[-C--:B------:R-:W-:Y:S02]  /*2f870*/  IADD3 R8, P4, R9, R68.reuse, RZ ;  /* 0x0000004409087210 */ /* 0x080fe40007f9e0ff */
[----:B------:R-:W-:Y:S01]  /*2f880*/  PRMT R10, R19, 0x7771, RZ ;  /* 0x00007771130a7816 */ /* 0x000fe200000000ff */
[----:B------:R0:W-:Y:S01]  /*2f890*/  @P2 STG.E.U8 desc[UR28][R2.64], R11 ;  /* 0x0000000b02002986 */ /* 0x0001e2000c10111c */
[----:B------:R-:W-:Y:S01]  /*2f8a0*/  LEA.HI.X.SX32 R9, R9, R69, 0x1, P4 ;  /* 0x0000004509097211 */ /* 0x000fe200020f0eff */
[----:B------:R-:W1:Y:S04]  /*2f8b0*/  LDC R13, c[0x0][0x248] ;  /* 0x00009200ff0d7b82 */ /* 0x000e680000000800 */
[----:B------:R0:W-:Y:S02]  /*2f8c0*/  @P6 STG.E.U8 desc[UR28][R8.64], R10 ;  /* 0x0000000a08006986 */ /* 0x0001e4000c10111c */
[----:B0-----:R-:W-:-:S04]  /*2f8d0*/  IADD3 R2, P2, R0, R68, RZ ;  /* 0x0000004400027210 */ /* 0x001fc80007f5e0ff */
[----:B------:R-:W-:Y:S02]  /*2f8e0*/  LEA.HI.X.SX32 R3, R0, R69, 0x1, P2 ;  /* 0x0000004500037211 */ /* 0x000fe400010f0eff */
[----:B------:R-:W-:-:S05]  /*2f8f0*/  PRMT R8, R16, 0x7772, RZ ;  /* 0x0000777210087816 */ /* 0x000fca00000000ff */
[----:B------:R0:W-:Y:S01]  /*2f900*/  @P1 STG.E.U8 desc[UR28][R2.64], R8 ;  /* 0x0000000802001986 */ /* 0x0001e2000c10111c */
[----:B--2---:R-:W-:Y:S01]  /*2f910*/  ISETP.LT.AND P4, PT, R61, UR4, !P0 ;  /* 0x000000043d007c0c */ /* 0x004fe2000c781270 */
[----:B------:R-:W-:Y:S02]  /*2f920*/  ULDC UR4, c[0x0][0x22c] ;  /* 0x00008b0000047ab9 */ /* 0x000fe40000000800 */
[----:B------:R-:W2:Y:S01]  /*2f930*/  LDL.LU R61, [R1+0xdac] ;  /* 0x000dac00013d7983 */ /* 0x000ea20000300800 */
[----:B---3--:R-:W-:Y:S01]  /*2f940*/  ISETP.LT.AND P2, PT, R62, UR4, !P0 ;  /* 0x000000043e007c0c */ /* 0x008fe2000c741270 */
[----:B------:R-:W-:Y:S02]  /*2f950*/  ULDC UR4, c[0x0][0x22c] ;  /* 0x00008b0000047ab9 */ /* 0x000fe40000000800 */
[----:B------:R-:W3:Y:S01]  /*2f960*/  LDL.LU R62, [R1+0xdc0] ;  /* 0x000dc000013e7983 */ /* 0x000ee20000300800 */
[----:B----4-:R-:W-:Y:S02]  /*2f970*/  ISETP.LT.AND P1, PT, R60, UR4, !P0 ;  /* 0x000000043c007c0c */ /* 0x010fe4000c721270 */
[----:B------:R-:W-:Y:S01]  /*2f980*/  ISETP.LT.AND P5, PT, R14, UR7, !P0 ;  /* 0x000000070e007c0c */ /* 0x000fe2000c7a1270 */
[----:B------:R-:W4:Y:S01]  /*2f990*/  LDL.LU R60, [R1+0xdbc] ;  /* 0x000dbc00013c7983 */ /* 0x000f220000300800 */
[----:B------:R-:W1:Y:S01]  /*2f9a0*/  LDC R14, c[0x0][0x248] ;  /* 0x00009200ff0e7b82 */ /* 0x000e620000000800 */
[----:B------:R-:W-:Y:S01]  /*2f9b0*/  IMAD R0, R12, 0x2, R0 ;  /* 0x000000020c007824 */ /* 0x000fe200078e0200 */
[----:B------:R-:W-:Y:S01]  /*2f9c0*/  PRMT R11, R17, 0x7772, RZ ;  /* 0x00007772110b7816 */ /* 0x000fe200000000ff */
[----:B------:R-:W-:Y:S01]  /*2f9d0*/  ULDC UR4, c[0x0][0x22c] ;  /* 0x00008b0000047ab9 */ /* 0x000fe20000000800 */
[----:B------:R-:W-:Y:S01]  /*2f9e0*/  PRMT R10, R18, 0x7772, RZ ;  /* 0x00007772120a7816 */ /* 0x000fe200000000ff */
[----:B------:R-:W-:-:S03]  /*2f9f0*/  ULDC UR7, c[0x0][0x22c] ;  /* 0x00008b0000077ab9 */ /* 0x000fc60000000800 */
[----:B------:R-:W1:Y:S01]  /*2fa00*/  LDC R12, c[0x0][0x248] ;  /* 0x00009200ff0c7b82 */ /* 0x000e620000000800 */
[----:B0-----:R-:W-:-:S04]  /*2fa10*/  IADD3 R2, P6, R0, R68, RZ ;  /* 0x0000004400027210 */ /* 0x001fc80007fde0ff */
[-C--:B------:R-:W-:Y:S01]  /*2fa20*/  LEA.HI.X.SX32 R3, R0, R69.reuse, 0x1, P6 ;  /* 0x0000004500037211 */ /* 0x080fe200030f0eff */
[----:B-1----:R-:W-:Y:S02]  /*2fa30*/  IMAD R9, R14, 0x2, R0 ;  /* 0x000000020e097824 */ /* 0x002fe400078e0200 */
[----:B------:R-:W4:Y:S02]  /*2fa40*/  LDL.LU R14, [R1+0xbe0] ;  /* 0x000be000010e7983 */ /* 0x000f240000300800 */
[----:B------:R-:W-:Y:S01]  /*2fa50*/  IMAD R0, R15, 0x2, R9 ;  /* 0x000000020f007824 */ /* 0x000fe200078e0209 */
[C---:B------:R-:W-:Y:S01]  /*2fa60*/  IADD3 R8, P6, R9.reuse, R68, RZ ;  /* 0x0000004409087210 */ /* 0x040fe20007fde0ff */
[----:B------:R0:W-:Y:S01]  /*2fa70*/  @P3 STG.E.U8 desc[UR28][R2.64], R11 ;  /* 0x0000000b02003986 */ /* 0x0001e2000c10111c */
[----:B------:R-:W-:Y:S01]  /*2fa80*/  PRMT R16, R16, 0x7773, RZ ;  /* 0x0000777310107816 */ /* 0x000fe200000000ff */
[----:B------:R-:W1:Y:S01]  /*2fa90*/  LDC R15, c[0x0][0x248] ;  /* 0x00009200ff0f7b82 */ /* 0x000e620000000800 */
[----:B------:R-:W-:-:S05]  /*2faa0*/  LEA.HI.X.SX32 R9, R9, R69, 0x1, P6 ;  /* 0x0000004509097211 */ /* 0x000fca00030f0eff */
[----:B------:R0:W-:Y:S02]  /*2fab0*/  @P5 STG.E.U8 desc[UR28][R8.64], R10 ;  /* 0x0000000a08005986 */ /* 0x0001e4000c10111c */
[C---:B0-----:R-:W-:Y:S01]  /*2fac0*/  IADD3 R2, P6, R0.reuse, R68, RZ ;  /* 0x0000004400027210 */ /* 0x041fe20007fde0ff */
[----:B------:R-:W0:Y:S03]  /*2fad0*/  LDC R11, c[0x0][0x248] ;  /* 0x00009200ff0b7b82 */ /* 0x000e260000000800 */
[----:B------:R-:W-:Y:S01]  /*2fae0*/  LEA.HI.X.SX32 R3, R0, R69, 0x1, P6 ;  /* 0x0000004500037211 */ /* 0x000fe200030f0eff */
[----:B------:R-:W-:Y:S01]  /*2faf0*/  IMAD R0, R13, 0x2, R0 ;  /* 0x000000020d007824 */ /* 0x000fe200078e0200 */
[----:B------:R-:W-:-:S03]  /*2fb00*/  PRMT R8, R19, 0x7772, RZ ;  /* 0x0000777213087816 */ /* 0x000fc600000000ff */
[----:B------:R-:W-:Y:S01]  /*2fb10*/  IMAD R10, R12, 0x2, R0 ;  /* 0x000000020c0a7824 */ /* 0x000fe200078e0200 */
[----:B------:R-:W-:Y:S01]  /*2fb20*/  ISETP.LT.AND P3, PT, R63, UR4, !P0 ;  /* 0x000000043f007c0c */ /* 0x000fe2000c761270 */
[----:B------:R-:W-:Y:S01]  /*2fb30*/  ULDC UR4, c[0x0][0x22c] ;  /* 0x00008b0000047ab9 */ /* 0x000fe20000000800 */
[----:B------:R-:W-:Y:S01]  /*2fb40*/  PRMT R17, R17, 0x7773, RZ ;  /* 0x0000777311117816 */ /* 0x000fe200000000ff */
[----:B------:R1:W-:Y:S01]  /*2fb50*/  @P4 STG.E.U8 desc[UR28][R2.64], R8 ;  /* 0x0000000802004986 */ /* 0x0003e2000c10111c */
[----:B------:R-:W0:Y:S01]  /*2fb60*/  LDC R12, c[0x0][0x248] ;  /* 0x00009200ff0c7b82 */ /* 0x000e220000000800 */
[-C--:B-1----:R-:W-:Y:S02]  /*2fb70*/  IADD3 R2, P4, R0, R68.reuse, RZ ;  /* 0x0000004400027210 */ /* 0x082fe40007f9e0ff */
[----:B------:R-:W-:Y:S02]  /*2fb80*/  IADD3 R8, P6, R10, R68, RZ ;  /* 0x000000440a087210 */ /* 0x000fe40007fde0ff */
[----:B------:R-:W-:-:S02]  /*2fb90*/  LEA.HI.X.SX32 R3, R0, R69, 0x1, P4 ;  /* 0x0000004500037211 */ /* 0x000fc400020f0eff */
[----:B------:R-:W-:-:S03]  /*2fba0*/  LEA.HI.X.SX32 R9, R10, R69, 0x1, P6 ;  /* 0x000000450a097211 */ /* 0x000fc600030f0eff */
[----:B------:R-:W-:Y:S04]  /*2fbb0*/  @P2 STG.E.U8 desc[UR28][R2.64], R16 ;  /* 0x0000001002002986 */ /* 0x000fe8000c10111c */
[----:B------:R1:W-:Y:S01]  /*2fbc0*/  @P1 STG.E.U8 desc[UR28][R8.64], R17 ;  /* 0x0000001108001986 */ /* 0x0003e2000c10111c */
[----:B--2---:R-:W-:Y:S01]  /*2fbd0*/  ISETP.LT.AND P5, PT, R61, UR4, !P0 ;  /* 0x000000043d007c0c */ /* 0x004fe2000c7a1270 */
[----:B------:R-:W-:Y:S02]  /*2fbe0*/  ULDC UR4, c[0x0][0x22c] ;  /* 0x00008b0000047ab9 */ /* 0x000fe40000000800 */
[----:B------:R-:W2:Y:S01]  /*2fbf0*/  LDL.LU R61, [R1+0xdc4] ;  /* 0x000dc400013d7983 */ /* 0x000ea20000300800 */
[----:B---3--:R-:W-:-:S03]  /*2fc00*/  ISETP.LT.AND P4, PT, R62, UR4, !P0 ;  /* 0x000000043e007c0c */ /* 0x008fc6000c781270 */
[----:B------:R-:W3:Y:S01]  /*2fc10*/  LDL.LU R13, [R1+0xdcc] ;  /* 0x000dcc00010d7983 */ /* 0x000ee20000300800 */
[----:B------:R-:W-:Y:S02]  /*2fc20*/  ULDC UR4, c[0x0][0x22c] ;  /* 0x00008b0000047ab9 */ /* 0x000fe40000000800 */
[----:B----4-:R-:W-:Y:S01]  /*2fc30*/  ISETP.LT.AND P2, PT, R60, UR4, !P0 ;  /* 0x000000043c007c0c */ /* 0x010fe2000c741270 */
[----:B0-----:R-:W-:Y:S01]  /*2fc40*/  IMAD R10, R11, 0x2, R10 ;  /* 0x000000020b0a7824 */ /* 0x001fe200078e020a */
[----:B------:R-:W4:Y:S01]  /*2fc50*/  LDL.LU R60, [R1+0xdc8] ;  /* 0x000dc800013c7983 */ /* 0x000f220000300800 */
[----:B------:R-:W0:Y:S01]  /*2fc60*/  LDC R11, c[0x0][0x248] ;  /* 0x00009200ff0b7b82 */ /* 0x000e220000000800 */
[----:B------:R-:W-:Y:S02]  /*2fc70*/  ULDC UR4, c[0x0][0x248] ;  /* 0x0000920000047ab9 */ /* 0x000fe40000000800 */
[----:B-1----:R-:W4:Y:S04]  /*2fc80*/  LDL.LU R17, [R1+0xdd0] ;  /* 0x000dd00001117983 */ /* 0x002f280000300800 */
[----:B------:R-:W4:Y:S01]  /*2fc90*/  LDL.LU R16, [R1+0xdd4] ;  /* 0x000dd40001107983 */ /* 0x000f220000300800 */
[----:B------:R-:W-:-:S02]  /*2fca0*/  IADD3 R2, P1, R10, R68, RZ ;  /* 0x000000440a027210 */ /* 0x000fc40007f3e0ff */
[----:B------:R-:W-:Y:S02]  /*2fcb0*/  PRMT R18, R18, 0x7773, RZ ;  /* 0x0000777312127816 */ /* 0x000fe400000000ff */
[----:B------:R-:W-:Y:S01]  /*2fcc0*/  LEA.HI.X.SX32 R3, R10, R69, 0x1, P1 ;  /* 0x000000450a037211 */ /* 0x000fe200008f0eff */
[----:B------:R-:W-:Y:S01]  /*2fcd0*/  IMAD R10, R12, 0x4, R10 ;  /* 0x000000040c0a7824 */ /* 0x000fe200078e020a */
[----:B------:R-:W-:Y:S01]  /*2fce0*/  PRMT R19, R19, 0x7773, RZ ;  /* 0x0000777313137816 */ /* 0x000fe200000000ff */
[----:B------:R-:W1:Y:S01]  /*2fcf0*/  LDC R12, c[0x0][0x248] ;  /* 0x00009200ff0c7b82 */ /* 0x000e620000000800 */
[C---:B------:R-:W-:Y:S01]  /*2fd00*/  ISETP.LT.AND P6, PT, R14.reuse, UR6, !P0 ;  /* 0x000000060e007c0c */ /* 0x040fe2000c7c1270 */
[----:B------:R-:W-:Y:S01]  /*2fd10*/  IMAD R0, R14, UR4, RZ ;  /* 0x000000040e007c24 */ /* 0x000fe2000f8e02ff */
[----:B------:R0:W-:Y:S05]  /*2fd20*/  @P3 STG.E.U8 desc[UR28][R2.64], R18 ;  /* 0x0000001202003986 */ /* 0x0001ea000c10111c */
[----:B------:R-:W1:Y:S01]  /*2fd30*/  LDC R14, c[0x0][0x248] ;  /* 0x00009200ff0e7b82 */ /* 0x000e620000000800 */
[----:B------:R-:W-:Y:S01]  /*2fd40*/  ULDC UR4, c[0x0][0x22c] ;  /* 0x00008b0000047ab9 */ /* 0x000fe20000000800 */
[----:B------:R-:W-:Y:S01]  /*2fd50*/  ULDC UR6, c[0x0][0x22c] ;  /* 0x00008b0000067ab9 */ /* 0x000fe20000000800 */
[----:B------:R-:W-:-:S04]  /*2fd60*/  IADD3 R8, P1, R0, R68, RZ ;  /* 0x0000004400087210 */ /* 0x000fc80007f3e0ff */
[-C--:B------:R-:W-:Y:S02]  /*2fd70*/  LEA.HI.X.SX32 R9, R0, R69.reuse, 0x1, P1 ;  /* 0x0000004500097211 */ /* 0x080fe400008f0eff */
[----:B0-----:R-:W-:Y:S01]  /*2fd80*/  IADD3 R2, P3, R10, R68, RZ ;  /* 0x000000440a027210 */ /* 0x001fe20007f7e0ff */
[----:B------:R-:W4:Y:S01]  /*2fd90*/  LDL.LU R18, [R1+0xddc] ;  /* 0x000ddc0001127983 */ /* 0x000f220000300800 */
[----:B------:R-:W-:Y:S02]  /*2fda0*/  PRMT R0, R20, 0x7770, RZ ;  /* 0x0000777014007816 */ /* 0x000fe400000000ff */
[----:B------:R-:W-:Y:S01]  /*2fdb0*/  LEA.HI.X.SX32 R3, R10, R69, 0x1, P3 ;  /* 0x000000450a037211 */ /* 0x000fe200018f0eff */
[----:B------:R-:W-:Y:S01]  /*2fdc0*/  IMAD R10, R11, 0x2, R10 ;  /* 0x000000020b0a7824 */ /* 0x000fe200078e020a */
[----:B------:R1:W-:Y:S04]  /*2fdd0*/  @P6 STG.E.U8 desc[UR28][R8.64], R19 ;  /* 0x0000001308006986 */ /* 0x0003e8000c10111c */
[----:B------:R0:W-:Y:S01]  /*2fde0*/  @P5 STG.E.U8 desc[UR28][R2.64], R0 ;  /* 0x0000000002005986 */ /* 0x0001e2000c10111c */
[----:B------:R-:W-:Y:S01]  /*2fdf0*/  PRMT R11, R21, 0x7770, RZ ;  /* 0x00007770150b7816 */ /* 0x000fe200000000ff */
[----:B-1----:R-:W-:-:S02]  /*2fe00*/  IMAD R9, R14, 0x2, R10 ;  /* 0x000000020e097824 */ /* 0x002fc400078e020a */
[----:B------:R-:W1:Y:S01]  /*2fe10*/  LDC R14, c[0x0][0x248] ;  /* 0x00009200ff0e7b82 */ /* 0x000e620000000800 */
[----:B0-----:R-:W-:-:S04]  /*2fe20*/  IADD3 R2, P6, R10, R68, RZ ;  /* 0x000000440a027210 */ /* 0x001fc80007fde0ff */
[-C--:B------:R-:W-:Y:S02]  /*2fe30*/  LEA.HI.X.SX32 R3, R10, R69.reuse, 0x1, P6 ;  /* 0x000000450a037211 */ /* 0x080fe400030f0eff */
[----:B------:R-:W-:Y:S01]  /*2fe40*/  IADD3 R8, P6, R9, R68, RZ ;  /* 0x0000004409087210 */ /* 0x000fe20007fde0ff */
[----:B------:R-:W-:Y:S01]  /*2fe50*/  IMAD R0, R15, 0x2, R9 ;  /* 0x000000020f007824 */ /* 0x000fe200078e0209 */
[----:B------:R-:W-:Y:S01]  /*2fe60*/  PRMT R10, R22, 0x7770, RZ ;  /* 0x00007770160a7816 */ /* 0x000fe200000000ff */
[----:B------:R0:W-:Y:S01]  /*2fe70*/  @P4 STG.E.U8 desc[UR28][R2.64], R11 ;  /* 0x0000000b02004986 */ /* 0x0001e2000c10111c */
[----:B------:R-:W-:-:S03]  /*2fe80*/  LEA.HI.X.SX32 R9, R9, R69, 0x1, P6 ;  /* 0x0000004509097211 */ /* 0x000fc600030f0eff */
[----:B------:R-:W4:Y:S04]  /*2fe90*/  LDL.LU R15, [R1+0xbdc] ;  /* 0x000bdc00010f7983 */ /* 0x000f280000300800 */
[----:B------:R0:W-:Y:S01]  /*2fea0*/  @P2 STG.E.U8 desc[UR28][R8.64], R10 ;  /* 0x0000000a08002986 */ /* 0x0001e2000c10111c */
[----:B--2---:R-:W-:Y:S01]  /*2feb0*/  ISETP.LT.AND P1, PT, R61, UR4, !P0 ;  /* 0x000000043d007c0c */ /* 0x004fe2000c721270 */
[----:B------:R-:W-:Y:S02]  /*2fec0*/  ULDC UR4, c[0x0][0x22c] ;  /* 0x00008b0000047ab9 */ /* 0x000fe40000000800 */
[----:B---3--:R-:W-:Y:S01]  /*2fed0*/  ISETP.LT.AND P3, PT, R13, UR4, !P0 ;  /* 0x000000040d007c0c */ /* 0x008fe2000c761270 */
[----:B------:R-:W-:Y:S01]  /*2fee0*/  ULDC UR4, c[0x0][0x22c] ;  /* 0x00008b0000047ab9 */ /* 0x000fe20000000800 */
[----:B------:R-:W2:Y:S01]  /*2fef0*/  LDC R13, c[0x0][0x248] ;  /* 0x00009200ff0d7b82 */ /* 0x000ea20000000800 */
[----:B----4-:R-:W-:Y:S01]  /*2ff00*/  ISETP.LT.AND P5, PT, R60, UR4, !P0 ;  /* 0x000000043c007c0c */ /* 0x010fe2000c7a1270 */
[----:B------:R-:W-:-:S02]  /*2ff10*/  ULDC UR4, c[0x0][0x22c] ;  /* 0x00008b0000047ab9 */ /* 0x000fc40000000800 */
[----:B------:R-:W-:Y:S01]  /*2ff20*/  ISETP.LT.AND P4, PT, R17, UR4, !P0 ;  /* 0x0000000411007c0c */ /* 0x000fe2000c781270 */
[----:B------:R-:W-:Y:S01]  /*2ff30*/  ULDC UR4, c[0x0][0x22c] ;  /* 0x00008b0000047ab9 */ /* 0x000fe20000000800 */
[----:B------:R-:W3:Y:S01]  /*2ff40*/  LDL.LU R17, [R1+0xde4] ;  /* 0x000de40001117983 */ /* 0x000ee20000300800 */
[----:B------:R-:W-:Y:S01]  /*2ff50*/  ISETP.LT.AND P2, PT, R16, UR4, !P0 ;  /* 0x0000000410007c0c */ /* 0x000fe2000c741270 */
[----:B------:R-:W-:Y:S02]  /*2ff60*/  ULDC UR4, c[0x0][0x22c] ;  /* 0x00008b0000047ab9 */ /* 0x000fe40000000800 */
[----:B------:R-:W4:Y:S01]  /*2ff70*/  LDL.LU R16, [R1+0xde8] ;  /* 0x000de80001107983 */ /* 0x000f220000300800 */
[C---:B0-----:R-:W-:Y:S02]  /*2ff80*/  IADD3 R2, P6, R0.reuse, R68, RZ ;  /* 0x0000004400027210 */ /* 0x041fe40007fde0ff */
[----:B------:R-:W-:Y:S02]  /*2ff90*/  PRMT R10, R23, 0x7770, RZ ;  /* 0x00007770170a7816 */ /* 0x000fe400000000ff */
[----:B------:R-:W-:Y:S01]  /*2ffa0*/  LEA.HI.X.SX32 R3, R0, R69, 0x1, P6 ;  /* 0x0000004500037211 */ /* 0x000fe200030f0eff */
[----:B--2---:R-:W-:-:S04]  /*2ffb0*/  IMAD R9, R13, 0x2, R0 ;  /* 0x000000020d097824 */ /* 0x004fc800078e0200 */
[----:B------:R0:W-:Y:S01]  /*2ffc0*/  @P1 STG.E.U8 desc[UR28][R2.64], R10 ;  /* 0x0000000a02001986 */ /* 0x0001e2000c10111c */
[----:B------:R-:W-:Y:S01]  /*2ffd0*/  IMAD R0, R12, 0x2, R9 ;  /* 0x000000020c007824 */ /* 0x000fe200078e0209 */
[-C--:B------:R-:W-:Y:S02]  /*2ffe0*/  IADD3 R8, P6, R9, R68.reuse, RZ ;  /* 0x0000004409087210 */ /* 0x080fe40007fde0ff */
[----:B------:R-:W2:Y:S01]  /*2fff0*/  LDL.LU R13, [R1+0xde0] ;  /* 0x000de000010d7983 */ /* 0x000ea20000300800 */
[----:B------:R-:W-:Y:S01]  /*30000*/  PRMT R11, R21, 0x7771, RZ ;  /* 0x00007771150b7816 */ /* 0x000fe200000000ff */
[----:B------:R-:W3:Y:S01]  /*30010*/  LDC R12, c[0x0][0x248] ;  /* 0x00009200ff0c7b82 */ /* 0x000ee20000000800 */
[----:B------:R-:W-:Y:S01]  /*30020*/  LEA.HI.X.SX32 R9, R9, R69, 0x1, P6 ;  /* 0x0000004509097211 */ /* 0x000fe200030f0eff */
[----:B------:R-:W2:Y:S01]  /*30030*/  LDL.LU R19, [R1+0xdec] ;  /* 0x000dec0001137983 */ /* 0x000ea20000300800 */
[----:B0-----:R-:W-:Y:S02]  /*30040*/  IADD3 R2, P6, R0, R68, RZ ;  /* 0x0000004400027210 */ /* 0x001fe40007fde0ff */
[----:B------:R-:W-:-:S02]  /*30050*/  PRMT R10, R20, 0x7771, RZ ;  /* 0x00007771140a7816 */ /* 0x000fc400000000ff */
[----:B------:R-:W-:Y:S02]  /*30060*/  LEA.HI.X.SX32 R3, R0, R69, 0x1, P6 ;  /* 0x0000004500037211 */ /* 0x000fe400030f0eff */
[----:B------:R-:W-:Y:S01]  /*30070*/  ISETP.LT.AND P1, PT, R18, UR4, !P0 ;  /* 0x0000000412007c0c */ /* 0x000fe2000c721270 */
[----:B------:R-:W-:Y:S01]  /*30080*/  ULDC UR4, c[0x0][0x248] ;  /* 0x0000920000047ab9 */ /* 0x000fe20000000800 */
[----:B------:R0:W-:Y:S04]  /*30090*/  @P3 STG.E.U8 desc[UR28][R8.64], R10 ;  /* 0x0000000a08003986 */ /* 0x0001e8000c10111c */
[----:B------:R-:W2:Y:S04]  /*300a0*/  LDL.LU R18, [R1+0xdf0] ;  /* 0x000df00001127983 */ /* 0x000ea80000300800 */
[----:B------:R4:W-:Y:S01]  /*300b0*/  @P5 STG.E.U8 desc[UR28][R2.64], R11 ;  /* 0x0000000b02005986 */ /* 0x0009e2000c10111c */
[----:B-1----:R-:W-:-:S02]  /*300c0*/  IMAD R0, R14, 0x2, R0 ;  /* 0x000000020e007824 */ /* 0x002fc400078e0200 */
[----:B------:R-:W1:Y:S08]  /*300d0*/  LDC R14, c[0x0][0x248] ;  /* 0x00009200ff0e7b82 */ /* 0x000e700000000800 */
[----:B0-----:R-:W0:Y:S01]  /*300e0*/  LDC R10, c[0x0][0x248] ;  /* 0x00009200ff0a7b82 */ /* 0x001e220000000800 */
[----:B------:R-:W-:Y:S01]  /*300f0*/  IMAD R8, R15, UR4, RZ ;  /* 0x000000040f087c24 */ /* 0x000fe2000f8e02ff */
[----:B------:R-:W-:-:S02]  /*30100*/  ULDC UR4, c[0x0][0x22c] ;  /* 0x00008b0000047ab9 */ /* 0x000fc40000000800 */
[----:B----4-:R-:W-:Y:S01]  /*30110*/  ISETP.LT.AND P5, PT, R16, UR4, !P0 ;  /* 0x0000000410007c0c */ /* 0x010fe2000c7a1270 */
[----:B------:R-:W-:Y:S01]  /*30120*/  ULDC UR4, c[0x0][0x22c] ;  /* 0x00008b0000047ab9 */ /* 0x000fe20000000800 */
[----:B------:R-:W4:Y:S01]  /*30130*/  LDL.LU R16, [R1+0xdf4] ;  /* 0x000df40001107983 */ /* 0x000f220000300800 */
[C---:B------:R-:W-:Y:S02]  /*30140*/  IADD3 R2, P3, R0.reuse, R68, RZ ;  /* 0x0000004400027210 */ /* 0x040fe40007f7e0ff */
[----:B------:R-:W-:Y:S01]  /*30150*/  ISETP.LT.AND P6, PT, R15, UR6, !P0 ;  /* 0x000000060f007c0c */ /* 0x000fe2000c7c1270 */
[----:B------:R-:W-:Y:S01]  /*30160*/  ULDC UR6, c[0x0][0x22c] ;  /* 0x00008b0000067ab9 */ /* 0x000fe20000000800 */
[----:B------:R-:W1:Y:S01]  /*30170*/  LDC R15, c[0x0][0x248] ;  /* 0x00009200ff0f7b82 */ /* 0x000e620000000800 */
[----:B------:R-:W-:Y:S02]  /*30180*/  LEA.HI.X.SX32 R3, R0, R69, 0x1, P3 ;  /* 0x0000004500037211 */ /* 0x000fe400018f0eff */
[----:B------:R-:W-:-:S05]  /*30190*/  PRMT R9, R22, 0x7771, RZ ;  /* 0x0000777116097816 */ /* 0x000fca00000000ff */
[----:B------:R0:W-:Y:S01]  /*301a0*/  @P4 STG.E.U8 desc[UR28][R2.64], R9 ;  /* 0x0000000902004986 */ /* 0x0001e2000c10111c */
[----:B---3--:R-:W-:Y:S01]  /*301b0*/  ISETP.LT.AND P3, PT, R17, UR7, !P0 ;  /* 0x0000000711007c0c */ /* 0x008fe2000c761270 */
[----:B------:R-:W-:Y:S01]  /*301c0*/  IMAD R0, R12, 0x4, R0 ;  /* 0x000000040c007824 */ /* 0x000fe200078e0200 */
[----:B------:R-:W-:Y:S01]  /*301d0*/  PRMT R11, R20, 0x7772, RZ ;  /* 0x00007772140b7816 */ /* 0x000fe200000000ff */
[----:B------:R-:W3:Y:S01]  /*301e0*/  LDL.LU R17, [R1+0xe04] ;  /* 0x000e040001117983 */ /* 0x000ee20000300800 */
[----:B------:R-:W4:Y:S01]  /*301f0*/  LDC R12, c[0x0][0x248] ;  /* 0x00009200ff0c7b82 */ /* 0x000f220000000800 */
[----:B------:R-:W-:Y:S01]  /*30200*/  ULDC UR7, c[0x0][0x22c] ;  /* 0x00008b0000077ab9 */ /* 0x000fe20000000800 */
[----:B0-----:R-:W-:-:S04]  /*30210*/  IADD3 R2, P4, R8, R68, RZ ;  /* 0x0000004408027210 */ /* 0x001fc80007f9e0ff */
[----:B------:R-:W-:Y:S02]  /*30220*/  LEA.HI.X.SX32 R3, R8, R69, 0x1, P4 ;  /* 0x0000004508037211 */ /* 0x000fe400020f0eff */
[----:B------:R-:W-:Y:S01]  /*30230*/  PRMT R8, R23, 0x7771, RZ ;  /* 0x0000777117087816 */ /* 0x000fe200000000ff */
[----:B------:R-:W-:-:S04]  /*30240*/  IMAD R9, R10, 0x2, R0 ;  /* 0x000000020a097824 */ /* 0x000fc800078e0200 */
[----:B------:R0:W-:Y:S01]  /*30250*/  @P6 STG.E.U8 desc[UR28][R2.64], R8 ;  /* 0x0000000802006986 */ /* 0x0001e2000c10111c */
[----:B-1----:R-:W-:Y:S01]  /*30260*/  IMAD R10, R15, 0x2, R9 ;  /* 0x000000020f0a7824 */ /* 0x002fe200078e0209 */
[----:B0-----:R-:W-:-:S04]  /*30270*/  IADD3 R2, P6, R0, R68, RZ ;  /* 0x0000004400027210 */ /* 0x001fc80007fde0ff */
[-C--:B------:R-:W-:Y:S02]  /*30280*/  LEA.HI.X.SX32 R3, R0, R69.reuse, 0x1, P6 ;  /* 0x0000004500037211 */ /* 0x080fe400030f0eff */
[-C--:B------:R-:W-:Y:S02]  /*30290*/  IADD3 R8, P6, R9, R68.reuse, RZ ;  /* 0x0000004409087210 */ /* 0x080fe40007fde0ff */
[----:B------:R-:W-:Y:S01]  /*302a0*/  PRMT R0, R21, 0x7772, RZ ;  /* 0x0000777215007816 */ /* 0x000fe200000000ff */
[----:B------:R0:W-:Y:S01]  /*302b0*/  @P2 STG.E.U8 desc[UR28][R2.64], R11 ;  /* 0x0000000b02002986 */ /* 0x0001e2000c10111c */
[----:B------:R-:W-:Y:S02]  /*302c0*/  LEA.HI.X.SX32 R9, R9, R69, 0x1, P6 ;  /* 0x0000004509097211 */ /* 0x000fe400030f0eff */
[----:B--2---:R-:W-:Y:S01]  /*302d0*/  ISETP.LT.AND P2, PT, R19, UR4, !P0 ;  /* 0x0000000413007c0c */ /* 0x004fe2000c741270 */
[----:B------:R-:W-:Y:S01]  /*302e0*/  ULDC UR4, c[0x0][0x22c] ;  /* 0x00008b0000047ab9 */ /* 0x000fe20000000800 */
[----:B------:R-:W2:Y:S04]  /*302f0*/  LDL.LU R19, [R1+0xbd8] ;  /* 0x000bd80001137983 */ /* 0x000ea80000300800 */
[----:B------:R1:W-:Y:S01]  /*30300*/  @P1 STG.E.U8 desc[UR28][R8.64], R0 ;  /* 0x0000000008001986 */ /* 0x0003e2000c10111c */
[----:B0-----:R-:W-:-:S04]  /*30310*/  IADD3 R2, P6, R10, R68, RZ ;  /* 0x000000440a027210 */ /* 0x001fc80007fde0ff */
[----:B------:R-:W-:Y:S02]  /*30320*/  LEA.HI.X.SX32 R3, R10, R69, 0x1, P6 ;  /* 0x000000450a037211 */ /* 0x000fe400030f0eff */
[----:B------:R-:W-:Y:S01]  /*30330*/  ISETP.LT.AND P1, PT, R18, UR4, !P0 ;  /* 0x0000000412007c0c */ /* 0x000fe2000c721270 */
[----:B------:R-:W-:Y:S01]  /*30340*/  ULDC UR4, c[0x0][0x22c] ;  /* 0x00008b0000047ab9 */ /* 0x000fe20000000800 */
[----:B------:R-:W2:Y:S01]  /*30350*/  LDL.LU R18, [R1+0xe00] ;  /* 0x000e000001127983 */ /* 0x000ea20000300800 */
[----:B-1----:R-:W-:-:S05]  /*30360*/  PRMT R9, R22, 0x7772, RZ ;  /* 0x0000777216097816 */ /* 0x002fca00000000ff */
[----:B------:R0:W-:Y:S01]  /*30370*/  @P3 STG.E.U8 desc[UR28][R2.64], R9 ;  /* 0x0000000902003986 */ /* 0x0001e2000c10111c */
[----:B----4-:R-:W-:Y:S02]  /*30380*/  ISETP.LT.AND P3, PT, R16, UR4, !P0 ;  /* 0x0000000410007c0c */ /* 0x010fe4000c761270 */
[----:B------:R-:W-:Y:S01]  /*30390*/  ISETP.LT.AND P4, PT, R13, UR6, !P0 ;  /* 0x000000060d007c0c */ /* 0x000fe2000c781270 */
[----:B------:R-:W4:Y:S01]  /*303a0*/  LDL.LU R16, [R1+0xe10] ;  /* 0x000e100001107983 */ /* 0x000f220000300800 */
[----:B------:R-:W1:Y:S01]  /*303b0*/  LDC R13, c[0x0][0x248] ;  /* 0x00009200ff0d7b82 */ /* 0x000e620000000800 */
[----:B------:R-:W-:Y:S01]  /*303c0*/  IMAD R0, R14, 0x2, R10 ;  /* 0x000000020e007824 */ /* 0x000fe200078e020a */
[----:B------:R-:W-:Y:S01]  /*303d0*/  ULDC UR4, c[0x0][0x22c] ;  /* 0x00008b0000047ab9 */ /* 0x000fe20000000800 */
[----:B------:R-:W-:Y:S01]  /*303e0*/  PRMT R11, R23, 0x7772, RZ ;  /* 0x00007772170b7816 */ /* 0x000fe200000000ff */
[----:B------:R-:W-:Y:S01]  /*303f0*/  ULDC UR6, c[0x0][0x22c] ;  /* 0x00008b0000067ab9 */ /* 0x000fe20000000800 */
[----:B0-----:R-:W-:-:S03]  /*30400*/  IMAD R3, R12, 0x2, R0 ;  /* 0x000000020c037824 */ /* 0x001fc600078e0200 */
[----:B------:R-:W0:Y:S01]  /*30410*/  LDC R10, c[0x0][0x248] ;  /* 0x00009200ff0a7b82 */ /* 0x000e220000000800 */
[----:B------:R-:W-:-:S04]  /*30420*/  IADD3 R8, P6, R0, R68, RZ ;  /* 0x0000004400087210 */ /* 0x000fc80007fde0ff */
[-C--:B------:R-:W-:Y:S02]  /*30430*/  LEA.HI.X.SX32 R9, R0, R69.reuse, 0x1, P6 ;  /* 0x0000004500097211 */ /* 0x080fe400030f0eff */
[----:B------:R-:W-:Y:S01]  /*30440*/  IADD3 R2, P6, R3, R68, RZ ;  /* 0x0000004403027210 */ /* 0x000fe20007fde0ff */
[----:B------:R-:W2:Y:S01]  /*30450*/  LDC R12, c[0x0][0x248] ;  /* 0x00009200ff0c7b82 */ /* 0x000ea20000000800 */
[----:B-1----:R-:W-:Y:S02]  /*30460*/  IMAD R0, R13, 0x2, R3 ;  /* 0x000000020d007824 */ /* 0x002fe400078e0203 */
[----:B------:R-:W-:Y:S02]  /*30470*/  LEA.HI.X.SX32 R3, R3, R69, 0x1, P6 ;  /* 0x0000004503037211 */ /* 0x000fe400030f0eff */
[----:B---3--:R-:W-:Y:S01]  /*30480*/  ISETP.LT.AND P6, PT, R17, UR4, !P0 ;  /* 0x0000000411007c0c */ /* 0x008fe2000c7c1270 */
[----:B------:R1:W-:Y:S01]  /*30490*/  @P5 STG.E.U8 desc[UR28][R8.64], R11 ;  /* 0x0000000b08005986 */ /* 0x0003e2000c10111c */
[----:B------:R-:W-:Y:S01]  /*304a0*/  PRMT R15, R20, 0x7773, RZ ;  /* 0x00007773140f7816 */ /* 0x000fe200000000ff */
[----:B------:R-:W-:-:S02]  /*304b0*/  ULDC UR4, c[0x0][0x248] ;  /* 0x0000920000047ab9 */ /* 0x000fc40000000800 */
[----:B------:R-:W3:Y:S04]  /*304c0*/  LDL.LU R17, [R1+0xe14] ;  /* 0x000e140001117983 */ /* 0x000ee80000300800 */
[----:B------:R-:W3:Y:S01]  /*304d0*/  LDL.LU R14, [R1+0xe0c] ;  /* 0x000e0c00010e7983 */ /* 0x000ee20000300800 */
[----:B0-----:R-:W-:Y:S01]  /*304e0*/  IMAD R13, R10, 0x2, R0 ;  /* 0x000000020a0d7824 */ /* 0x001fe200078e0200 */
[----:B------:R-:W-:Y:S01]  /*304f0*/  PRMT R21, R21, 0x7773, RZ ;  /* 0x0000777315157816 */ /* 0x000fe200000000ff */
[----:B------:R-:W0:Y:S01]  /*30500*/  LDC R10, c[0x0][0x248] ;  /* 0x00009200ff0a7b82 */ /* 0x000e220000000800 */
[CC--:B-1----:R-:W-:Y:S01]  /*30510*/  IADD3 R8, P5, R0.reuse, R68.reuse, RZ ;  /* 0x0000004400087210 */ /* 0x0c2fe20007fbe0ff */
[----:B------:R1:W-:Y:S03]  /*30520*/  @P4 STG.E.U8 desc[UR28][R2.64], R15 ;  /* 0x0000000f02004986 */ /* 0x0003e6000c10111c */
[----:B------:R-:W-:Y:S01]  /*30530*/  LEA.HI.X.SX32 R9, R0, R69, 0x1, P5 ;  /* 0x0000004500097211 */ /* 0x000fe200028f0eff */
[----:B------:R-:W3:Y:S02]  /*30540*/  LDL.LU R20, [R1+0xe18] ;  /* 0x000e180001147983 */ /* 0x000ee40000300800 */
[----:B------:R-:W3:Y:S01]  /*30550*/  LDC R0, c[0x0][0x248] ;  /* 0x00009200ff007b82 */ /* 0x000ee20000000800 */
[----:B-1----:R-:W-:-:S02]  /*30560*/  IADD3 R2, P5, R13, R68, RZ ;  /* 0x000000440d027210 */ /* 0x002fc40007fbe0ff */
[----:B------:R-:W-:Y:S02]  /*30570*/  PRMT R15, R22, 0x7773, RZ ;  /* 0x00007773160f7816 */ /* 0x000fe400000000ff */
[----:B------:R-:W-:Y:S01]  /*30580*/  LEA.HI.X.SX32 R3, R13, R69, 0x1, P5 ;  /* 0x000000450d037211 */ /* 0x000fe200028f0eff */
[----:B--2---:R-:W-:Y:S01]  /*30590*/  IMAD R11, R19, UR4, RZ ;  /* 0x00000004130b7c24 */ /* 0x004fe2000f8e02ff */
[----:B------:R1:W-:Y:S01]  /*305a0*/  @P2 STG.E.U8 desc[UR28][R8.64], R21 ;  /* 0x0000001508002986 */ /* 0x0003e2000c10111c */
[----:B------:R-:W-:-:S03]  /*305b0*/  ULDC UR4, c[0x0][0x22c] ;  /* 0x00008b0000047ab9 */ /* 0x000fc60000000800 */
[----:B------:R2:W-:Y:S01]  /*305c0*/  @P1 STG.E.U8 desc[UR28][R2.64], R15 ;  /* 0x0000000f02001986 */ /* 0x0005e2000c10111c */
[----:B------:R-:W-:Y:S01]  /*305d0*/  ISETP.LT.AND P4, PT, R19, UR6, !P0 ;  /* 0x0000000613007c0c */ /* 0x000fe2000c781270 */
[----:B------:R-:W-:Y:S01]  /*305e0*/  IMAD R13, R12, 0x4, R13 ;  /* 0x000000040c0d7824 */ /* 0x000fe200078e020d */
[----:B------:R-:W-:Y:S01]  /*305f0*/  PRMT R23, R23, 0x7773, RZ ;  /* 0x0000777317177816 */ /* 0x000fe200000000ff */
[----:B------:R-:W3:Y:S08]  /*30600*/  LDC R12, c[0x0][0x248] ;  /* 0x00009200ff0c7b82 */ /* 0x000ef00000000800 */
[----:B-1----:R-:W1:Y:S01]  /*30610*/  LDC R21, c[0x0][0x248] ;  /* 0x00009200ff157b82 */ /* 0x002e620000000800 */
[----:B----4-:R-:W-:Y:S01]  /*30620*/  ISETP.LT.AND P1, PT, R16, UR4, !P0 ;  /* 0x0000000410007c0c */ /* 0x010fe2000c721270 */
[----:B------:R-:W-:Y:S01]  /*30630*/  ULDC UR4, c[0x0][0x22c] ;  /* 0x00008b0000047ab9 */ /* 0x000fe20000000800 */
[----:B------:R-:W4:Y:S01]  /*30640*/  LDL.LU R16, [R1+0xe1c] ;  /* 0x000e1c0001107983 */ /* 0x000f220000300800 */
[----:B------:R-:W-:Y:S01]  /*30650*/  IADD3 R8, P5, R11, R68, RZ ;  /* 0x000000440b087210 */ /* 0x000fe20007fbe0ff */
[----:B------:R-:W-:-:S03]  /*30660*/  ULDC UR6, c[0x0][0x22c] ;  /* 0x00008b0000067ab9 */ /* 0x000fc60000000800 */
[-C--:B------:R-:W-:Y:S02]  /*30670*/  LEA.HI.X.SX32 R9, R11, R69.reuse, 0x1, P5 ;  /* 0x000000450b097211 */ /* 0x080fe400028f0eff */
[C---:B--2---:R-:W-:Y:S01]  /*30680*/  IADD3 R2, P5, R13.reuse, R68, RZ ;  /* 0x000000440d027210 */ /* 0x044fe20007fbe0ff */
[----:B------:R-:W2:Y:S02]  /*30690*/  LDC R11, c[0x0][0x248] ;  /* 0x00009200ff0b7b82 */ /* 0x000ea40000000800 */
[----:B------:R1:W-:Y:S01]  /*306a0*/  @P4 STG.E.U8 desc[UR28][R8.64], R23 ;  /* 0x0000001708004986 */ /* 0x0003e2000c10111c */
[----:B------:R-:W-:Y:S01]  /*306b0*/  LEA.HI.X.SX32 R3, R13, R69, 0x1, P5 ;  /* 0x000000450d037211 */ /* 0x000fe200028f0eff */
[----:B0-----:R-:W-:Y:S01]  /*306c0*/  IMAD R13, R10, 0x2, R13 ;  /* 0x000000020a0d7824 */ /* 0x001fe200078e020d */
[----:B------:R-:W-:Y:S01]  /*306d0*/  ISETP.LT.AND P2, PT, R18, UR7, !P0 ;  /* 0x0000000712007c0c */ /* 0x000fe2000c741270 */
[----:B------:R-:W-:Y:S01]  /*306e0*/  ULDC UR7, c[0x0][0x22c] ;  /* 0x00008b0000077ab9 */ /* 0x000fe20000000800 */
[----:B------:R-:W4:Y:S01]  /*306f0*/  LDL.LU R18, [R1+0xe24] ;  /* 0x000e240001127983 */ /* 0x000f220000300800 */
[----:B------:R-:W-:Y:S01]  /*30700*/  PRMT R19, R25, 0x7770, RZ ;  /* 0x0000777019137816 */ /* 0x000fe200000000ff */
[----:B------:R-:W0:Y:S01]  /*30710*/  LDC R10, c[0x0][0x248] ;  /* 0x00009200ff0a7b82 */ /* 0x000e220000000800 */
[----:B------:R-:W-:-:S07]  /*30720*/  PRMT R15, R26, 0x7770, RZ ;  /* 0x000077701a0f7816 */ /* 0x000fce00000000ff */
[----:B-1----:R-:W1:Y:S01]  /*30730*/  LDC R23, c[0x0][0x248] ;  /* 0x00009200ff177b82 */ /* 0x002e620000000800 */
[----:B---3--:R-:W-:Y:S01]  /*30740*/  ISETP.LT.AND P4, PT, R17, UR4, !P0 ;  /* 0x0000000411007c0c */ /* 0x008fe2000c781270 */
[----:B------:R-:W-:Y:S01]  /*30750*/  ULDC UR4, c[0x0][0x22c] ;  /* 0x00008b0000047ab9 */ /* 0x000fe20000000800 */
[----:B------:R-:W-:Y:S02]  /*30760*/  PRMT R17, R24, 0x7770, RZ ;  /* 0x0000777018117816 */ /* 0x000fe400000000ff */
[----:B------:R-:W-:Y:S01]  /*30770*/  ISETP.LT.AND P5, PT, R14, UR4, !P0 ;  /* 0x000000040e007c0c */ /* 0x000fe2000c7a1270 */
[----:B------:R-:W-:Y:S01]  /*30780*/  IMAD R14, R0, 0x2, R13 ;  /* 0x00000002000e7824 */ /* 0x000fe200078e020d */
[----:B------:R-:W-:Y:S01]  /*30790*/  ULDC UR4, c[0x0][0x22c] ;  /* 0x00008b0000047ab9 */ /* 0x000fe20000000800 */
[----:B------:R3:W-:Y:S01]  /*307a0*/  @P3 STG.E.U8 desc[UR28][R2.64], R17 ;  /* 0x0000001102003986 */ /* 0x0007e2000c10111c */
[----:B------:R-:W1:Y:S01]  /*307b0*/  LDC R0, c[0x0][0x248] ;  /* 0x00009200ff007b82 */ /* 0x000e620000000800 */
[----:B---3--:R-:W-:-:S04]  /*307c0*/  IADD3 R2, P3, R13, R68, RZ ;  /* 0x000000440d027210 */ /* 0x008fc80007f7e0ff */
[----:B------:R-:W-:Y:S02]  /*307d0*/  LEA.HI.X.SX32 R3, R13, R69, 0x1, P3 ;  /* 0x000000450d037211 */ /* 0x000fe400018f0eff */
[----:B------:R-:W-:-:S04]  /*307e0*/  IADD3 R8, P3, R14, R68, RZ ;  /* 0x000000440e087210 */ /* 0x000fc80007f7e0ff */
[----:B------:R-:W-:Y:S02]  /*307f0*/  LEA.HI.X.SX32 R9, R14, R69, 0x1, P3 ;  /* 0x000000450e097211 */ /* 0x000fe400018f0eff */
[----:B------:R-:W-:Y:S01]  /*30800*/  ISETP.LT.AND P3, PT, R20, UR4, !P0 ;  /* 0x0000000414007c0c */ /* 0x000fe2000c761270 */
[----:B--2---:R-:W-:Y:S01]  /*30810*/  IMAD R11, R11, 0x2, R14 ;  /* 0x000000020b0b7824 */ /* 0x004fe200078e020e */
[----:B------:R-:W2:Y:S01]  /*30820*/  LDL.LU R20, [R1+0xbd4] ;  /* 0x000bd40001147983 */ /* 0x000ea20000300800 */
[----:B------:R-:W-:-:S03]  /*30830*/  ULDC UR4, c[0x0][0x22c] ;  /* 0x00008b0000047ab9 */ /* 0x000fc60000000800 */
[----:B------:R3:W-:Y:S01]  /*30840*/  @P6 STG.E.U8 desc[UR28][R2.64], R19 ;  /* 0x0000001302006986 */ /* 0x0007e2000c10111c */
[----:B------:R-:W-:-:S03]  /*30850*/  IMAD R13, R12, 0x2, R11 ;  /* 0x000000020c0d7824 */ /* 0x000fc600078e020b */
[----:B------:R-:W2:Y:S04]  /*30860*/  LDL.LU R14, [R1+0xe2c] ;  /* 0x000e2c00010e7983 */ /* 0x000ea80000300800 */
[----:B------:R1:W-:Y:S01]  /*30870*/  @P2 STG.E.U8 desc[UR28][R8.64], R15 ;  /* 0x0000000f08002986 */ /* 0x0003e2000c10111c */
[----:B------:R-:W-:Y:S01]  /*30880*/  PRMT R17, R27, 0x7770, RZ ;  /* 0x000077701b117816 */ /* 0x000fe200000000ff */
[----:B---3--:R-:W3:Y:S01]  /*30890*/  LDC R19, c[0x0][0x248] ;  /* 0x00009200ff137b82 */ /* 0x008ee20000000800 */
[----:B----4-:R-:W-:Y:S01]  /*308a0*/  ISETP.LT.AND P2, PT, R16, UR4, !P0 ;  /* 0x0000000410007c0c */ /* 0x010fe2000c741270 */
[----:B------:R-:W-:Y:S01]  /*308b0*/  ULDC UR4, c[0x0][0x22c] ;  /* 0x00008b0000047ab9 */ /* 0x000fe20000000800 */
[----:B------:R-:W4:Y:S04]  /*308c0*/  LDL.LU R16, [R1+0xe30] ;  /* 0x000e300001107983 */ /* 0x000f280000300800 */
[----:B------:R-:W4:Y:S01]  /*308d0*/  LDL.LU R12, [R1+0xe28] ;  /* 0x000e2800010c7983 */ /* 0x000f220000300800 */
[----:B------:R-:W-:-:S04]  /*308e0*/  IADD3 R2, P6, R11, R68, RZ ;  /* 0x000000440b027210 */ /* 0x000fc80007fde0ff */
[-C--:B------:R-:W-:Y:S01]  /*308f0*/  LEA.HI.X.SX32 R3, R11, R69.reuse, 0x1, P6 ;  /* 0x000000450b037211 */ /* 0x080fe200030f0eff */
[----:B0-----:R-:W-:Y:S01]  /*30900*/  IMAD R11, R10, 0x2, R13 ;  /* 0x000000020a0b7824 */ /* 0x001fe200078e020d */
[C---:B-1----:R-:W-:Y:S01]  /*30910*/  IADD3 R8, P6, R13.reuse, R68, RZ ;  /* 0x000000440d087210 */ /* 0x042fe20007fde0ff */
[----:B------:R-:W0:Y:S02]  /*30920*/  LDC R10, c[0x0][0x248] ;  /* 0x00009200ff0a7b82 */ /* 0x000e240000000800 */
[----:B------:R1:W-:Y:S01]  /*30930*/  @P1 STG.E.U8 desc[UR28][R2.64], R17 ;  /* 0x0000001102001986 */ /* 0x0003e2000c10111c */
[----:B------:R-:W-:Y:S02]  /*30940*/  LEA.HI.X.SX32 R9, R13, R69, 0x1, P6 ;  /* 0x000000450d097211 */ /* 0x000fe400030f0eff */
[----:B------:R-:W-:Y:S01]  /*30950*/  PRMT R15, R24, 0x7771, RZ ;  /* 0x00007771180f7816 */ /* 0x000fe200000000ff */
[----:B------:R-:W-:Y:S01]  /*30960*/  IMAD R0, R0, 0x2, R11 ;  /* 0x0000000200007824 */ /* 0x000fe200078e020b */
[----:B------:R-:W-:-:S02]  /*30970*/  PRMT R13, R25, 0x7771, RZ ;  /* 0x00007771190d7816 */ /* 0x000fc400000000ff */
[C---:B-1----:R-:W-:Y:S01]  /*30980*/  IADD3 R2, P6, R11.reuse, R68, RZ ;  /* 0x000000440b027210 */ /* 0x042fe20007fde0ff */
[----:B------:R-:W1:Y:S03]  /*30990*/  LDC R17, c[0x0][0x248] ;  /* 0x00009200ff117b82 */ /* 0x000e660000000800 */
[----:B------:R-:W-:Y:S01]  /*309a0*/  LEA.HI.X.SX32 R3, R11, R69, 0x1, P6 ;  /* 0x000000450b037211 */ /* 0x000fe200030f0eff */
[----:B------:R3:W-:Y:S01]  /*309b0*/  @P4 STG.E.U8 desc[UR28][R8.64], R15 ;  /* 0x0000000f08004986 */ /* 0x0007e2000c10111c */
[----:B------:R-:W-:Y:S01]  /*309c0*/  ISETP.LT.AND P1, PT, R18, UR4, !P0 ;  /* 0x0000000412007c0c */ /* 0x000fe2000c721270 */
[----:B------:R-:W-:Y:S02]  /*309d0*/  ULDC UR4, c[0x0][0x248] ;  /* 0x0000920000047ab9 */ /* 0x000fe40000000800 */
[----:B------:R3:W-:Y:S04]  /*309e0*/  @P5 STG.E.U8 desc[UR28][R2.64], R13 ;  /* 0x0000000d02005986 */ /* 0x0007e8000c10111c */
[----:B------:R-:W4:Y:S01]  /*309f0*/  LDL.LU R18, [R1+0xe34] ;  /* 0x000e340001127983 */ /* 0x000f220000300800 */
[----:B---3--:R-:W-:-:S02]  /*30a00*/  PRMT R9, R26, 0x7771, RZ ;  /* 0x000077711a097816 */ /* 0x008fc400000000ff */
[----:B------:R-:W-:-:S04]  /*30a10*/  IADD3 R2, P4, R0, R68, RZ ;  /* 0x0000004400027210 */ /* 0x000fc80007f9e0ff */
[----:B------:R-:W-:-:S05]  /*30a20*/  LEA.HI.X.SX32 R3, R0, R69, 0x1, P4 ;  /* 0x0000004500037211 */ /* 0x000fca00020f0eff */
[----:B------:R3:W-:Y:S01]  /*30a30*/  @P3 STG.E.U8 desc[UR28][R2.64], R9 ;  /* 0x0000000902003986 */ /* 0x0007e2000c10111c */
[C---:B--2---:R-:W-:Y:S01]  /*30a40*/  IMAD R8, R20.reuse, UR4, RZ ;  /* 0x0000000414087c24 */ /* 0x044fe2000f8e02ff */
[----:B------:R-:W-:Y:S01]  /*30a50*/  ISETP.LT.AND P6, PT, R20, UR6, !P0 ;  /* 0x0000000614007c0c */ /* 0x000fe2000c7c1270 */
[----:B------:R-:W-:Y:S01]  /*30a60*/  ULDC UR6, c[0x0][0x22c] ;  /* 0x00008b0000067ab9 */ /* 0x000fe20000000800 */
[----:B------:R-:W-:Y:S01]  /*30a70*/  PRMT R11, R27, 0x7771, RZ ;  /* 0x000077711b0b7816 */ /* 0x000fe200000000ff */
[----:B------:R-:W-:Y:S01]  /*30a80*/  IMAD R0, R19, 0x4, R0 ;  /* 0x0000000413007824 */ /* 0x000fe200078e0200 */
[----:B------:R-:W-:Y:S01]  /*30a90*/  PRMT R15, R24, 0x7772, RZ ;  /* 0x00007772180f7816 */ /* 0x000fe200000000ff */
[----:B------:R-:W-:Y:S01]  /*30aa0*/  ULDC UR4, c[0x0][0x22c] ;  /* 0x00008b0000047ab9 */ /* 0x000fe20000000800 */
[----:B---3--:R-:W-:Y:S01]  /*30ab0*/  IADD3 R2, P3, R8, R68, RZ ;  /* 0x0000004408027210 */ /* 0x008fe20007f7e0ff */
[----:B------:R-:W2:Y:S01]  /*30ac0*/  LDC R19, c[0x0][0x248] ;  /* 0x00009200ff137b82 */ /* 0x000ea20000000800 */
[----:B------:R-:W-:Y:S01]  /*30ad0*/  ISETP.LT.AND P4, PT, R14, UR7, !P0 ;  /* 0x000000070e007c0c */ /* 0x000fe2000c781270 */
[----:B-1----:R-:W-:Y:S01]  /*30ae0*/  IMAD R9, R17, 0x2, R0 ;  /* 0x0000000211097824 */ /* 0x002fe200078e0200 */
[----:B------:R-:W3:Y:S01]  /*30af0*/  LDL.LU R14, [R1+0xe38] ;  /* 0x000e3800010e7983 */ /* 0x000ee20000300800 */
[----:B------:R-:W-:Y:S01]  /*30b00*/  LEA.HI.X.SX32 R3, R8, R69, 0x1, P3 ;  /* 0x0000004508037211 */ /* 0x000fe200018f0eff */
[----:B------:R-:W-:Y:S01]  /*30b10*/  ULDC UR7, c[0x0][0x22c] ;  /* 0x00008b0000077ab9 */ /* 0x000fe20000000800 */
[----:B------:R-:W-:-:S02]  /*30b20*/  PRMT R13, R25, 0x7772, RZ ;  /* 0x00007772190d7816 */ /* 0x000fc400000000ff */
[----:B------:R-:W1:Y:S01]  /*30b30*/  LDC R17, c[0x0][0x248] ;  /* 0x00009200ff117b82 */ /* 0x000e620000000800 */
[----:B----4-:R-:W-:Y:S01]  /*30b40*/  ISETP.LT.AND P3, PT, R12, UR6, !P0 ;  /* 0x000000060c007c0c */ /* 0x010fe2000c761270 */
[----:B------:R4:W-:Y:S01]  /*30b50*/  @P6 STG.E.U8 desc[UR28][R2.64], R11 ;  /* 0x0000000b02006986 */ /* 0x0009e2000c10111c */
[----:B------:R-:W-:Y:S01]  /*30b60*/  ISETP.LT.AND P5, PT, R16, UR4, !P0 ;  /* 0x0000000410007c0c */ /* 0x000fe2000c7a1270 */
[----:B------:R-:W-:Y:S01]  /*30b70*/  ULDC UR4, c[0x0][0x22c] ;  /* 0x00008b0000047ab9 */ /* 0x000fe20000000800 */
[----:B------:R-:W-:Y:S01]  /*30b80*/  PRMT R25, R25, 0x7773, RZ ;  /* 0x0000777319197816 */ /* 0x000fe200000000ff */
[----:B------:R-:W2:Y:S01]  /*30b90*/  LDL.LU R12, [R1+0xe3c] ;  /* 0x000e3c00010c7983 */ /* 0x000ea20000300800 */
[----:B------:R-:W-:-:S03]  /*30ba0*/  ULDC UR6, c[0x0][0x22c] ;  /* 0x00008b0000067ab9 */ /* 0x000fc60000000800 */
[----:B------:R-:W2:Y:S01]  /*30bb0*/  LDL.LU R16, [R1+0xe4c] ;  /* 0x000e4c0001107983 */ /* 0x000ea20000300800 */
[----:B----4-:R-:W-:-:S03]  /*30bc0*/  IADD3 R2, P6, R0, R68, RZ ;  /* 0x0000004400027210 */ /* 0x010fc60007fde0ff */
[----:B------:R-:W4:Y:S01]  /*30bd0*/  LDL.LU R20, [R1+0xbd0] ;  /* 0x000bd00001147983 */ /* 0x000f220000300800 */
[----:B------:R-:W-:Y:S01]  /*30be0*/  LEA.HI.X.SX32 R3, R0, R69, 0x1, P6 ;  /* 0x0000004500037211 */ /* 0x000fe200030f0eff */
[----:B0-----:R-:W-:Y:S01]  /*30bf0*/  IMAD R0, R10, 0x2, R9 ;  /* 0x000000020a007824 */ /* 0x001fe200078e0209 */
[----:B------:R-:W-:-:S03]  /*30c00*/  IADD3 R8, P6, R9, R68, RZ ;  /* 0x0000004409087210 */ /* 0x000fc60007fde0ff */
[----:B------:R0:W-:Y:S01]  /*30c10*/  @P2 STG.E.U8 desc[UR28][R2.64], R15 ;  /* 0x0000000f02002986 */ /* 0x0001e2000c10111c */
[----:B------:R-:W-:Y:S02]  /*30c20*/  LEA.HI.X.SX32 R9, R9, R69, 0x1, P6 ;  /* 0x0000004509097211 */ /* 0x000fe400030f0eff */
[----:B------:R-:W-:-:S03]  /*30c30*/  PRMT R11, R26, 0x7772, RZ ;  /* 0x000077721a0b7816 */ /* 0x000fc600000000ff */
[----:B------:R1:W-:Y:S01]  /*30c40*/  @P1 STG.E.U8 desc[UR28][R8.64], R13 ;  /* 0x0000000d08001986 */ /* 0x0003e2000c10111c */
[----:B0-----:R-:W-:Y:S01]  /*30c50*/  IADD3 R2, P6, R0, R68, RZ ;  /* 0x0000004400027210 */ /* 0x001fe20007fde0ff */
[----:B------:R-:W-:Y:S01]  /*30c60*/  IMAD R10, R21, 0x2, R0 ;  /* 0x00000002150a7824 */ /* 0x000fe200078e0200 */
[----:B------:R-:W-:Y:S01]  /*30c70*/  ISETP.LT.AND P2, PT, R18, UR4, !P0 ;  /* 0x0000000412007c0c */ /* 0x000fe2000c741270 */
[----:B------:R-:W-:Y:S01]  /*30c80*/  ULDC UR4, c[0x0][0x22c] ;  /* 0x00008b0000047ab9 */ /* 0x000fe20000000800 */
[----:B------:R-:W-:Y:S01]  /*30c90*/  LEA.HI.X.SX32 R3, R0, R69, 0x1, P6 ;  /* 0x0000004500037211 */ /* 0x000fe200030f0eff */
[----:B------:R-:W0:Y:S04]  /*30ca0*/  LDC R21, c[0x0][0x248] ;  /* 0x00009200ff157b82 */ /* 0x000e280000000800 */
[----:B------:R1:W-:Y:S04]  /*30cb0*/  @P4 STG.E.U8 desc[UR28][R2.64], R11 ;  /* 0x0000000b02004986 */ /* 0x0003e8000c10111c */
[----:B------:R-:W4:Y:S01]  /*30cc0*/  LDC R15, c[0x0][0x248] ;  /* 0x00009200ff0f7b82 */ /* 0x000f220000000800 */
[----:B---3--:R-:W-:Y:S01]  /*30cd0*/  ISETP.LT.AND P1, PT, R14, UR4, !P0 ;  /* 0x000000040e007c0c */ /* 0x008fe2000c721270 */
[----:B------:R-:W-:Y:S01]  /*30ce0*/  ULDC UR4, c[0x0][0x22c] ;  /* 0x00008b0000047ab9 */ /* 0x000fe20000000800 */
[----:B------:R-:W3:Y:S01]  /*30cf0*/  LDL.LU R14, [R1+0xe48] ;  /* 0x000e4800010e7983 */ /* 0x000ee20000300800 */
[----:B--2---:R-:W-:Y:S01]  /*30d00*/  ISETP.LT.AND P4, PT, R12, UR4, !P0 ;  /* 0x000000040c007c0c */ /* 0x004fe2000c781270 */
[----:B-1----:R-:W-:-:S02]  /*30d10*/  IMAD R0, R17, 0x2, R10 ;  /* 0x0000000211007824 */ /* 0x002fc400078e020a */
[----:B------:R-:W2:Y:S01]  /*30d20*/  LDL.LU R12, [R1+0xe58] ;  /* 0x000e5800010c7983 */ /* 0x000ea20000300800 */
[CC--:B------:R-:W-:Y:S01]  /*30d30*/  IADD3 R8, P6, R10.reuse, R68.reuse, RZ ;  /* 0x000000440a087210 */ /* 0x0c0fe20007fde0ff */
[----:B------:R-:W-:Y:S01]  /*30d40*/  ULDC UR4, c[0x0][0x22c] ;  /* 0x00008b0000047ab9 */ /* 0x000fe20000000800 */
[----:B------:R-:W-:Y:S01]  /*30d50*/  PRMT R13, R27, 0x7772, RZ ;  /* 0x000077721b0d7816 */ /* 0x000fe200000000ff */
[----:B------:R-:W2:Y:S01]  /*30d60*/  LDL.LU R18, [R1+0xe5c] ;  /* 0x000e5c0001127983 */ /* 0x000ea20000300800 */
[-C--:B------:R-:W-:Y:S01]  /*30d70*/  LEA.HI.X.SX32 R9, R10, R69.reuse, 0x1, P6 ;  /* 0x000000450a097211 */ /* 0x080fe200030f0eff */
[----:B------:R-:W-:Y:S01]  /*30d80*/  IMAD R10, R19, 0x2, R0 ;  /* 0x00000002130a7824 */ /* 0x000fe200078e0200 */
[C---:B------:R-:W-:Y:S01]  /*30d90*/  IADD3 R2, P6, R0.reuse, R68, RZ ;  /* 0x0000004400027210 */ /* 0x040fe20007fde0ff */
[----:B------:R-:W1:Y:S02]  /*30da0*/  LDC R17, c[0x0][0x248] ;  /* 0x00009200ff117b82 */ /* 0x000e640000000800 */
[----:B------:R0:W-:Y:S01]  /*30db0*/  @P5 STG.E.U8 desc[UR28][R8.64], R13 ;  /* 0x0000000d08005986 */ /* 0x0001e2000c10111c */
[----:B------:R-:W-:-:S02]  /*30dc0*/  LEA.HI.X.SX32 R3, R0, R69, 0x1, P6 ;  /* 0x0000004500037211 */ /* 0x000fc400030f0eff */
[----:B------:R-:W-:-:S03]  /*30dd0*/  PRMT R11, R24, 0x7773, RZ ;  /* 0x00007773180b7816 */ /* 0x000fc600000000ff */
[----:B------:R-:W1:Y:S01]  /*30de0*/  LDC R19, c[0x0][0x248] ;  /* 0x00009200ff137b82 */ /* 0x000e620000000800 */
[----:B0-----:R-:W-:-:S07]  /*30df0*/  IADD3 R8, P5, R10, R68, RZ ;  /* 0x000000440a087210 */ /* 0x001fce0007fbe0ff */
[----:B------:R-:W0:Y:S01]  /*30e00*/  LDC R13, c[0x0][0x248] ;  /* 0x00009200ff0d7b82 */ /* 0x000e220000000800 */
[----:B------:R-:W-:Y:S01]  /*30e10*/  LEA.HI.X.SX32 R9, R10, R69, 0x1, P5 ;  /* 0x000000450a097211 */ /* 0x000fe200028f0eff */
[----:B------:R-:W-:Y:S01]  /*30e20*/  IMAD R10, R21, 0x2, R10 ;  /* 0x00000002150a7824 */ /* 0x000fe200078e020a */
[----:B------:R4:W-:Y:S01]  /*30e30*/  @P3 STG.E.U8 desc[UR28][R2.64], R11 ;  /* 0x0000000b02003986 */ /* 0x0009e2000c10111c */
[----:B------:R-:W-:Y:S01]  /*30e40*/  ISETP.LT.AND P6, PT, R16, UR4, !P0 ;  /* 0x0000000410007c0c */ /* 0x000fe2000c7c1270 */
[----:B------:R-:W-:Y:S02]  /*30e50*/  ULDC UR4, c[0x0][0x248] ;  /* 0x0000920000047ab9 */ /* 0x000fe40000000800 */
[----:B------:R-:W2:Y:S01]  /*30e60*/  LDL.LU R16, [R1+0xe54] ;  /* 0x000e540001107983 */ /* 0x000ea20000300800 */
[----:B----4-:R-:W-:Y:S01]  /*30e70*/  IMAD R0, R20, UR4, RZ ;  /* 0x0000000414007c24 */ /* 0x010fe2000f8e02ff */
[----:B------:R-:W-:Y:S01]  /*30e80*/  ULDC UR4, c[0x0][0x22c] ;  /* 0x00008b0000047ab9 */ /* 0x000fe20000000800 */
[----:B------:R-:W-:Y:S01]  /*30e90*/  PRMT R27, R27, 0x7773, RZ ;  /* 0x000077731b1b7816 */ /* 0x000fe200000000ff */
[----:B------:R-:W4:Y:S01]  /*30ea0*/  LDC R21, c[0x0][0x248] ;  /* 0x00009200ff157b82 */ /* 0x000f220000000800 */
[----:B------:R-:W-:-:S02]  /*30eb0*/  IADD3 R2, P5, R10, R68, RZ ;  /* 0x000000440a027210 */ /* 0x000fc40007fbe0ff */
[----:B------:R-:W-:Y:S02]  /*30ec0*/  PRMT R11, R26, 0x7773, RZ ;  /* 0x000077731a0b7816 */ /* 0x000fe400000000ff */
[----:B------:R-:W-:Y:S01]  /*30ed0*/  LEA.HI.X.SX32 R3, R10, R69, 0x1, P5 ;  /* 0x000000450a037211 */ /* 0x000fe200028f0eff */
[----:B------:R1:W-:Y:S04]  /*30ee0*/  @P2 STG.E.U8 desc[UR28][R8.64], R25 ;  /* 0x0000001908002986 */ /* 0x0003e8000c10111c */
[----:B------:R2:W-:Y:S01]  /*30ef0*/  @P1 STG.E.U8 desc[UR28][R2.64], R11 ;  /* 0x0000000b02001986 */ /* 0x0005e2000c10111c */
[----:B------:R-:W-:Y:S01]  /*30f00*/  ISETP.LT.AND P3, PT, R20, UR6, !P0 ;  /* 0x0000000614007c0c */ /* 0x000fe2000c761270 */
[----:B------:R-:W-:Y:S01]  /*30f10*/  IMAD R10, R15, 0x4, R10 ;  /* 0x000000040f0a7824 */ /* 0x000fe200078e020a */
[----:B-1----:R-:W1:Y:S01]  /*30f20*/  LDC R25, c[0x0][0x248] ;  /* 0x00009200ff197b82 */ /* 0x002e620000000800 */
[----:B---3--:R-:W-:Y:S01]  /*30f30*/  ISETP.LT.AND P2, PT, R14, UR7, !P0 ;  /* 0x000000070e007c0c */ /* 0x008fe2000c741270 */
[----:B------:R-:W-:Y:S01]  /*30f40*/  ULDC UR6, c[0x0][0x22c] ;  /* 0x00008b0000067ab9 */ /* 0x000fe20000000800 */
[----:B------:R-:W3:Y:S01]  /*30f50*/  LDL.LU R14, [R1+0xe60] ;  /* 0x000e6000010e7983 */ /* 0x000ee20000300800 */
[----:B--2---:R-:W-:Y:S01]  /*30f60*/  ISETP.LT.AND P1, PT, R12, UR4, !P0 ;  /* 0x000000040c007c0c */ /* 0x004fe2000c721270 */
[----:B------:R-:W-:-:S02]  /*30f70*/  ULDC UR4, c[0x0][0x22c] ;  /* 0x00008b0000047ab9 */ /* 0x000fc40000000800 */
[----:B------:R-:W2:Y:S01]  /*30f80*/  LDL.LU R12, [R1+0xe64] ;  /* 0x000e6400010c7983 */ /* 0x000ea20000300800 */
[----:B------:R-:W-:Y:S01]  /*30f90*/  IADD3 R8, P5, R0, R68, RZ ;  /* 0x0000004400087210 */ /* 0x000fe20007fbe0ff */
[----:B------:R-:W-:-:S03]  /*30fa0*/  ULDC UR7, c[0x0][0x22c] ;  /* 0x00008b0000077ab9 */ /* 0x000fc60000000800 */
[-C--:B------:R-:W-:Y:S02]  /*30fb0*/  LEA.HI.X.SX32 R9, R0, R69.reuse, 0x1, P5 ;  /* 0x0000004500097211 */ /* 0x080fe400028f0eff */
[----:B------:R-:W-:Y:S02]  /*30fc0*/  IADD3 R2, P5, R10, R68, RZ ;  /* 0x000000440a027210 */ /* 0x000fe40007fbe0ff */
[----:B------:R-:W-:Y:S02]  /*30fd0*/  PRMT R15, R28, 0x7770, RZ ;  /* 0x000077701c0f7816 */ /* 0x000fe400000000ff */
[----:B------:R-:W-:Y:S01]  /*30fe0*/  LEA.HI.X.SX32 R3, R10, R69, 0x1, P5 ;  /* 0x000000450a037211 */ /* 0x000fe200028f0eff */
[----:B0-----:R-:W-:Y:S01]  /*30ff0*/  IMAD R10, R13, 0x2, R10 ;  /* 0x000000020d0a7824 */ /* 0x001fe200078e020a */
[----:B------:R0:W-:Y:S01]  /*31000*/  @P3 STG.E.U8 desc[UR28][R8.64], R27 ;  /* 0x0000001b08003986 */ /* 0x0001e2000c10111c */
[----:B------:R-:W-:Y:S01]  /*31010*/  ISETP.LT.AND P3, PT, R18, UR4, !P0 ;  /* 0x0000000412007c0c */ /* 0x000fe2000c761270 */
[----:B------:R-:W-:Y:S01]  /*31020*/  ULDC UR4, c[0x0][0x22c] ;  /* 0x00008b0000047ab9 */ /* 0x000fe20000000800 */
[----:B------:R-:W-:Y:S01]  /*31030*/  IMAD R0, R17, 0x2, R10 ;  /* 0x0000000211007824 */ /* 0x000fe200078e020a */
[----:B------:R4:W-:Y:S01]  /*31040*/  @P4 STG.E.U8 desc[UR28][R2.64], R15 ;  /* 0x0000000f02004986 */ /* 0x0009e2000c10111c */
[----:B------:R-:W-:Y:S01]  /*31050*/  PRMT R13, R29, 0x7770, RZ ;  /* 0x000077701d0d7816 */ /* 0x000fe200000000ff */
[----:B------:R-:W1:Y:S02]  /*31060*/  LDC R17, c[0x0][0x248] ;  /* 0x00009200ff117b82 */ /* 0x000e640000000800 */
[----:B------:R-:W2:Y:S01]  /*31070*/  LDL.LU R18, [R1+0xe6c] ;  /* 0x000e6c0001127983 */ /* 0x000ea20000300800 */
[----:B------:R-:W-:-:S05]  /*31080*/  PRMT R11, R30, 0x7770, RZ ;  /* 0x000077701e0b7816 */ /* 0x000fca00000000ff */
[----:B0-----:R-:W0:Y:S01]  /*31090*/  LDC R27, c[0x0][0x248] ;  /* 0x00009200ff1b7b82 */ /* 0x001e220000000800 */
[----:B----4-:R-:W-:-:S04]  /*310a0*/  IADD3 R2, P4, R10, R68, RZ ;  /* 0x000000440a027210 */ /* 0x010fc80007f9e0ff */
[-C--:B------:R-:W-:Y:S01]  /*310b0*/  LEA.HI.X.SX32 R3, R10, R69.reuse, 0x1, P4 ;  /* 0x000000450a037211 */ /* 0x080fe200020f0eff */
[----:B------:R-:W-:Y:S01]  /*310c0*/  IMAD R10, R19, 0x2, R0 ;  /* 0x00000002130a7824 */ /* 0x000fe200078e0200 */
[----:B------:R-:W-:Y:S01]  /*310d0*/  IADD3 R8, P4, R0, R68, RZ ;  /* 0x0000004400087210 */ /* 0x000fe20007f9e0ff */
[----:B------:R-:W4:Y:S01]  /*310e0*/  LDL.LU R19, [R1+0xbcc] ;  /* 0x000bcc0001137983 */ /* 0x000f220000300800 */
[----:B------:R-:W-:Y:S01]  /*310f0*/  ISETP.LT.AND P5, PT, R16, UR4, !P0 ;  /* 0x0000000410007c0c */ /* 0x000fe2000c7a1270 */
[----:B------:R-:W-:Y:S01]  /*31100*/  ULDC UR4, c[0x0][0x22c] ;  /* 0x00008b0000047ab9 */ /* 0x000fe20000000800 */
[----:B------:R-:W-:Y:S01]  /*31110*/  LEA.HI.X.SX32 R9, R0, R69, 0x1, P4 ;  /* 0x0000004500097211 */ /* 0x000fe200020f0eff */
[----:B------:R2:W-:Y:S04]  /*31120*/  @P6 STG.E.U8 desc[UR28][R2.64], R13 ;  /* 0x0000000d02006986 */ /* 0x0005e8000c10111c */
[----:B------:R2:W-:Y:S01]  /*31130*/  @P2 STG.E.U8 desc[UR28][R8.64], R11 ;  /* 0x0000000b08002986 */ /* 0x0005e2000c10111c */
[----:B---3--:R-:W-:Y:S01]  /*31140*/  ISETP.LT.AND P4, PT, R14, UR4, !P0 ;  /* 0x000000040e007c0c */ /* 0x008fe2000c781270 */
[----:B------:R-:W-:-:S02]  /*31150*/  ULDC UR4, c[0x0][0x22c] ;  /* 0x00008b0000047ab9 */ /* 0x000fc40000000800 */
[----:B------:R-:W3:Y:S04]  /*31160*/  LDL.LU R14, [R1+0xe74] ;  /* 0x000e7400010e7983 */ /* 0x000ee80000300800 */
[----:B------:R-:W3:Y:S01]  /*31170*/  LDL.LU R16, [R1+0xe78] ;  /* 0x000e780001107983 */ /* 0x000ee20000300800 */
[----:B--2---:R-:W-:Y:S01]  /*31180*/  ISETP.LT.AND P2, PT, R12, UR4, !P0 ;  /* 0x000000040c007c0c */ /* 0x004fe2000c741270 */
[----:B------:R-:W-:Y:S02]  /*31190*/  IMAD R0, R21, 0x2, R10 ;  /* 0x0000000215007824 */ /* 0x000fe400078e020a */
[----:B------:R-:W2:Y:S01]  /*311a0*/  LDL.LU R12, [R1+0xe70] ;  /* 0x000e7000010c7983 */ /* 0x000ea20000300800 */
[CC--:B------:R-:W-:Y:S01]  /*311b0*/  IADD3 R2, P6, R10.reuse, R68.reuse, RZ ;  /* 0x000000440a027210 */ /* 0x0c0fe20007fde0ff */
[----:B------:R-:W-:Y:S01]  /*311c0*/  ULDC UR4, c[0x0][0x22c] ;  /* 0x00008b0000047ab9 */ /* 0x000fe20000000800 */
[----:B------:R-:W-:Y:S01]  /*311d0*/  PRMT R15, R31, 0x7770, RZ ;  /* 0x000077701f0f7816 */ /* 0x000fe200000000ff */
[----:B------:R-:W0:Y:S01]  /*311e0*/  LDC R21, c[0x0][0x248] ;  /* 0x00009200ff157b82 */ /* 0x000e220000000800 */
[----:B------:R-:W-:Y:S01]  /*311f0*/  LEA.HI.X.SX32 R3, R10, R69, 0x1, P6 ;  /* 0x000000450a037211 */ /* 0x000fe200030f0eff */
[----:B------:R-:W-:Y:S01]  /*31200*/  IMAD R10, R23, 0x2, R0 ;  /* 0x00000002170a7824 */ /* 0x000fe200078e0200 */
[----:B------:R-:W-:-:S03]  /*31210*/  IADD3 R8, P6, R0, R68, RZ ;  /* 0x0000004400087210 */ /* 0x000fc60007fde0ff */
[----:B------:R1:W-:Y:S01]  /*31220*/  @P1 STG.E.U8 desc[UR28][R2.64], R15 ;  /* 0x0000000f02001986 */ /* 0x0003e2000c10111c */
[----:B------:R-:W-:Y:S01]  /*31230*/  LEA.HI.X.SX32 R9, R0, R69, 0x1, P6 ;  /* 0x0000004500097211 */ /* 0x000fe200030f0eff */
[----:B------:R-:W0:Y:S01]  /*31240*/  LDC R23, c[0x0][0x248] ;  /* 0x00009200ff177b82 */ /* 0x000e220000000800 */
[----:B------:R-:W-:Y:S02]  /*31250*/  PRMT R13, R28, 0x7771, RZ ;  /* 0x000077711c0d7816 */ /* 0x000fe400000000ff */
[----:B------:R-:W-:Y:S02]  /*31260*/  PRMT R11, R29, 0x7771, RZ ;  /* 0x000077711d0b7816 */ /* 0x000fe400000000ff */
[----:B-1----:R-:W-:-:S03]  /*31270*/  IADD3 R2, P6, R10, R68, RZ ;  /* 0x000000440a027210 */ /* 0x002fc60007fde0ff */
[----:B------:R-:W1:Y:S01]  /*31280*/  LDC R15, c[0x0][0x248] ;  /* 0x00009200ff0f7b82 */ /* 0x000e620000000800 */
[----:B------:R-:W-:Y:S01]  /*31290*/  LEA.HI.X.SX32 R3, R10, R69, 0x1, P6 ;  /* 0x000000450a037211 */ /* 0x000fe200030f0eff */
[----:B------:R-:W-:Y:S01]  /*312a0*/  IMAD R10, R17, 0x2, R10 ;  /* 0x00000002110a7824 */ /* 0x000fe200078e020a */
[----:B------:R4:W-:Y:S01]  /*312b0*/  @P3 STG.E.U8 desc[UR28][R8.64], R13 ;  /* 0x0000000d08003986 */ /* 0x0009e2000c10111c */
[----:B------:R-:W-:Y:S01]  /*312c0*/  ISETP.LT.AND P1, PT, R18, UR4, !P0 ;  /* 0x0000000412007c0c */ /* 0x000fe2000c721270 */
[----:B------:R-:W-:-:S03]  /*312d0*/  ULDC UR4, c[0x0][0x248] ;  /* 0x0000920000047ab9 */ /* 0x000fc60000000800 */
[----:B------:R-:W0:Y:S01]  /*312e0*/  LDC R17, c[0x0][0x248] ;  /* 0x00009200ff117b82 */ /* 0x000e220000000800 */
[----:B------:R4:W-:Y:S02]  /*312f0*/  @P5 STG.E.U8 desc[UR28][R2.64], R11 ;  /* 0x0000000b02005986 */ /* 0x0009e4000c10111c */
[C---:B----4-:R-:W-:Y:S01]  /*31300*/  IMAD R0, R19.reuse, UR4, RZ ;  /* 0x0000000413007c24 */ /* 0x050fe2000f8e02ff */
[----:B------:R-:W-:Y:S01]  /*31310*/  ISETP.LT.AND P6, PT, R19, UR6, !P0 ;  /* 0x0000000613007c0c */ /* 0x000fe2000c7c1270 */
[----:B------:R-:W4:Y:S01]  /*31320*/  LDL.LU R18, [R1+0xe7c] ;  /* 0x000e7c0001127983 */ /* 0x000f220000300800 */
[----:B------:R-:W-:Y:S01]  /*31330*/  ULDC UR6, c[0x0][0x22c] ;  /* 0x00008b0000067ab9 */ /* 0x000fe20000000800 */
[----:B------:R-:W-:Y:S01]  /*31340*/  ULDC UR4, c[0x0][0x22c] ;  /* 0x00008b0000047ab9 */ /* 0x000fe20000000800 */
[----:B------:R-:W1:Y:S01]  /*31350*/  LDC R19, c[0x0][0x248] ;  /* 0x00009200ff137b82 */ /* 0x000e620000000800 */
[----:B------:R-:W-:Y:S02]  /*31360*/  PRMT R9, R30, 0x7771, RZ ;  /* 0x000077711e097816 */ /* 0x000fe400000000ff */
[----:B------:R-:W-:-:S04]  /*31370*/  IADD3 R2, P3, R10, R68, RZ ;  /* 0x000000440a027210 */ /* 0x000fc80007f7e0ff */
[----:B------:R-:W-:-:S05]  /*31380*/  LEA.HI.X.SX32 R3, R10, R69, 0x1, P3 ;  /* 0x000000450a037211 */ /* 0x000fca00018f0eff */
[----:B------:R0:W-:Y:S02]  /*31390*/  @P4 STG.E.U8 desc[UR28][R2.64], R9 ;  /* 0x0000000902004986 */ /* 0x0001e4000c10111c */
[----:B0-----:R-:W-:Y:S02]  /*313a0*/  IADD3 R2, P4, R0, R68, RZ ;  /* 0x0000004400027210 */ /* 0x001fe40007f9e0ff */
[----:B---3--:R-:W-:Y:S01]  /*313b0*/  ISETP.LT.AND P3, PT, R14, UR7, !P0 ;  /* 0x000000070e007c0c */ /* 0x008fe2000c761270 */
[----:B------:R-:W-:Y:S01]  /*313c0*/  IMAD R10, R17, 0x4, R10 ;  /* 0x00000004110a7824 */ /* 0x000fe200078e020a */
[----:B------:R-:W3:Y:S01]  /*313d0*/  LDL.LU R14, [R1+0xe80] ;  /* 0x000e8000010e7983 */ /* 0x000ee20000300800 */
[----:B------:R-:W-:Y:S01]  /*313e0*/  LEA.HI.X.SX32 R3, R0, R69, 0x1, P4 ;  /* 0x0000004500037211 */ /* 0x000fe200020f0eff */
[----:B------:R-:W0:Y:S01]  /*313f0*/  LDC R17, c[0x0][0x248] ;  /* 0x00009200ff117b82 */ /* 0x000e220000000800 */
[----:B------:R-:W-:Y:S01]  /*31400*/  PRMT R11, R31, 0x7771, RZ ;  /* 0x000077711f0b7816 */ /* 0x000fe200000000ff */
[----:B------:R-:W-:Y:S01]  /*31410*/  ULDC UR7, c[0x0][0x22c] ;  /* 0x00008b0000077ab9 */ /* 0x000fe20000000800 */
[----:B--2---:R-:W-:-:S03]  /*31420*/  ISETP.LT.AND P4, PT, R12, UR6, !P0 ;  /* 0x000000060c007c0c */ /* 0x004fc6000c781270 */
[----:B------:R2:W-:Y:S01]  /*31430*/  @P6 STG.E.U8 desc[UR28][R2.64], R11 ;  /* 0x0000000b02006986 */ /* 0x0005e2000c10111c */
[----:B-1----:R-:W-:-:S03]  /*31440*/  IMAD R0, R15, 0x2, R10 ;  /* 0x000000020f007824 */ /* 0x002fc600078e020a */
[----:B------:R-:W3:Y:S01]  /*31450*/  LDL.LU R12, [R1+0xe84] ;  /* 0x000e8400010c7983 */ /* 0x000ee20000300800 */
[----:B------:R-:W-:Y:S01]  /*31460*/  PRMT R15, R28, 0x7772, RZ ;  /* 0x000077721c0f7816 */ /* 0x000fe200000000ff */
[----:B------:R-:W-:Y:S01]  /*31470*/  ULDC UR6, c[0x0][0x22c] ;  /* 0x00008b0000067ab9 */ /* 0x000fe20000000800 */
[----:B--2---:R-:W-:-:S04]  /*31480*/  IADD3 R2, P6, R10, R68, RZ ;  /* 0x000000440a027210 */ /* 0x004fc80007fde0ff */
[-C--:B------:R-:W-:Y:S01]  /*31490*/  LEA.HI.X.SX32 R3, R10, R69.reuse, 0x1, P6 ;  /* 0x000000450a037211 */ /* 0x080fe200030f0eff */
[----:B------:R-:W-:Y:S01]  /*314a0*/  IMAD R10, R19, 0x2, R0 ;  /* 0x00000002130a7824 */ /* 0x000fe200078e0200 */
[C---:B------:R-:W-:Y:S01]  /*314b0*/  IADD3 R8, P6, R0.reuse, R68, RZ ;  /* 0x0000004400087210 */ /* 0x040fe20007fde0ff */
[----:B------:R-:W1:Y:S02]  /*314c0*/  LDC R19, c[0x0][0x248] ;  /* 0x00009200ff137b82 */ /* 0x000e640000000800 */
[----:B------:R2:W-:Y:S01]  /*314d0*/  @P2 STG.E.U8 desc[UR28][R2.64], R15 ;  /* 0x0000000f02002986 */ /* 0x0005e2000c10111c */
[----:B------:R-:W-:Y:S02]  /*314e0*/  LEA.HI.X.SX32 R9, R0, R69, 0x1, P6 ;  /* 0x0000004500097211 */ /* 0x000fe400030f0eff */
[----:B------:R-:W-:Y:S01]  /*314f0*/  ISETP.LT.AND P5, PT, R16, UR4, !P0 ;  /* 0x0000000410007c0c */ /* 0x000fe2000c7a1270 */
[----:B------:R-:W-:Y:S01]  /*31500*/  ULDC UR4, c[0x0][0x22c] ;  /* 0x00008b0000047ab9 */ /* 0x000fe20000000800 */
[----:B------:R-:W-:Y:S01]  /*31510*/  PRMT R13, R29, 0x7772, RZ ;  /* 0x000077721d0d7816 */ /* 0x000fe200000000ff */
[----:B------:R-:W3:Y:S01]  /*31520*/  LDL.LU R16, [R1+0xe94] ;  /* 0x000e940001107983 */ /* 0x000ee20000300800 */
[----:B------:R-:W-:-:S02]  /*31530*/  PRMT R11, R30, 0x7772, RZ ;  /* 0x000077721e0b7816 */ /* 0x000fc400000000ff */
[----:B--2---:R-:W-:Y:S01]  /*31540*/  IADD3 R2, P6, R10, R68, RZ ;  /* 0x000000440a027210 */ /* 0x004fe20007fde0ff */
[----:B------:R-:W2:Y:S01]  /*31550*/  LDC R15, c[0x0][0x248] ;  /* 0x00009200ff0f7b82 */ /* 0x000ea20000000800 */
[----:B----4-:R-:W-:Y:S01]  /*31560*/  ISETP.LT.AND P2, PT, R18, UR4, !P0 ;  /* 0x0000000412007c0c */ /* 0x010fe2000c741270 */
[----:B------:R-:W-:Y:S01]  /*31570*/  ULDC UR4, c[0x0][0x22c] ;  /* 0x00008b0000047ab9 */ /* 0x000fe20000000800 */
[----:B------:R-:W-:Y:S01]  /*31580*/  LEA.HI.X.SX32 R3, R10, R69, 0x1, P6 ;  /* 0x000000450a037211 */ /* 0x000fe200030f0eff */
[----:B------:R4:W-:Y:S04]  /*31590*/  @P1 STG.E.U8 desc[UR28][R8.64], R13 ;  /* 0x0000000d08001986 */ /* 0x0009e8000c10111c */
[----:B------:R-:W2:Y:S04]  /*315a0*/  LDL.LU R20, [R1+0xbc8] ;  /* 0x000bc80001147983 */ /* 0x000ea80000300800 */
[----:B------:R0:W-:Y:S01]  /*315b0*/  @P3 STG.E.U8 desc[UR28][R2.64], R11 ;  /* 0x0000000b02003986 */ /* 0x0001e2000c10111c */
[----:B---3--:R-:W-:Y:S01]  /*315c0*/  ISETP.LT.AND P1, PT, R14, UR4, !P0 ;  /* 0x000000040e007c0c */ /* 0x008fe2000c721270 */
[----:B------:R-:W-:-:S02]  /*315d0*/  ULDC UR4, c[0x0][0x22c] ;  /* 0x00008b0000047ab9 */ /* 0x000fc40000000800 */
[----:B------:R-:W3:Y:S01]  /*315e0*/  LDL.LU R14, [R1+0xe90] ;  /* 0x000e9000010e7983 */ /* 0x000ee20000300800 */
[----:B------:R-:W-:Y:S01]  /*315f0*/  ISETP.LT.AND P3, PT, R12, UR4, !P0 ;  /* 0x000000040c007c0c */ /* 0x000fe2000c761270 */
[----:B------:R-:W-:Y:S02]  /*31600*/  IMAD R0, R21, 0x2, R10 ;  /* 0x0000000215007824 */ /* 0x000fe400078e020a */
[----:B------:R-:W3:Y:S01]  /*31610*/  LDL.LU R12, [R1+0xea0] ;  /* 0x000ea000010c7983 */ /* 0x000ee20000300800 */
[----:B----4-:R-:W-:Y:S01]  /*31620*/  PRMT R13, R31, 0x7772, RZ ;  /* 0x000077721f0d7816 */ /* 0x010fe200000000ff */
[----:B------:R-:W-:Y:S01]  /*31630*/  ULDC UR4, c[0x0][0x22c] ;  /* 0x00008b0000047ab9 */ /* 0x000fe20000000800 */
[----:B0-----:R-:W-:Y:S01]  /*31640*/  IMAD R10, R17, 0x2, R0 ;  /* 0x00000002110a7824 */ /* 0x001fe200078e0200 */
[-C--:B------:R-:W-:Y:S01]  /*31650*/  IADD3 R8, P6, R0, R68.reuse, RZ ;  /* 0x0000004400087210 */ /* 0x080fe20007fde0ff */
[----:B------:R-:W4:Y:S01]  /*31660*/  LDL.LU R18, [R1+0xea4] ;  /* 0x000ea40001127983 */ /* 0x000f220000300800 */
        /* <DEDUP_REMOVED lines=9> */
[----:B------:R-:W-:-:S05]  /*31700*/  PRMT R31, R31, 0x7773, RZ ;  /* 0x000077731f1f7816 */ /* 0x000fca00000000ff */
[----:B------:R-:W0:Y:S01]  /*31710*/  LDC R23, c[0x0][0x248] ;  /* 0x00009200ff177b82 */ /* 0x000e220000000800 */
[----:B-1----:R-:W-:-:S04]  /*31720*/  IADD3 R8, P5, R0, R68, RZ ;  /* 0x0000004400087210 */ /* 0x002fc80007fbe0ff */
[----:B------:R-:W-:Y:S01]  /*31730*/  LEA.HI.X.SX32 R9, R0, R69, 0x1, P5 ;  /* 0x0000004500097211 */ /* 0x000fe200028f0eff */
[----:B------:R-:W-:Y:S01]  /*31740*/  IMAD R0, R19, 0x2, R0 ;  /* 0x0000000213007824 */ /* 0x000fe200078e0200 */
[----:B------:R1:W-:Y:S01]  /*31750*/  @P4 STG.E.U8 desc[UR28][R2.64], R11 ;  /* 0x0000000b02004986 */ /* 0x0003e2000c10111c */
[----:B------:R-:W-:Y:S01]  /*31760*/  ISETP.LT.AND P6, PT, R16, UR4, !P0 ;  /* 0x0000000410007c0c */ /* 0x000fe2000c7c1270 */
[----:B------:R-:W-:Y:S01]  /*31770*/  ULDC UR4, c[0x0][0x248] ;  /* 0x0000920000047ab9 */ /* 0x000fe20000000800 */
[----:B------:R-:W0:Y:S01]  /*31780*/  LDC R13, c[0x0][0x248] ;  /* 0x00009200ff0d7b82 */ /* 0x000e220000000800 */
[----:B------:R-:W4:Y:S01]  /*31790*/  LDL.LU R16, [R1+0xe9c] ;  /* 0x000e9c0001107983 */ /* 0x000f220000300800 */
[----:B--2---:R-:W-:Y:S01]  /*317a0*/  IMAD R10, R20, UR4, RZ ;  /* 0x00000004140a7c24 */ /* 0x004fe2000f8e02ff */
[----:B------:R-:W-:-:S05]  /*317b0*/  ULDC UR4, c[0x0][0x22c] ;  /* 0x00008b0000047ab9 */ /* 0x000fca0000000800 */
[----:B------:R-:W2:Y:S01]  /*317c0*/  LDC R19, c[0x0][0x248] ;  /* 0x00009200ff137b82 */ /* 0x000ea20000000800 */
[----:B-1----:R-:W-:Y:S02]  /*317d0*/  IADD3 R2, P5, R0, R68, RZ ;  /* 0x0000004400027210 */ /* 0x002fe40007fbe0ff */
[----:B------:R-:W-:Y:S02]  /*317e0*/  PRMT R11, R30, 0x7773, RZ ;  /* 0x000077731e0b7816 */ /* 0x000fe400000000ff */
[----:B------:R-:W-:Y:S01]  /*317f0*/  LEA.HI.X.SX32 R3, R0, R69, 0x1, P5 ;  /* 0x0000004500037211 */ /* 0x000fe200028f0eff */
[----:B------:R1:W-:Y:S04]  /*31800*/  @P2 STG.E.U8 desc[UR28][R8.64], R29 ;  /* 0x0000001d08002986 */ /* 0x0003e8000c10111c */
[----:B------:R1:W-:Y:S01]  /*31810*/  @P1 STG.E.U8 desc[UR28][R2.64], R11 ;  /* 0x0000000b02001986 */ /* 0x0003e2000c10111c */
[----:B---3--:R-:W-:Y:S01]  /*31820*/  ISETP.LT.AND P2, PT, R14, UR7, !P0 ;  /* 0x000000070e007c0c */ /* 0x008fe2000c741270 */
[----:B------:R-:W-:-:S02]  /*31830*/  IMAD R0, R15, 0x4, R0 ;  /* 0x000000040f007824 */ /* 0x000fc400078e0200 */
[----:B------:R-:W3:Y:S01]  /*31840*/  LDL.LU R14, [R1+0xea8] ;  /* 0x000ea800010e7983 */ /* 0x000ee20000300800 */
[----:B------:R-:W-:Y:S01]  /*31850*/  ISETP.LT.AND P1, PT, R12, UR4, !P0 ;  /* 0x000000040c007c0c */ /* 0x000fe2000c721270 */
[----:B------:R-:W-:Y:S02]  /*31860*/  ULDC UR4, c[0x0][0x22c] ;  /* 0x00008b0000047ab9 */ /* 0x000fe40000000800 */
[----:B------:R-:W2:Y:S01]  /*31870*/  LDL.LU R12, [R1+0xeac] ;  /* 0x000eac00010c7983 */ /* 0x000ea20000300800 */
[-C--:B-1----:R-:W-:Y:S01]  /*31880*/  IADD3 R8, P5, R10, R68.reuse, RZ ;  /* 0x000000440a087210 */ /* 0x082fe20007fbe0ff */
[----:B------:R-:W-:Y:S01]  /*31890*/  ULDC UR7, c[0x0][0x22c] ;  /* 0x00008b0000077ab9 */ /* 0x000fe20000000800 */
[----:B------:R-:W-:Y:S01]  /*318a0*/  ISETP.LT.AND P4, PT, R20, UR6, !P0 ;  /* 0x0000000614007c0c */ /* 0x000fe2000c781270 */
[----:B------:R-:W-:Y:S01]  /*318b0*/  ULDC UR6, c[0x0][0x22c] ;  /* 0x00008b0000067ab9 */ /* 0x000fe20000000800 */
[----:B------:R-:W-:Y:S02]  /*318c0*/  LEA.HI.X.SX32 R9, R10, R69, 0x1, P5 ;  /* 0x000000450a097211 */ /* 0x000fe400028f0eff */
[----:B------:R-:W1:Y:S01]  /*318d0*/  LDC R10, c[0x0][0x248] ;  /* 0x00009200ff0a7b82 */ /* 0x000e620000000800 */
[----:B------:R-:W-:-:S02]  /*318e0*/  IADD3 R2, P5, R0, R68, RZ ;  /* 0x0000004400027210 */ /* 0x000fc40007fbe0ff */
[----:B------:R-:W-:Y:S02]  /*318f0*/  PRMT R15, R32, 0x7770, RZ ;  /* 0x00007770200f7816 */ /* 0x000fe400000000ff */
[----:B------:R-:W-:Y:S01]  /*31900*/  LEA.HI.X.SX32 R3, R0, R69, 0x1, P5 ;  /* 0x0000004500037211 */ /* 0x000fe200028f0eff */
[----:B0-----:R-:W-:-:S03]  /*31910*/  IMAD R0, R13, 0x2, R0 ;  /* 0x000000020d007824 */ /* 0x001fc600078e0200 */
[----:B------:R0:W-:Y:S01]  /*31920*/  @P4 STG.E.U8 desc[UR28][R8.64], R31 ;  /* 0x0000001f08004986 */ /* 0x0001e2000c10111c */
[----:B----4-:R-:W-:Y:S01]  /*31930*/  ISETP.LT.AND P4, PT, R18, UR4, !P0 ;  /* 0x0000000412007c0c */ /* 0x010fe2000c781270 */
[----:B------:R-:W-:Y:S02]  /*31940*/  ULDC UR4, c[0x0][0x22c] ;  /* 0x00008b0000047ab9 */ /* 0x000fe40000000800 */
[----:B------:R4:W-:Y:S04]  /*31950*/  @P3 STG.E.U8 desc[UR28][R2.64], R15 ;  /* 0x0000000f02003986 */ /* 0x0009e8000c10111c */
[----:B------:R-:W2:Y:S01]  /*31960*/  LDL.LU R18, [R1+0xeb4] ;  /* 0x000eb40001127983 */ /* 0x000ea20000300800 */
[----:B0-----:R-:W-:-:S03]  /*31970*/  IMAD R9, R17, 0x2, R0 ;  /* 0x0000000211097824 */ /* 0x001fc600078e0200 */
[----:B------:R-:W2:Y:S01]  /*31980*/  LDL.LU R20, [R1+0xbc4] ;  /* 0x000bc40001147983 */ /* 0x000ea20000300800 */
[----:B------:R-:W-:Y:S01]  /*31990*/  PRMT R13, R33, 0x7770, RZ ;  /* 0x00007770210d7816 */ /* 0x000fe200000000ff */
[----:B------:R-:W0:Y:S01]  /*319a0*/  LDC R17, c[0x0][0x248] ;  /* 0x00009200ff117b82 */ /* 0x000e220000000800 */
[----:B----4-:R-:W-:-:S04]  /*319b0*/  IADD3 R2, P3, R0, R68, RZ ;  /* 0x0000004400027210 */ /* 0x010fc80007f7e0ff */
[-C--:B------:R-:W-:Y:S02]  /*319c0*/  LEA.HI.X.SX32 R3, R0, R69.reuse, 0x1, P3 ;  /* 0x0000004500037211 */ /* 0x080fe400018f0eff */
[C---:B------:R-:W-:Y:S01]  /*319d0*/  IADD3 R8, P3, R9.reuse, R68, RZ ;  /* 0x0000004409087210 */ /* 0x040fe20007f7e0ff */
[----:B-1----:R-:W-:Y:S01]  /*319e0*/  IMAD R0, R10, 0x2, R9 ;  /* 0x000000020a007824 */ /* 0x002fe200078e0209 */
[----:B------:R-:W-:Y:S01]  /*319f0*/  ISETP.LT.AND P5, PT, R16, UR4, !P0 ;  /* 0x0000000410007c0c */ /* 0x000fe2000c7a1270 */
[----:B------:R-:W-:Y:S01]  /*31a00*/  ULDC UR4, c[0x0][0x22c] ;  /* 0x00008b0000047ab9 */ /* 0x000fe20000000800 */
[----:B------:R-:W-:Y:S02]  /*31a10*/  PRMT R11, R34, 0x7770, RZ ;  /* 0x00007770220b7816 */ /* 0x000fe400000000ff */
        /* <DEDUP_REMOVED lines=10> */
[CC--:B-1----:R-:W-:Y:S01]  /*31ac0*/  IADD3 R2, P6, R0.reuse, R68.reuse, RZ ;  /* 0x0000004400027210 */ /* 0x0c2fe20007fde0ff */
[----:B------:R-:W-:Y:S01]  /*31ad0*/  ULDC UR4, c[0x0][0x22c] ;  /* 0x00008b0000047ab9 */ /* 0x000fe20000000800 */
[----:B------:R-:W-:Y:S01]  /*31ae0*/  PRMT R15, R35, 0x7770, RZ ;  /* 0x00007770230f7816 */ /* 0x000fe200000000ff */
[----:B------:R-:W1:Y:S01]  /*31af0*/  LDC R19, c[0x0][0x248] ;  /* 0x00009200ff137b82 */ /* 0x000e620000000800 */
[----:B------:R-:W-:Y:S01]  /*31b00*/  LEA.HI.X.SX32 R3, R0, R69, 0x1, P6 ;  /* 0x0000004500037211 */ /* 0x000fe200030f0eff */
[----:B------:R-:W-:Y:S01]  /*31b10*/  IMAD R0, R21, 0x2, R10 ;  /* 0x0000000215007824 */ /* 0x000fe200078e020a */
[----:B----4-:R-:W-:-:S03]  /*31b20*/  IADD3 R8, P6, R10, R68, RZ ;  /* 0x000000440a087210 */ /* 0x010fc60007fde0ff */
[----:B------:R4:W-:Y:S01]  /*31b30*/  @P1 STG.E.U8 desc[UR28][R2.64], R15 ;  /* 0x0000000f02001986 */ /* 0x0009e2000c10111c */
[----:B------:R-:W-:Y:S01]  /*31b40*/  LEA.HI.X.SX32 R9, R10, R69, 0x1, P6 ;  /* 0x000000450a097211 */ /* 0x000fe200030f0eff */
[----:B------:R-:W1:Y:S01]  /*31b50*/  LDC R21, c[0x0][0x248] ;  /* 0x00009200ff157b82 */ /* 0x000e620000000800 */
[----:B------:R-:W-:Y:S02]  /*31b60*/  PRMT R13, R32, 0x7771, RZ ;  /* 0x00007771200d7816 */ /* 0x000fe400000000ff */
[----:B------:R-:W-:-:S05]  /*31b70*/  PRMT R11, R33, 0x7771, RZ ;  /* 0x00007771210b7816 */ /* 0x000fca00000000ff */
[----:B------:R-:W1:Y:S01]  /*31b80*/  LDC R10, c[0x0][0x248] ;  /* 0x00009200ff0a7b82 */ /* 0x000e620000000800 */
[----:B----4-:R-:W-:-:S04]  /*31b90*/  IADD3 R2, P6, R0, R68, RZ ;  /* 0x0000004400027210 */ /* 0x010fc80007fde0ff */
[----:B------:R-:W-:Y:S01]  /*31ba0*/  LEA.HI.X.SX32 R3, R0, R69, 0x1, P6 ;  /* 0x0000004500037211 */ /* 0x000fe200030f0eff */
[----:B0-----:R-:W-:Y:S01]  /*31bb0*/  IMAD R0, R17, 0x2, R0 ;  /* 0x0000000211007824 */ /* 0x001fe200078e0200 */
[----:B------:R0:W-:Y:S01]  /*31bc0*/  @P4 STG.E.U8 desc[UR28][R8.64], R13 ;  /* 0x0000000d08004986 */ /* 0x0001e2000c10111c */
[----:B------:R-:W-:Y:S01]  /*31bd0*/  ISETP.LT.AND P1, PT, R18, UR4, !P0 ;  /* 0x0000000412007c0c */ /* 0x000fe2000c721270 */
[----:B------:R-:W-:Y:S01]  /*31be0*/  ULDC UR4, c[0x0][0x248] ;  /* 0x0000920000047ab9 */ /* 0x000fe20000000800 */
[----:B------:R-:W-:Y:S01]  /*31bf0*/  ISETP.LT.AND P6, PT, R20, UR6, !P0 ;  /* 0x0000000614007c0c */ /* 0x000fe2000c7c1270 */
[----:B------:R4:W-:Y:S01]  /*31c00*/  @P5 STG.E.U8 desc[UR28][R2.64], R11 ;  /* 0x0000000b02005986 */ /* 0x0009e2000c10111c */
[----:B------:R-:W-:Y:S01]  /*31c10*/  ULDC UR6, c[0x0][0x22c] ;  /* 0x00008b0000067ab9 */ /* 0x000fe20000000800 */
[----:B------:R-:W1:Y:S02]  /*31c20*/  LDC R17, c[0x0][0x248] ;  /* 0x00009200ff117b82 */ /* 0x000e640000000800 */
[----:B------:R-:W2:Y:S01]  /*31c30*/  LDL.LU R18, [R1+0xec4] ;  /* 0x000ec40001127983 */ /* 0x000ea20000300800 */
[----:B0-----:R-:W-:-:S05]  /*31c40*/  PRMT R9, R34, 0x7771, RZ ;  /* 0x0000777122097816 */ /* 0x001fca00000000ff */
[----:B------:R-:W0:Y:S01]  /*31c50*/  LDC R15, c[0x0][0x248] ;  /* 0x00009200ff0f7b82 */ /* 0x000e220000000800 */
[----:B----4-:R-:W-:Y:S01]  /*31c60*/  IADD3 R2, P4, R0, R68, RZ ;  /* 0x0000004400027210 */ /* 0x010fe20007f9e0ff */
[----:B------:R-:W-:Y:S01]  /*31c70*/  IMAD R8, R20, UR4, RZ ;  /* 0x0000000414087c24 */ /* 0x000fe2000f8e02ff */
[----:B------:R-:W-:Y:S01]  /*31c80*/  PRMT R11, R35, 0x7771, RZ ;  /* 0x00007771230b7816 */ /* 0x000fe200000000ff */
[----:B------:R-:W-:Y:S01]  /*31c90*/  ULDC UR4, c[0x0][0x22c] ;  /* 0x00008b0000047ab9 */ /* 0x000fe20000000800 */
[----:B------:R-:W-:-:S05]  /*31ca0*/  LEA.HI.X.SX32 R3, R0, R69, 0x1, P4 ;  /* 0x0000004500037211 */ /* 0x000fca00020f0eff */
[----:B------:R4:W-:Y:S02]  /*31cb0*/  @P3 STG.E.U8 desc[UR28][R2.64], R9 ;  /* 0x0000000902003986 */ /* 0x0009e4000c10111c */
[----:B----4-:R-:W-:Y:S02]  /*31cc0*/  IADD3 R2, P3, R8, R68, RZ ;  /* 0x0000004408027210 */ /* 0x010fe40007f7e0ff */
[----:B---3--:R-:W-:Y:S01]  /*31cd0*/  ISETP.LT.AND P4, PT, R14, UR7, !P0 ;  /* 0x000000070e007c0c */ /* 0x008fe2000c781270 */
[----:B-1----:R-:W-:Y:S01]  /*31ce0*/  IMAD R0, R17, 0x4, R0 ;  /* 0x0000000411007824 */ /* 0x002fe200078e0200 */
[----:B------:R-:W3:Y:S01]  /*31cf0*/  LDL.LU R14, [R1+0xec8] ;  /* 0x000ec800010e7983 */ /* 0x000ee20000300800 */
[----:B------:R-:W-:Y:S01]  /*31d00*/  LEA.HI.X.SX32 R3, R8, R69, 0x1, P3 ;  /* 0x0000004508037211 */ /* 0x000fe200018f0eff */
[----:B------:R-:W1:Y:S01]  /*31d10*/  LDC R17, c[0x0][0x248] ;  /* 0x00009200ff117b82 */ /* 0x000e620000000800 */
[----:B------:R-:W-:Y:S01]  /*31d20*/  ISETP.LT.AND P5, PT, R16, UR4, !P0 ;  /* 0x0000000410007c0c */ /* 0x000fe2000c7a1270 */
[----:B0-----:R-:W-:Y:S01]  /*31d30*/  IMAD R9, R15, 0x2, R0 ;  /* 0x000000020f097824 */ /* 0x001fe200078e0200 */
[C---:B------:R-:W-:Y:S01]  /*31d40*/  PRMT R13, R33.reuse, 0x7772, RZ ;  /* 0x00007772210d7816 */ /* 0x040fe200000000ff */
[----:B------:R-:W-:Y:S01]  /*31d50*/  ULDC UR7, c[0x0][0x22c] ;  /* 0x00008b0000077ab9 */ /* 0x000fe20000000800 */
[----:B--2---:R-:W-:Y:S01]  /*31d60*/  ISETP.LT.AND P3, PT, R12, UR6, !P0 ;  /* 0x000000060c007c0c */ /* 0x004fe2000c761270 */
[----:B------:R0:W-:Y:S01]  /*31d70*/  @P6 STG.E.U8 desc[UR28][R2.64], R11 ;  /* 0x0000000b02006986 */ /* 0x0001e2000c10111c */
[----:B------:R-:W-:Y:S01]  /*31d80*/  PRMT R15, R32, 0x7772, RZ ;  /* 0x00007772200f7816 */ /* 0x000fe200000000ff */
[----:B------:R-:W-:Y:S01]  /*31d90*/  ULDC UR4, c[0x0][0x22c] ;  /* 0x00008b0000047ab9 */ /* 0x000fe20000000800 */
[----:B------:R-:W-:Y:S01]  /*31da0*/  PRMT R33, R33, 0x7773, RZ ;  /* 0x0000777321217816 */ /* 0x000fe200000000ff */
[----:B------:R-:W2:Y:S01]  /*31db0*/  LDL.LU R12, [R1+0xecc] ;  /* 0x000ecc00010c7983 */ /* 0x000ea20000300800 */
[----:B------:R-:W-:-:S03]  /*31dc0*/  ULDC UR6, c[0x0][0x22c] ;  /* 0x00008b0000067ab9 */ /* 0x000fc60000000800 */
[----:B------:R-:W4:Y:S01]  /*31dd0*/  LDL.LU R16, [R1+0xedc] ;  /* 0x000edc0001107983 */ /* 0x000f220000300800 */
[----:B0-----:R-:W-:-:S03]  /*31de0*/  IADD3 R2, P6, R0, R68, RZ ;  /* 0x0000004400027210 */ /* 0x001fc60007fde0ff */
[----:B------:R-:W4:Y:S01]  /*31df0*/  LDL.LU R20, [R1+0xbc0] ;  /* 0x000bc00001147983 */ /* 0x000f220000300800 */
[----:B------:R-:W-:Y:S01]  /*31e00*/  LEA.HI.X.SX32 R3, R0, R69, 0x1, P6 ;  /* 0x0000004500037211 */ /* 0x000fe200030f0eff */
[----:B------:R-:W-:Y:S01]  /*31e10*/  IMAD R0, R10, 0x2, R9 ;  /* 0x000000020a007824 */ /* 0x000fe200078e0209 */
        /* <DEDUP_REMOVED lines=29> */
[----:B------:R-:W-:Y:S02]  /*31ff0*/  PRMT R11, R32, 0x7773, RZ ;  /* 0x00007773200b7816 */ /* 0x000fe400000000ff */
[----:B------:R-:W-:Y:S01]  /*32000*/  PRMT R35, R35, 0x7773, RZ ;  /* 0x0000777323237816 */ /* 0x000fe200000000ff */
[----:B------:R-:W1:Y:S01]  /*32010*/  LDC R21, c[0x0][0x248] ;  /* 0x00009200ff157b82 */ /* 0x000e620000000800 */
[----:B0-----:R-:W-:-:S07]  /*32020*/  IADD3 R8, P5, R10, R68, RZ ;  /* 0x000000440a087210 */ /* 0x001fce0007fbe0ff */
[----:B------:R-:W0:Y:S01]  /*32030*/  LDC R13, c[0x0][0x248] ;  /* 0x00009200ff0d7b82 */ /* 0x000e220000000800 */
[----:B------:R-:W-:Y:S01]  /*32040*/  LEA.HI.X.SX32 R9, R10, R69, 0x1, P5 ;  /* 0x000000450a097211 */ /* 0x000fe200028f0eff */
[----:B------:R-:W-:Y:S01]  /*32050*/  IMAD R10, R19, 0x2, R10 ;  /* 0x00000002130a7824 */ /* 0x000fe200078e020a */
[----:B------:R4:W-:Y:S02]  /*32060*/  @P3 STG.E.U8 desc[UR28][R2.64], R11 ;  /* 0x0000000b02003986 */ /* 0x0009e4000c10111c */
[----:B----4-:R-:W-:Y:S01]  /*32070*/  ISETP.LT.AND P6, PT, R16, UR4, !P0 ;  /* 0x0000000410007c0c */ /* 0x010fe2000c7c1270 */
[----:B------:R-:W-:Y:S01]  /*32080*/  ULDC UR4, c[0x0][0x248] ;  /* 0x0000920000047ab9 */ /* 0x000fe20000000800 */
[----:B------:R-:W4:Y:S01]  /*32090*/  LDL.LU R16, [R1+0xee4] ;  /* 0x000ee40001107983 */ /* 0x000f220000300800 */
[----:B------:R-:W-:Y:S01]  /*320a0*/  IMAD R0, R20, UR4, RZ ;  /* 0x0000000414007c24 */ /* 0x000fe2000f8e02ff */
[----:B------:R-:W-:Y:S01]  /*320b0*/  ULDC UR4, c[0x0][0x22c] ;  /* 0x00008b0000047ab9 */ /* 0x000fe20000000800 */
[----:B------:R-:W1:Y:S01]  /*320c0*/  LDC R19, c[0x0][0x248] ;  /* 0x00009200ff137b82 */ /* 0x000e620000000800 */
[----:B------:R-:W-:-:S02]  /*320d0*/  IADD3 R2, P5, R10, R68, RZ ;  /* 0x000000440a027210 */ /* 0x000fc40007fbe0ff */
[----:B------:R-:W-:Y:S02]  /*320e0*/  PRMT R11, R34, 0x7773, RZ ;  /* 0x00007773220b7816 */ /* 0x000fe400000000ff */
[----:B------:R-:W-:Y:S01]  /*320f0*/  LEA.HI.X.SX32 R3, R10, R69, 0x1, P5 ;  /* 0x000000450a037211 */ /* 0x000fe200028f0eff */
[----:B------:R2:W-:Y:S04]  /*32100*/  @P2 STG.E.U8 desc[UR28][R8.64], R33 ;  /* 0x0000002108002986 */ /* 0x0005e8000c10111c */
[----:B------:R0:W-:Y:S01]  /*32110*/  @P1 STG.E.U8 desc[UR28][R2.64], R11 ;  /* 0x0000000b02001986 */ /* 0x0001e2000c10111c */
[----:B---3--:R-:W-:Y:S01]  /*32120*/  ISETP.LT.AND P2, PT, R14, UR7, !P0 ;  /* 0x000000070e007c0c */ /* 0x008fe2000c741270 */
[----:B------:R-:W-:Y:S02]  /*32130*/  IMAD R10, R15, 0x4, R10 ;  /* 0x000000040f0a7824 */ /* 0x000fe400078e020a */
[----:B------:R-:W3:Y:S01]  /*32140*/  LDL.LU R14, [R1+0xef0] ;  /* 0x000ef000010e7983 */ /* 0x000ee20000300800 */
[----:B--2---:R-:W-:Y:S01]  /*32150*/  ISETP.LT.AND P1, PT, R12, UR4, !P0 ;  /* 0x000000040c007c0c */ /* 0x004fe2000c721270 */
[----:B------:R-:W-:-:S02]  /*32160*/  ULDC UR4, c[0x0][0x22c] ;  /* 0x00008b0000047ab9 */ /* 0x000fc40000000800 */
[----:B------:R-:W2:Y:S01]  /*32170*/  LDL.LU R12, [R1+0xef4] ;  /* 0x000ef400010c7983 */ /* 0x000ea20000300800 */
[----:B------:R-:W-:Y:S01]  /*32180*/  ISETP.LT.AND P3, PT, R20, UR6, !P0 ;  /* 0x0000000614007c0c */ /* 0x000fe2000c761270 */
[----:B------:R-:W-:Y:S01]  /*32190*/  ULDC UR6, c[0x0][0x22c] ;  /* 0x00008b0000067ab9 */ /* 0x000fe20000000800 */
[----:B------:R-:W-:Y:S01]  /*321a0*/  IADD3 R8, P5, R0, R68, RZ ;  /* 0x0000004400087210 */ /* 0x000fe20007fbe0ff */
[----:B------:R-:W-:-:S03]  /*321b0*/  ULDC UR7, c[0x0][0x22c] ;  /* 0x00008b0000077ab9 */ /* 0x000fc60000000800 */
[-C--:B------:R-:W-:Y:S02]  /*321c0*/  LEA.HI.X.SX32 R9, R0, R69.reuse, 0x1, P5 ;  /* 0x0000004500097211 */ /* 0x080fe400028f0eff */
[-C--:B0-----:R-:W-:Y:S02]  /*321d0*/  IADD3 R2, P5, R10, R68.reuse, RZ ;  /* 0x000000440a027210 */ /* 0x081fe40007fbe0ff */
[----:B------:R-:W-:Y:S02]  /*321e0*/  PRMT R15, R36, 0x7770, RZ ;  /* 0x00007770240f7816 */ /* 0x000fe400000000ff */
[----:B------:R-:W-:Y:S01]  /*321f0*/  LEA.HI.X.SX32 R3, R10, R69, 0x1, P5 ;  /* 0x000000450a037211 */ /* 0x000fe200028f0eff */
[----:B------:R-:W-:Y:S01]  /*32200*/  IMAD R10, R13, 0x2, R10 ;  /* 0x000000020d0a7824 */ /* 0x000fe200078e020a */
[----:B------:R-:W-:Y:S01]  /*32210*/  @P3 STG.E.U8 desc[UR28][R8.64], R35 ;  /* 0x0000002308003986 */ /* 0x000fe2000c10111c */
[----:B------:R-:W-:Y:S01]  /*32220*/  ISETP.LT.AND P3, PT, R18, UR4, !P0 ;  /* 0x0000000412007c0c */ /* 0x000fe2000c761270 */
[----:B------:R-:W-:Y:S01]  /*32230*/  ULDC UR4, c[0x0][0x22c] ;  /* 0x00008b0000047ab9 */ /* 0x000fe20000000800 */
[----:B-1----:R-:W-:Y:S01]  /*32240*/  IMAD R0, R17, 0x2, R10 ;  /* 0x0000000211007824 */ /* 0x002fe200078e020a */
[----:B------:R0:W-:Y:S01]  /*32250*/  @P4 STG.E.U8 desc[UR28][R2.64], R15 ;  /* 0x0000000f02004986 */ /* 0x0001e2000c10111c */
[----:B------:R-:W-:Y:S01]  /*32260*/  PRMT R13, R37, 0x7770, RZ ;  /* 0x00007770250d7816 */ /* 0x000fe200000000ff */
[----:B------:R-:W1:Y:S02]  /*32270*/  LDC R17, c[0x0][0x248] ;  /* 0x00009200ff117b82 */ /* 0x000e640000000800 */
[----:B------:R-:W2:Y:S01]  /*32280*/  LDL.LU R18, [R1+0xefc] ;  /* 0x000efc0001127983 */ /* 0x000ea20000300800 */
[----:B0-----:R-:W-:-:S04]  /*32290*/  IADD3 R2, P4, R10, R68, RZ ;  /* 0x000000440a027210 */ /* 0x001fc80007f9e0ff */
[-C--:B------:R-:W-:Y:S01]  /*322a0*/  LEA.HI.X.SX32 R3, R10, R69.reuse, 0x1, P4 ;  /* 0x000000450a037211 */ /* 0x080fe200020f0eff */
[----:B------:R-:W-:Y:S01]  /*322b0*/  IMAD R10, R19, 0x2, R0 ;  /* 0x00000002130a7824 */ /* 0x000fe200078e0200 */
[----:B------:R-:W-:Y:S01]  /*322c0*/  IADD3 R8, P4, R0, R68, RZ ;  /* 0x0000004400087210 */ /* 0x000fe20007f9e0ff */
[----:B------:R-:W2:Y:S01]  /*322d0*/  LDL.LU R19, [R1+0xbbc] ;  /* 0x000bbc0001137983 */ /* 0x000ea20000300800 */
[----:B----4-:R-:W-:Y:S01]  /*322e0*/  ISETP.LT.AND P5, PT, R16, UR4, !P0 ;  /* 0x0000000410007c0c */ /* 0x010fe2000c7a1270 */
        /* <DEDUP_REMOVED lines=12> */
[CC--:B0-----:R-:W-:Y:S01]  /*323b0*/  IADD3 R2, P6, R10.reuse, R68.reuse, RZ ;  /* 0x000000440a027210 */ /* 0x0c1fe20007fde0ff */
[----:B------:R-:W-:Y:S01]  /*323c0*/  ULDC UR4, c[0x0][0x22c] ;  /* 0x00008b0000047ab9 */ /* 0x000fe20000000800 */
[----:B------:R-:W-:Y:S01]  /*323d0*/  PRMT R15, R39, 0x7770, RZ ;  /* 0x00007770270f7816 */ /* 0x000fe200000000ff */
[----:B------:R-:W0:Y:S01]  /*323e0*/  LDC R21, c[0x0][0x248] ;  /* 0x00009200ff157b82 */ /* 0x000e220000000800 */
[----:B------:R-:W-:Y:S01]  /*323f0*/  LEA.HI.X.SX32 R3, R10, R69, 0x1, P6 ;  /* 0x000000450a037211 */ /* 0x000fe200030f0eff */
[----:B------:R-:W-:Y:S01]  /*32400*/  IMAD R10, R23, 0x2, R0 ;  /* 0x00000002170a7824 */ /* 0x000fe200078e0200 */
[----:B----4-:R-:W-:-:S03]  /*32410*/  IADD3 R8, P6, R0, R68, RZ ;  /* 0x0000004400087210 */ /* 0x010fc60007fde0ff */
[----:B------:R4:W-:Y:S01]  /*32420*/  @P1 STG.E.U8 desc[UR28][R2.64], R15 ;  /* 0x0000000f02001986 */ /* 0x0009e2000c10111c */
[----:B------:R-:W-:Y:S01]  /*32430*/  LEA.HI.X.SX32 R9, R0, R69, 0x1, P6 ;  /* 0x0000004500097211 */ /* 0x000fe200030f0eff */
[----:B------:R-:W0:Y:S01]  /*32440*/  LDC R23, c[0x0][0x248] ;  /* 0x00009200ff177b82 */ /* 0x000e220000000800 */
[----:B------:R-:W-:Y:S02]  /*32450*/  PRMT R13, R36, 0x7771, RZ ;  /* 0x00007771240d7816 */ /* 0x000fe400000000ff */
[----:B------:R-:W-:Y:S02]  /*32460*/  PRMT R11, R37, 0x7771, RZ ;  /* 0x00007771250b7816 */ /* 0x000fe400000000ff */
[----:B----4-:R-:W-:-:S03]  /*32470*/  IADD3 R2, P6, R10, R68, RZ ;  /* 0x000000440a027210 */ /* 0x010fc60007fde0ff */
[----:B------:R-:W4:Y:S01]  /*32480*/  LDC R15, c[0x0][0x248] ;  /* 0x00009200ff0f7b82 */ /* 0x000f220000000800 */
[----:B------:R-:W-:Y:S01]  /*32490*/  LEA.HI.X.SX32 R3, R10, R69, 0x1, P6 ;  /* 0x000000450a037211 */ /* 0x000fe200030f0eff */
[----:B-1----:R-:W-:Y:S01]  /*324a0*/  IMAD R10, R17, 0x2, R10 ;  /* 0x00000002110a7824 */ /* 0x002fe200078e020a */
[----:B------:R1:W-:Y:S01]  /*324b0*/  @P3 STG.E.U8 desc[UR28][R8.64], R13 ;  /* 0x0000000d08003986 */ /* 0x0003e2000c10111c */
[----:B------:R-:W-:Y:S01]  /*324c0*/  ISETP.LT.AND P1, PT, R18, UR4, !P0 ;  /* 0x0000000412007c0c */ /* 0x000fe2000c721270 */
[----:B------:R-:W-:-:S03]  /*324d0*/  ULDC UR4, c[0x0][0x248] ;  /* 0x0000920000047ab9 */ /* 0x000fc60000000800 */
[----:B------:R-:W0:Y:S01]  /*324e0*/  LDC R17, c[0x0][0x248] ;  /* 0x00009200ff117b82 */ /* 0x000e220000000800 */
[----:B------:R1:W-:Y:S01]  /*324f0*/  @P5 STG.E.U8 desc[UR28][R2.64], R11 ;  /* 0x0000000b02005986 */ /* 0x0003e2000c10111c */
[----:B------:R-:W-:-:S03]  /*32500*/  IMAD R0, R19, UR4, RZ ;  /* 0x0000000413007c24 */ /* 0x000fc6000f8e02ff */
[----:B------:R-:W4:Y:S01]  /*32510*/  LDL.LU R18, [R1+0xf0c] ;  /* 0x000f0c0001127983 */ /* 0x000f220000300800 */
[----:B------:R-:W-:Y:S01]  /*32520*/  ISETP.LT.AND P6, PT, R19, UR6, !P0 ;  /* 0x0000000613007c0c */ /* 0x000fe2000c7c1270 */
[----:B------:R-:W-:Y:S01]  /*32530*/  ULDC UR6, c[0x0][0x22c] ;  /* 0x00008b0000067ab9 */ /* 0x000fe20000000800 */
[----:B-1----:R-:W-:Y:S01]  /*32540*/  PRMT R9, R38, 0x7771, RZ ;  /* 0x0000777126097816 */ /* 0x002fe200000000ff */
[----:B------:R-:W1:Y:S01]  /*32550*/  LDC R19, c[0x0][0x248] ;  /* 0x00009200ff137b82 */ /* 0x000e620000000800 */
[----:B------:R-:W-:Y:S01]  /*32560*/  ULDC UR4, c[0x0][0x22c] ;  /* 0x00008b0000047ab9 */ /* 0x000fe20000000800 */
[----:B------:R-:W-:-:S04]  /*32570*/  IADD3 R2, P3, R10, R68, RZ ;  /* 0x000000440a027210 */ /* 0x000fc80007f7e0ff */
[----:B------:R-:W-:-:S05]  /*32580*/  LEA.HI.X.SX32 R3, R10, R69, 0x1, P3 ;  /* 0x000000450a037211 */ /* 0x000fca00018f0eff */
[----:B------:R3:W-:Y:S02]  /*32590*/  @P4 STG.E.U8 desc[UR28][R2.64], R9 ;  /* 0x0000000902004986 */ /* 0x0007e4000c10111c */
[----:B---3--:R-:W-:Y:S02]  /*325a0*/  IADD3 R2, P4, R0, R68, RZ ;  /* 0x0000004400027210 */ /* 0x008fe40007f9e0ff */
[----:B------:R-:W-:Y:S01]  /*325b0*/  ISETP.LT.AND P3, PT, R14, UR7, !P0 ;  /* 0x000000070e007c0c */ /* 0x000fe2000c761270 */
[----:B0-----:R-:W-:Y:S01]  /*325c0*/  IMAD R10, R17, 0x4, R10 ;  /* 0x00000004110a7824 */ /* 0x001fe200078e020a */
[----:B------:R-:W3:Y:S01]  /*325d0*/  LDL.LU R14, [R1+0xf10] ;  /* 0x000f1000010e7983 */ /* 0x000ee20000300800 */
[----:B------:R-:W-:Y:S01]  /*325e0*/  LEA.HI.X.SX32 R3, R0, R69, 0x1, P4 ;  /* 0x0000004500037211 */ /* 0x000fe200020f0eff */
[----:B------:R-:W0:Y:S01]  /*325f0*/  LDC R17, c[0x0][0x248] ;  /* 0x00009200ff117b82 */ /* 0x000e220000000800 */
[----:B------:R-:W-:Y:S01]  /*32600*/  PRMT R11, R39, 0x7771, RZ ;  /* 0x00007771270b7816 */ /* 0x000fe200000000ff */
[----:B------:R-:W-:Y:S01]  /*32610*/  ULDC UR7, c[0x0][0x22c] ;  /* 0x00008b0000077ab9 */ /* 0x000fe20000000800 */
[----:B--2---:R-:W-:-:S03]  /*32620*/  ISETP.LT.AND P4, PT, R12, UR6, !P0 ;  /* 0x000000060c007c0c */ /* 0x004fc6000c781270 */
[----:B------:R2:W-:Y:S01]  /*32630*/  @P6 STG.E.U8 desc[UR28][R2.64], R11 ;  /* 0x0000000b02006986 */ /* 0x0005e2000c10111c */
[----:B----4-:R-:W-:-:S03]  /*32640*/  IMAD R0, R15, 0x2, R10 ;  /* 0x000000020f007824 */ /* 0x010fc600078e020a */
[----:B------:R-:W4:Y:S01]  /*32650*/  LDL.LU R12, [R1+0xf14] ;  /* 0x000f1400010c7983 */ /* 0x000f220000300800 */
[----:B------:R-:W-:Y:S01]  /*32660*/  PRMT R15, R36, 0x7772, RZ ;  /* 0x00007772240f7816 */ /* 0x000fe200000000ff */
[----:B------:R-:W-:Y:S01]  /*32670*/  ULDC UR6, c[0x0][0x22c] ;  /* 0x00008b0000067ab9 */ /* 0x000fe20000000800 */
[----:B--2---:R-:W-:-:S04]  /*32680*/  IADD3 R2, P6, R10, R68, RZ ;  /* 0x000000440a027210 */ /* 0x004fc80007fde0ff */
[-C--:B------:R-:W-:Y:S01]  /*32690*/  LEA.HI.X.SX32 R3, R10, R69.reuse, 0x1, P6 ;  /* 0x000000450a037211 */ /* 0x080fe200030f0eff */
[----:B-1----:R-:W-:Y:S01]  /*326a0*/  IMAD R10, R19, 0x2, R0 ;  /* 0x00000002130a7824 */ /* 0x002fe200078e0200 */
[C---:B------:R-:W-:Y:S01]  /*326b0*/  IADD3 R8, P6, R0.reuse, R68, RZ ;  /* 0x0000004400087210 */ /* 0x040fe20007fde0ff */
[----:B------:R-:W1:Y:S02]  /*326c0*/  LDC R19, c[0x0][0x248] ;  /* 0x00009200ff137b82 */ /* 0x000e640000000800 */
[----:B------:R2:W-:Y:S01]  /*326d0*/  @P2 STG.E.U8 desc[UR28][R2.64], R15 ;  /* 0x0000000f02002986 */ /* 0x0005e2000c10111c */
[----:B------:R-:W-:Y:S02]  /*326e0*/  LEA.HI.X.SX32 R9, R0, R69, 0x1, P6 ;  /* 0x0000004500097211 */ /* 0x000fe400030f0eff */
[----:B------:R-:W-:Y:S01]  /*326f0*/  ISETP.LT.AND P5, PT, R16, UR4, !P0 ;  /* 0x0000000410007c0c */ /* 0x000fe2000c7a1270 */
[----:B------:R-:W-:Y:S01]  /*32700*/  ULDC UR4, c[0x0][0x22c] ;  /* 0x00008b0000047ab9 */ /* 0x000fe20000000800 */
[----:B------:R-:W-:Y:S01]  /*32710*/  PRMT R13, R37, 0x7772, RZ ;  /* 0x00007772250d7816 */ /* 0x000fe200000000ff */
[----:B------:R-:W4:Y:S01]  /*32720*/  LDL.LU R16, [R1+0xf24] ;  /* 0x000f240001107983 */ /* 0x000f220000300800 */
[----:B------:R-:W-:-:S02]  /*32730*/  PRMT R11, R38, 0x7772, RZ ;  /* 0x00007772260b7816 */ /* 0x000fc400000000ff */
[----:B--2---:R-:W-:Y:S01]  /*32740*/  IADD3 R2, P6, R10, R68, RZ ;  /* 0x000000440a027210 */ /* 0x004fe20007fde0ff */
[----:B------:R2:W-:Y:S01]  /*32750*/  @P1 STG.E.U8 desc[UR28][R8.64], R13 ;  /* 0x0000000d08001986 */ /* 0x0005e2000c10111c */
[----:B------:R-:W1:Y:S01]  /*32760*/  LDC R15, c[0x0][0x248] ;  /* 0x00009200ff0f7b82 */ /* 0x000e620000000800 */
[----:B------:R-:W-:Y:S01]  /*32770*/  ISETP.LT.AND P2, PT, R18, UR4, !P0 ;  /* 0x0000000412007c0c */ /* 0x000fe2000c741270 */
[----:B------:R-:W-:Y:S01]  /*32780*/  ULDC UR4, c[0x0][0x22c] ;  /* 0x00008b0000047ab9 */ /* 0x000fe20000000800 */
[----:B------:R-:W-:Y:S01]  /*32790*/  LEA.HI.X.SX32 R3, R10, R69, 0x1, P6 ;  /* 0x000000450a037211 */ /* 0x000fe200030f0eff */
[----:B------:R-:W2:Y:S04]  /*327a0*/  LDL.LU R20, [R1+0xbb8] ;  /* 0x000bb80001147983 */ /* 0x000ea80000300800 */
[----:B------:R0:W-:Y:S01]  /*327b0*/  @P3 STG.E.U8 desc[UR28][R2.64], R11 ;  /* 0x0000000b02003986 */ /* 0x0001e2000c10111c */
[----:B---3--:R-:W-:Y:S01]  /*327c0*/  ISETP.LT.AND P1, PT, R14, UR4, !P0 ;  /* 0x000000040e007c0c */ /* 0x008fe2000c721270 */
[----:B------:R-:W-:-:S02]  /*327d0*/  ULDC UR4, c[0x0][0x22c] ;  /* 0x00008b0000047ab9 */ /* 0x000fc40000000800 */
[----:B------:R-:W3:Y:S01]  /*327e0*/  LDL.LU R14, [R1+0xf20] ;  /* 0x000f2000010e7983 */ /* 0x000ee20000300800 */
[----:B----4-:R-:W-:Y:S01]  /*327f0*/  ISETP.LT.AND P3, PT, R12, UR4, !P0 ;  /* 0x000000040c007c0c */ /* 0x010fe2000c761270 */
[----:B------:R-:W-:Y:S02]  /*32800*/  IMAD R0, R21, 0x2, R10 ;  /* 0x0000000215007824 */ /* 0x000fe400078e020a */
[----:B------:R-:W4:Y:S01]  /*32810*/  LDL.LU R12, [R1+0xf30] ;  /* 0x000f3000010c7983 */ /* 0x000f220000300800 */
[----:B--2---:R-:W-:Y:S01]  /*32820*/  PRMT R13, R39, 0x7772, RZ ;  /* 0x00007772270d7816 */ /* 0x004fe200000000ff */
[----:B------:R-:W-:Y:S01]  /*32830*/  ULDC UR4, c[0x0][0x22c] ;  /* 0x00008b0000047ab9 */ /* 0x000fe20000000800 */
[----:B0-----:R-:W-:Y:S01]  /*32840*/  PRMT R11, R36, 0x7773, RZ ;  /* 0x00007773240b7816 */ /* 0x001fe200000000ff */
[----:B------:R-:W2:Y:S01]  /*32850*/  LDL.LU R18, [R1+0xf34] ;  /* 0x000f340001127983 */ /* 0x000ea20000300800 */
[CC--:B------:R-:W-:Y:S01]  /*32860*/  IADD3 R8, P6, R0.reuse, R68.reuse, RZ ;  /* 0x0000004400087210 */ /* 0x0c0fe20007fde0ff */
[----:B------:R-:W-:Y:S01]  /*32870*/  IMAD R10, R17, 0x2, R0 ;  /* 0x00000002110a7824 */ /* 0x000fe200078e0200 */
        /* <DEDUP_REMOVED lines=8> */
[----:B------:R-:W-:-:S07]  /*32900*/  PRMT R39, R39, 0x7773, RZ ;  /* 0x0000777327277816 */ /* 0x000fce00000000ff */
        /* <DEDUP_REMOVED lines=8> */
[----:B------:R-:W2:Y:S01]  /*32990*/  LDL.LU R16, [R1+0xf2c] ;  /* 0x000f2c0001107983 */ /* 0x000ea20000300800 */
[----:B------:R-:W-:Y:S01]  /*329a0*/  IMAD R10, R20, UR4, RZ ;  /* 0x00000004140a7c24 */ /* 0x000fe2000f8e02ff */
[----:B------:R-:W-:-:S05]  /*329b0*/  ULDC UR4, c[0x0][0x22c] ;  /* 0x00008b0000047ab9 */ /* 0x000fca0000000800 */
[----:B------:R-:W0:Y:S01]  /*329c0*/  LDC R19, c[0x0][0x248] ;  /* 0x00009200ff137b82 */ /* 0x000e220000000800 */
[----:B-1----:R-:W-:Y:S02]  /*329d0*/  IADD3 R2, P5, R0, R68, RZ ;  /* 0x0000004400027210 */ /* 0x002fe40007fbe0ff */
[----:B------:R-:W-:Y:S02]  /*329e0*/  PRMT R11, R38, 0x7773, RZ ;  /* 0x00007773260b7816 */ /* 0x000fe400000000ff */
[----:B------:R-:W-:Y:S01]  /*329f0*/  LEA.HI.X.SX32 R3, R0, R69, 0x1, P5 ;  /* 0x0000004500037211 */ /* 0x000fe200028f0eff */
[----:B------:R1:W-:Y:S04]  /*32a00*/  @P2 STG.E.U8 desc[UR28][R8.64], R37 ;  /* 0x0000002508002986 */ /* 0x0003e8000c10111c */
[----:B------:R1:W-:Y:S01]  /*32a10*/  @P1 STG.E.U8 desc[UR28][R2.64], R11 ;  /* 0x0000000b02001986 */ /* 0x0003e2000c10111c */
[----:B---3--:R-:W-:-:S02]  /*32a20*/  ISETP.LT.AND P2, PT, R14, UR7, !P0 ;  /* 0x000000070e007c0c */ /* 0x008fc4000c741270 */
[----:B------:R-:W-:Y:S01]  /*32a30*/  ISETP.LT.AND P4, PT, R20, UR6, !P0 ;  /* 0x0000000614007c0c */ /* 0x000fe2000c781270 */
[----:B------:R-:W3:Y:S01]  /*32a40*/  LDL.LU R14, [R1+0xf38] ;  /* 0x000f3800010e7983 */ /* 0x000ee20000300800 */
[----:B-1----:R-:W-:Y:S01]  /*32a50*/  IADD3 R8, P5, R10, R68, RZ ;  /* 0x000000440a087210 */ /* 0x002fe20007fbe0ff */
[----:B------:R-:W-:Y:S01]  /*32a60*/  IMAD R0, R15, 0x4, R0 ;  /* 0x000000040f007824 */ /* 0x000fe200078e0200 */
[----:B------:R-:W-:Y:S01]  /*32a70*/  PRMT R11, R42, 0x7770, RZ ;  /* 0x000077702a0b7816 */ /* 0x000fe200000000ff */
[----:B------:R-:W-:Y:S01]  /*32a80*/  ULDC UR6, c[0x0][0x22c] ;  /* 0x00008b0000067ab9 */ /* 0x000fe20000000800 */
[----:B------:R-:W-:Y:S01]  /*32a90*/  LEA.HI.X.SX32 R9, R10, R69, 0x1, P5 ;  /* 0x000000450a097211 */ /* 0x000fe200028f0eff */
[----:B------:R-:W-:Y:S01]  /*32aa0*/  ULDC UR7, c[0x0][0x22c] ;  /* 0x00008b0000077ab9 */ /* 0x000fe20000000800 */
[----:B------:R-:W1:Y:S05]  /*32ab0*/  LDC R10, c[0x0][0x248] ;  /* 0x00009200ff0a7b82 */ /* 0x000e6a0000000800 */
[----:B------:R0:W-:Y:S01]  /*32ac0*/  @P4 STG.E.U8 desc[UR28][R8.64], R39 ;  /* 0x0000002708004986 */ /* 0x0001e2000c10111c */
[----:B----4-:R-:W-:Y:S01]  /*32ad0*/  ISETP.LT.AND P1, PT, R12, UR4, !P0 ;  /* 0x000000040c007c0c */ /* 0x010fe2000c721270 */
[----:B------:R-:W-:-:S02]  /*32ae0*/  ULDC UR4, c[0x0][0x22c] ;  /* 0x00008b0000047ab9 */ /* 0x000fc40000000800 */
[----:B------:R-:W4:Y:S01]  /*32af0*/  LDL.LU R12, [R1+0xf3c] ;  /* 0x000f3c00010c7983 */ /* 0x000f220000300800 */
[----:B--2---:R-:W-:Y:S01]  /*32b00*/  ISETP.LT.AND P4, PT, R18, UR4, !P0 ;  /* 0x0000000412007c0c */ /* 0x004fe2000c781270 */
[----:B------:R-:W-:Y:S02]  /*32b10*/  ULDC UR4, c[0x0][0x22c] ;  /* 0x00008b0000047ab9 */ /* 0x000fe40000000800 */
[----:B------:R-:W2:Y:S01]  /*32b20*/  LDL.LU R18, [R1+0xf44] ;  /* 0x000f440001127983 */ /* 0x000ea20000300800 */
[----:B------:R-:W-:Y:S02]  /*32b30*/  IADD3 R2, P5, R0, R68, RZ ;  /* 0x0000004400027210 */ /* 0x000fe40007fbe0ff */
[----:B------:R-:W-:Y:S01]  /*32b40*/  PRMT R15, R40, 0x7770, RZ ;  /* 0x00007770280f7816 */ /* 0x000fe200000000ff */
[----:B------:R-:W2:Y:S01]  /*32b50*/  LDL.LU R20, [R1+0xbb4] ;  /* 0x000bb40001147983 */ /* 0x000ea20000300800 */
[----:B------:R-:W-:Y:S01]  /*32b60*/  LEA.HI.X.SX32 R3, R0, R69, 0x1, P5 ;  /* 0x0000004500037211 */ /* 0x000fe200028f0eff */
[----:B0-----:R-:W-:-:S04]  /*32b70*/  IMAD R0, R13, 0x2, R0 ;  /* 0x000000020d007824 */ /* 0x001fc800078e0200 */
[----:B------:R0:W-:Y:S01]  /*32b80*/  @P3 STG.E.U8 desc[UR28][R2.64], R15 ;  /* 0x0000000f02003986 */ /* 0x0001e2000c10111c */
[----:B------:R-:W-:Y:S01]  /*32b90*/  IMAD R9, R17, 0x2, R0 ;  /* 0x0000000211097824 */ /* 0x000fe200078e0200 */
[----:B------:R-:W-:Y:S01]  /*32ba0*/  PRMT R13, R41, 0x7770, RZ ;  /* 0x00007770290d7816 */ /* 0x000fe200000000ff */
[----:B------:R-:W2:Y:S01]  /*32bb0*/  LDC R17, c[0x0][0x248] ;  /* 0x00009200ff117b82 */ /* 0x000ea20000000800 */
[----:B0-----:R-:W-:-:S04]  /*32bc0*/  IADD3 R2, P3, R0, R68, RZ ;  /* 0x0000004400027210 */ /* 0x001fc80007f7e0ff */
[-C--:B------:R-:W-:Y:S02]  /*32bd0*/  LEA.HI.X.SX32 R3, R0, R69.reuse, 0x1, P3 ;  /* 0x0000004500037211 */ /* 0x080fe400018f0eff */
[C---:B------:R-:W-:Y:S01]  /*32be0*/  IADD3 R8, P3, R9.reuse, R68, RZ ;  /* 0x0000004409087210 */ /* 0x040fe20007f7e0ff */
[----:B-1----:R-:W-:Y:S01]  /*32bf0*/  IMAD R0, R10, 0x2, R9 ;  /* 0x000000020a007824 */ /* 0x002fe200078e0209 */
[----:B------:R-:W-:Y:S01]  /*32c00*/  ISETP.LT.AND P5, PT, R16, UR4, !P0 ;  /* 0x0000000410007c0c */ /* 0x000fe2000c7a1270 */
        /* <DEDUP_REMOVED lines=8> */
[C---:B0-----:R-:W-:Y:S02]  /*32c90*/  IADD3 R2, P6, R0.reuse, R68, RZ ;  /* 0x0000004400027210 */ /* 0x041fe40007fde0ff */
[----:B------:R-:W-:Y:S02]  /*32ca0*/  PRMT R15, R43, 0x7770, RZ ;  /* 0x000077702b0f7816 */ /* 0x000fe400000000ff */
[----:B------:R-:W-:-:S05]  /*32cb0*/  LEA.HI.X.SX32 R3, R0, R69, 0x1, P6 ;  /* 0x0000004500037211 */ /* 0x000fca00030f0eff */
[----:B------:R0:W-:Y:S01]  /*32cc0*/  @P1 STG.E.U8 desc[UR28][R2.64], R15 ;  /* 0x0000000f02001986 */ /* 0x0001e2000c10111c */
[----:B------:R-:W-:Y:S01]  /*32cd0*/  IMAD R10, R19, 0x2, R0 ;  /* 0x00000002130a7824 */ /* 0x000fe200078e0200 */
[----:B------:R-:W-:Y:S01]  /*32ce0*/  PRMT R13, R40, 0x7771, RZ ;  /* 0x00007771280d7816 */ /* 0x000fe200000000ff */
[----:B------:R-:W3:Y:S01]  /*32cf0*/  LDC R19, c[0x0][0x248] ;  /* 0x00009200ff137b82 */ /* 0x000ee20000000800 */
[----:B----4-:R-:W-:Y:S01]  /*32d00*/  ISETP.LT.AND P2, PT, R12, UR4, !P0 ;  /* 0x000000040c007c0c */ /* 0x010fe2000c741270 */
[----:B------:R-:W-:Y:S01]  /*32d10*/  ULDC UR4, c[0x0][0x22c] ;  /* 0x00008b0000047ab9 */ /* 0x000fe20000000800 */
[----:B------:R-:W4:Y:S01]  /*32d20*/  LDL.LU R12, [R1+0xf48] ;  /* 0x000f4800010c7983 */ /* 0x000f220000300800 */
[----:B-1----:R-:W-:-:S04]  /*32d30*/  PRMT R11, R41, 0x7771, RZ ;  /* 0x00007771290b7816 */ /* 0x002fc800000000ff */
[----:B0-----:R-:W0:Y:S01]  /*32d40*/  LDC R15, c[0x0][0x248] ;  /* 0x00009200ff0f7b82 */ /* 0x001e220000000800 */
[----:B--2---:R-:W-:Y:S01]  /*32d50*/  ISETP.LT.AND P1, PT, R18, UR4, !P0 ;  /* 0x0000000412007c0c */ /* 0x004fe2000c721270 */
[----:B------:R-:W-:Y:S01]  /*32d60*/  IMAD R0, R21, 0x2, R10 ;  /* 0x0000000215007824 */ /* 0x000fe200078e020a */
[----:B------:R-:W2:Y:S01]  /*32d70*/  LDL.LU R18, [R1+0xf54] ;  /* 0x000f540001127983 */ /* 0x000ea20000300800 */
[----:B------:R-:W-:Y:S01]  /*32d80*/  IADD3 R8, P6, R10, R68, RZ ;  /* 0x000000440a087210 */ /* 0x000fe20007fde0ff */
[----:B------:R-:W-:-:S03]  /*32d90*/  ULDC UR4, c[0x0][0x248] ;  /* 0x0000920000047ab9 */ /* 0x000fc60000000800 */
[----:B------:R-:W-:Y:S01]  /*32da0*/  LEA.HI.X.SX32 R9, R10, R69, 0x1, P6 ;  /* 0x000000450a097211 */ /* 0x000fe200030f0eff */
[----:B------:R-:W1:Y:S01]  /*32db0*/  LDC R21, c[0x0][0x248] ;  /* 0x00009200ff157b82 */ /* 0x000e620000000800 */
[----:B------:R-:W-:-:S04]  /*32dc0*/  IADD3 R2, P6, R0, R68, RZ ;  /* 0x0000004400027210 */ /* 0x000fc80007fde0ff */
[----:B------:R-:W-:Y:S01]  /*32dd0*/  LEA.HI.X.SX32 R3, R0, R69, 0x1, P6 ;  /* 0x0000004500037211 */ /* 0x000fe200030f0eff */
[----:B------:R-:W-:Y:S01]  /*32de0*/  IMAD R0, R17, 0x2, R0 ;  /* 0x0000000211007824 */ /* 0x000fe200078e0200 */
[----:B------:R0:W-:Y:S01]  /*32df0*/  @P4 STG.E.U8 desc[UR28][R8.64], R13 ;  /* 0x0000000d08004986 */ /* 0x0001e2000c10111c */
[----:B------:R-:W1:Y:S03]  /*32e00*/  LDC R17, c[0x0][0x248] ;  /* 0x00009200ff117b82 */ /* 0x000e660000000800 */
[----:B------:R0:W-:Y:S05]  /*32e10*/  @P5 STG.E.U8 desc[UR28][R2.64], R11 ;  /* 0x0000000b02005986 */ /* 0x0001ea000c10111c */
[----:B------:R-:W4:Y:S01]  /*32e20*/  LDC R10, c[0x0][0x248] ;  /* 0x00009200ff0a7b82 */ /* 0x000f220000000800 */
[----:B0-----:R-:W-:-:S02]  /*32e30*/  PRMT R9, R42, 0x7771, RZ ;  /* 0x000077712a097816 */ /* 0x001fc400000000ff */
[-C--:B------:R-:W-:Y:S01]  /*32e40*/  IADD3 R2, P4, R0, R68.reuse, RZ ;  /* 0x0000004400027210 */ /* 0x080fe20007f9e0ff */
[C---:B------:R-:W-:Y:S01]  /*32e50*/  IMAD R8, R20.reuse, UR4, RZ ;  /* 0x0000000414087c24 */ /* 0x040fe2000f8e02ff */
[----:B------:R-:W-:Y:S01]  /*32e60*/  ISETP.LT.AND P6, PT, R20, UR6, !P0 ;  /* 0x0000000614007c0c */ /* 0x000fe2000c7c1270 */
[----:B------:R-:W-:Y:S01]  /*32e70*/  ULDC UR6, c[0x0][0x22c] ;  /* 0x00008b0000067ab9 */ /* 0x000fe20000000800 */
[----:B------:R-:W-:Y:S01]  /*32e80*/  LEA.HI.X.SX32 R3, R0, R69, 0x1, P4 ;  /* 0x0000004500037211 */ /* 0x000fe200020f0eff */
[----:B------:R-:W-:Y:S01]  /*32e90*/  ULDC UR4, c[0x0][0x22c] ;  /* 0x00008b0000047ab9 */ /* 0x000fe20000000800 */
[----:B------:R-:W-:Y:S01]  /*32ea0*/  ISETP.LT.AND P4, PT, R16, UR7, !P0 ;  /* 0x0000000710007c0c */ /* 0x000fe2000c781270 */
[----:B------:R-:W-:Y:S01]  /*32eb0*/  ULDC UR7, c[0x0][0x22c] ;  /* 0x00008b0000077ab9 */ /* 0x000fe20000000800 */
[----:B------:R-:W2:Y:S04]  /*32ec0*/  LDL.LU R16, [R1+0xf58] ;  /* 0x000f580001107983 */ /* 0x000ea80000300800 */
[----:B------:R0:W-:Y:S02]  /*32ed0*/  @P3 STG.E.U8 desc[UR28][R2.64], R9 ;  /* 0x0000000902003986 */ /* 0x0001e4000c10111c */
[----:B0-----:R-:W-:-:S04]  /*32ee0*/  IADD3 R2, P3, R8, R68, RZ ;  /* 0x0000004408027210 */ /* 0x001fc80007f7e0ff */
[----:B------:R-:W-:Y:S01]  /*32ef0*/  LEA.HI.X.SX32 R3, R8, R69, 0x1, P3 ;  /* 0x0000004508037211 */ /* 0x000fe200018f0eff */
[----:B-1----:R-:W-:Y:S01]  /*32f00*/  IMAD R0, R17, 0x4, R0 ;  /* 0x0000000411007824 */ /* 0x002fe200078e0200 */
[----:B------:R-:W-:Y:S01]  /*32f10*/  PRMT R11, R43, 0x7771, RZ ;  /* 0x000077712b0b7816 */ /* 0x000fe200000000ff */
[----:B------:R-:W0:Y:S04]  /*32f20*/  LDC R17, c[0x0][0x248] ;  /* 0x00009200ff117b82 */ /* 0x000e280000000800 */
[----:B------:R1:W-:Y:S01]  /*32f30*/  @P6 STG.E.U8 desc[UR28][R2.64], R11 ;  /* 0x0000000b02006986 */ /* 0x0003e2000c10111c */
[----:B------:R-:W-:Y:S01]  /*32f40*/  IMAD R9, R15, 0x2, R0 ;  /* 0x000000020f097824 */ /* 0x000fe200078e0200 */
[----:B------:R-:W-:Y:S02]  /*32f50*/  PRMT R15, R40, 0x7772, RZ ;  /* 0x00007772280f7816 */ /* 0x000fe400000000ff */
[----:B---3--:R-:W-:Y:S01]  /*32f60*/  ISETP.LT.AND P5, PT, R14, UR4, !P0 ;  /* 0x000000040e007c0c */ /* 0x008fe2000c7a1270 */
[----:B------:R-:W-:Y:S01]  /*32f70*/  ULDC UR4, c[0x0][0x22c] ;  /* 0x00008b0000047ab9 */ /* 0x000fe20000000800 */
[----:B-1----:R-:W-:-:S04]  /*32f80*/  IADD3 R2, P6, R0, R68, RZ ;  /* 0x0000004400027210 */ /* 0x002fc80007fde0ff */
[----:B------:R-:W-:-:S05]  /*32f90*/  LEA.HI.X.SX32 R3, R0, R69, 0x1, P6 ;  /* 0x0000004500037211 */ /* 0x000fca00030f0eff */
[----:B------:R1:W-:Y:S01]  /*32fa0*/  @P2 STG.E.U8 desc[UR28][R2.64], R15 ;  /* 0x0000000f02002986 */ /* 0x0003e2000c10111c */
[----:B----4-:R-:W-:Y:S01]  /*32fb0*/  ISETP.LT.AND P3, PT, R12, UR6, !P0 ;  /* 0x000000060c007c0c */ /* 0x010fe2000c761270 */
[----:B------:R-:W-:Y:S02]  /*32fc0*/  IMAD R0, R10, 0x2, R9 ;  /* 0x000000020a007824 */ /* 0x000fe400078e0209 */
[----:B------:R-:W3:Y:S01]  /*32fd0*/  LDL.LU R12, [R1+0xf5c] ;  /* 0x000f5c00010c7983 */ /* 0x000ee20000300800 */
[-C--:B------:R-:W-:Y:S01]  /*32fe0*/  IADD3 R8, P6, R9, R68.reuse, RZ ;  /* 0x0000004409087210 */ /* 0x080fe20007fde0ff */
[----:B------:R-:W-:Y:S01]  /*32ff0*/  ULDC UR6, c[0x0][0x22c] ;  /* 0x00008b0000067ab9 */ /* 0x000fe20000000800 */
[----:B------:R-:W-:Y:S01]  /*33000*/  PRMT R13, R41, 0x7772, RZ ;  /* 0x00007772290d7816 */ /* 0x000fe200000000ff */
[----:B------:R-:W4:Y:S01]  /*33010*/  LDL.LU R14, [R1+0xf6c] ;  /* 0x000f6c00010e7983 */ /* 0x000f220000300800 */
[----:B--2---:R-:W-:Y:S01]  /*33020*/  ISETP.LT.AND P2, PT, R18, UR4, !P0 ;  /* 0x0000000412007c0c */ /* 0x004fe2000c741270 */
[----:B------:R-:W-:Y:S01]  /*33030*/  ULDC UR4, c[0x0][0x22c] ;  /* 0x00008b0000047ab9 */ /* 0x000fe20000000800 */
[----:B------:R-:W-:Y:S01]  /*33040*/  PRMT R11, R42, 0x7772, RZ ;  /* 0x000077722a0b7816 */ /* 0x000fe200000000ff */
[----:B------:R-:W2:Y:S01]  /*33050*/  LDL.LU R18, [R1+0xbb0] ;  /* 0x000bb00001127983 */ /* 0x000ea20000300800 */
[----:B------:R-:W-:Y:S01]  /*33060*/  LEA.HI.X.SX32 R9, R9, R69, 0x1, P6 ;  /* 0x0000004509097211 */ /* 0x000fe200030f0eff */
[----:B-1----:R-:W1:Y:S01]  /*33070*/  LDC R15, c[0x0][0x248] ;  /* 0x00009200ff0f7b82 */ /* 0x002e620000000800 */
[----:B------:R-:W-:-:S04]  /*33080*/  IADD3 R2, P6, R0, R68, RZ ;  /* 0x0000004400027210 */ /* 0x000fc80007fde0ff */
[----:B------:R-:W-:Y:S01]  /*33090*/  LEA.HI.X.SX32 R3, R0, R69, 0x1, P6 ;  /* 0x0000004500037211 */ /* 0x000fe200030f0eff */
[----:B------:R0:W-:Y:S04]  /*330a0*/  @P1 STG.E.U8 desc[UR28][R8.64], R13 ;  /* 0x0000000d08001986 */ /* 0x0001e8000c10111c */
[----:B------:R0:W-:Y:S01]  /*330b0*/  @P4 STG.E.U8 desc[UR28][R2.64], R11 ;  /* 0x0000000b02004986 */ /* 0x0001e2000c10111c */
[----:B------:R-:W-:Y:S02]  /*330c0*/  IMAD R10, R19, 0x2, R0 ;  /* 0x00000002130a7824 */ /* 0x000fe400078e0200 */
[----:B------:R-:W1:Y:S02]  /*330d0*/  LDC R19, c[0x0][0x248] ;  /* 0x00009200ff137b82 */ /* 0x000e640000000800 */
[----:B0-----:R-:W-:Y:S01]  /*330e0*/  IMAD R0, R17, 0x2, R10 ;  /* 0x0000000211007824 */ /* 0x001fe200078e020a */
[----:B------:R-:W-:Y:S01]  /*330f0*/  ISETP.LT.AND P1, PT, R16, UR4, !P0 ;  /* 0x0000000410007c0c */ /* 0x000fe2000c721270 */
[----:B------:R-:W-:Y:S01]  /*33100*/  ULDC UR4, c[0x0][0x22c] ;  /* 0x00008b0000047ab9 */ /* 0x000fe20000000800 */
[----:B------:R-:W2:Y:S01]  /*33110*/  LDL.LU R16, [R1+0xf68] ;  /* 0x000f680001107983 */ /* 0x000ea20000300800 */
[----:B------:R-:W-:-:S02]  /*33120*/  IADD3 R8, P6, R10, R68, RZ ;  /* 0x000000440a087210 */ /* 0x000fc40007fde0ff */
[----:B------:R-:W0:Y:S02]  /*33130*/  LDC R17, c[0x0][0x248] ;  /* 0x00009200ff117b82 */ /* 0x000e240000000800 */
[-C--:B------:R-:W-:Y:S02]  /*33140*/  LEA.HI.X.SX32 R9, R10, R69.reuse, 0x1, P6 ;  /* 0x000000450a097211 */ /* 0x080fe400030f0eff */
[C---:B------:R-:W-:Y:S02]  /*33150*/  IADD3 R2, P6, R0.reuse, R68, RZ ;  /* 0x0000004400027210 */ /* 0x040fe40007fde0ff */
[----:B------:R-:W-:Y:S02]  /*33160*/  PRMT R13, R43, 0x7772, RZ ;  /* 0x000077722b0d7816 */ /* 0x000fe400000000ff */
[----:B------:R-:W-:Y:S02]  /*33170*/  LEA.HI.X.SX32 R3, R0, R69, 0x1, P6 ;  /* 0x0000004500037211 */ /* 0x000fe400030f0eff */
[----:B------:R-:W-:Y:S01]  /*33180*/  PRMT R11, R40, 0x7773, RZ ;  /* 0x00007773280b7816 */ /* 0x000fe200000000ff */
[----:B------:R1:W-:Y:S01]  /*33190*/  @P5 STG.E.U8 desc[UR28][R8.64], R13 ;  /* 0x0000000d08005986 */ /* 0x0003e2000c10111c */
[----:B------:R-:W-:Y:S01]  /*331a0*/  IMAD R10, R21, 0x2, R0 ;  /* 0x00000002150a7824 */ /* 0x000fe200078e0200 */
[----:B---3--:R-:W-:Y:S01]  /*331b0*/  ISETP.LT.AND P4, PT, R12, UR4, !P0 ;  /* 0x000000040c007c0c */ /* 0x008fe2000c781270 */
[----:B------:R-:W-:Y:S01]  /*331c0*/  ULDC UR4, c[0x0][0x22c] ;  /* 0x00008b0000047ab9 */ /* 0x000fe20000000800 */
[----:B------:R-:W3:Y:S01]  /*331d0*/  LDL.LU R12, [R1+0xf74] ;  /* 0x000f7400010c7983 */ /* 0x000ee20000300800 */
[----:B------:R-:W-:Y:S01]  /*331e0*/  PRMT R41, R41, 0x7773, RZ ;  /* 0x0000777329297816 */ /* 0x000fe200000000ff */
[----:B------:R-:W3:Y:S02]  /*331f0*/  LDC R21, c[0x0][0x248] ;  /* 0x00009200ff157b82 */ /* 0x000ee40000000800 */
[----:B------:R-:W3:Y:S01]  /*33200*/  LDL.LU R20, [R1+0xf70] ;  /* 0x000f700001147983 */ /* 0x000ee20000300800 */
[----:B----4-:R-:W-:Y:S01]  /*33210*/  ISETP.LT.AND P6, PT, R14, UR4, !P0 ;  /* 0x000000040e007c0c */ /* 0x010fe2000c7c1270 */
[----:B------:R-:W-:-:S02]  /*33220*/  ULDC UR4, c[0x0][0x248] ;  /* 0x0000920000047ab9 */ /* 0x000fc40000000800 */
[----:B------:R-:W4:Y:S01]  /*33230*/  LDL.LU R14, [R1+0xf64] ;  /* 0x000f6400010e7983 */ /* 0x000f220000300800 */
[----:B--2---:R-:W-:-:S03]  /*33240*/  IMAD R0, R18, UR4, RZ ;  /* 0x0000000412007c24 */ /* 0x004fc6000f8e02ff */
[----:B------:R2:W-:Y:S01]  /*33250*/  @P3 STG.E.U8 desc[UR28][R2.64], R11 ;  /* 0x0000000b02003986 */ /* 0x0005e2000c10111c */
[----:B------:R-:W-:Y:S01]  /*33260*/  ISETP.LT.AND P3, PT, R18, UR6, !P0 ;  /* 0x0000000612007c0c */ /* 0x000fe2000c761270 */
[----:B------:R-:W-:Y:S01]  /*33270*/  ULDC UR4, c[0x0][0x22c] ;  /* 0x00008b0000047ab9 */ /* 0x000fe20000000800 */
[-C--:B-1----:R-:W-:Y:S01]  /*33280*/  IADD3 R8, P5, R10, R68.reuse, RZ ;  /* 0x000000440a087210 */ /* 0x082fe20007fbe0ff */
[----:B------:R-:W4:Y:S01]  /*33290*/  LDL.LU R18, [R1+0xf60] ;  /* 0x000f600001127983 */ /* 0x000f220000300800 */
[----:B------:R-:W-:Y:S01]  /*332a0*/  PRMT R13, R42, 0x7773, RZ ;  /* 0x000077732a0d7816 */ /* 0x000fe200000000ff */
[----:B------:R-:W-:Y:S01]  /*332b0*/  ULDC UR6, c[0x0][0x22c] ;  /* 0x00008b0000067ab9 */ /* 0x000fe20000000800 */
[-C--:B------:R-:W-:Y:S01]  /*332c0*/  LEA.HI.X.SX32 R9, R10, R69.reuse, 0x1, P5 ;  /* 0x000000450a097211 */ /* 0x080fe200028f0eff */
[----:B------:R-:W-:Y:S02]  /*332d0*/  IMAD R10, R19, 0x2, R10 ;  /* 0x00000002130a7824 */ /* 0x000fe400078e020a */
[----:B------:R-:W1:Y:S03]  /*332e0*/  LDC R19, c[0x0][0x248] ;  /* 0x00009200ff137b82 */ /* 0x000e660000000800 */
[C---:B--2---:R-:W-:Y:S01]  /*332f0*/  IADD3 R2, P5, R10.reuse, R68, RZ ;  /* 0x000000440a027210 */ /* 0x044fe20007fbe0ff */
[----:B------:R2:W-:Y:S03]  /*33300*/  @P2 STG.E.U8 desc[UR28][R8.64], R41 ;  /* 0x0000002908002986 */ /* 0x0005e6000c10111c */
[----:B------:R-:W-:-:S05]  /*33310*/  LEA.HI.X.SX32 R3, R10, R69, 0x1, P5 ;  /* 0x000000450a037211 */ /* 0x000fca00028f0eff */
[----:B------:R0:W-:Y:S01]  /*33320*/  @P1 STG.E.U8 desc[UR28][R2.64], R13 ;  /* 0x0000000d02001986 */ /* 0x0001e2000c10111c */
[----:B--2---:R-:W-:-:S04]  /*33330*/  IADD3 R8, P5, R0, R68, RZ ;  /* 0x0000004400087210 */ /* 0x004fc80007fbe0ff */
[----:B------:R-:W-:Y:S01]  /*33340*/  LEA.HI.X.SX32 R9, R0, R69, 0x1, P5 ;  /* 0x0000004500097211 */ /* 0x000fe200028f0eff */
[----:B------:R-:W-:Y:S01]  /*33350*/  IMAD R0, R15, 0x4, R10 ;  /* 0x000000040f007824 */ /* 0x000fe200078e020a */
[----:B------:R-:W-:-:S04]  /*33360*/  PRMT R43, R43, 0x7773, RZ ;  /* 0x000077732b2b7816 */ /* 0x000fc800000000ff */
[----:B------:R-:W-:Y:S02]  /*33370*/  IADD3 R10, P5, R0, R68, RZ ;  /* 0x00000044000a7210 */ /* 0x000fe40007fbe0ff */
[----:B0-----:R-:W-:Y:S02]  /*33380*/  PRMT R13, R44, 0x7770, RZ ;  /* 0x000077702c0d7816 */ /* 0x001fe400000000ff */
[----:B------:R-:W-:Y:S01]  /*33390*/  LEA.HI.X.SX32 R11, R0, R69, 0x1, P5 ;  /* 0x00000045000b7211 */ /* 0x000fe200028f0eff */
[----:B------:R-:W-:Y:S01]  /*333a0*/  IMAD R0, R17, 0x2, R0 ;  /* 0x0000000211007824 */ /* 0x000fe200078e0200 */
[----:B------:R-:W-:Y:S01]  /*333b0*/  ISETP.LT.AND P2, PT, R16, UR7, !P0 ;  /* 0x0000000710007c0c */ /* 0x000fe2000c741270 */
[----:B------:R0:W-:Y:S01]  /*333c0*/  @P3 STG.E.U8 desc[UR28][R8.64], R43 ;  /* 0x0000002b08003986 */ /* 0x0001e2000c10111c */
[----:B---3--:R-:W-:-:S03]  /*333d0*/  ISETP.LT.AND P1, PT, R12, UR4, !P0 ;  /* 0x000000040c007c0c */ /* 0x008fc6000c721270 */
[----:B------:R-:W2:Y:S01]  /*333e0*/  LDL.LU R16, [R1+0xf40] ;  /* 0x000f400001107983 */ /* 0x000ea20000300800 */
[----:B------:R-:W3:Y:S01]  /*333f0*/  LDC R12, c[0x0][0x248] ;  /* 0x00009200ff0c7b82 */ /* 0x000ee20000000800 */
[----:B-1----:R-:W-:Y:S01]  /*33400*/  IMAD R3, R19, 0x2, R0 ;  /* 0x0000000213037824 */ /* 0x002fe200078e0200 */
[----:B------:R-:W-:Y:S01]  /*33410*/  ULDC UR4, c[0x0][0x22c] ;  /* 0x00008b0000047ab9 */ /* 0x000fe20000000800 */
[----:B------:R1:W-:Y:S01]  /*33420*/  @P4 STG.E.U8 desc[UR28][R10.64], R13 ;  /* 0x0000000d0a004986 */ /* 0x0003e2000c10111c */
[-C--:B0-----:R-:W-:Y:S01]  /*33430*/  IADD3 R8, P4, R0, R68.reuse, RZ ;  /* 0x0000004400087210 */ /* 0x081fe20007f9e0ff */
[----:B------:R-:W-:Y:S01]  /*33440*/  ULDC UR7, c[0x0][0x22c] ;  /* 0x00008b0000077ab9 */ /* 0x000fe20000000800 */
[----:B------:R-:W-:Y:S01]  /*33450*/  ISETP.LT.AND P3, PT, R20, UR4, !P0 ;  /* 0x0000000414007c0c */ /* 0x000fe2000c761270 */
[----:B------:R-:W-:Y:S01]  /*33460*/  ULDC UR4, c[0x0][0x22c] ;  /* 0x00008b0000047ab9 */ /* 0x000fe20000000800 */
[----:B------:R-:W-:Y:S01]  /*33470*/  LEA.HI.X.SX32 R9, R0, R69, 0x1, P4 ;  /* 0x0000004500097211 */ /* 0x000fe200020f0eff */
[----:B------:R-:W2:Y:S01]  /*33480*/  LDL.LU R22, [R1+0xf28] ;  /* 0x000f280001167983 */ /* 0x000ea20000300800 */
[----:B------:R-:W-:-:S02]  /*33490*/  IADD3 R2, P4, R3, R68, RZ ;  /* 0x0000004403027210 */ /* 0x000fc40007f9e0ff */
[----:B----4-:R-:W-:Y:S01]  /*334a0*/  ISETP.LT.AND P5, PT, R14, UR4, !P0 ;  /* 0x000000040e007c0c */ /* 0x010fe2000c7a1270 */
[----:B------:R-:W-:Y:S01]  /*334b0*/  ULDC UR4, c[0x0][0x22c] ;  /* 0x00008b0000047ab9 */ /* 0x000fe20000000800 */
[----:B------:R-:W4:Y:S01]  /*334c0*/  LDL.LU R24, [R1+0xbac] ;  /* 0x000bac0001187983 */ /* 0x000f220000300800 */
[----:B------:R-:W0:Y:S01]  /*334d0*/  LDC R14, c[0x0][0x248] ;  /* 0x00009200ff0e7b82 */ /* 0x000e220000000800 */
[----:B---3--:R-:W-:Y:S01]  /*334e0*/  IMAD R0, R12, 0x2, R3 ;  /* 0x000000020c007824 */ /* 0x008fe200078e0203 */
[-C--:B------:R-:W-:Y:S02]  /*334f0*/  LEA.HI.X.SX32 R3, R3, R69.reuse, 0x1, P4 ;  /* 0x0000004503037211 */ /* 0x080fe400020f0eff */
[----:B------:R-:W-:Y:S02]  /*33500*/  ISETP.LT.AND P4, PT, R18, UR4, !P0 ;  /* 0x0000000412007c0c */ /* 0x000fe4000c781270 */
[----:B------:R-:W-:Y:S01]  /*33510*/  PRMT R17, R45, 0x7770, RZ ;  /* 0x000077702d117816 */ /* 0x000fe200000000ff */
[----:B------:R-:W3:Y:S01]  /*33520*/  LDL.LU R18, [R1+0xf1c] ;  /* 0x000f1c0001127983 */ /* 0x000ee20000300800 */
[----:B-1----:R-:W-:Y:S01]  /*33530*/  IMAD R13, R21, 0x2, R0 ;  /* 0x00000002150d7824 */ /* 0x002fe200078e0200 */
[----:B------:R-:W-:Y:S01]  /*33540*/  PRMT R15, R46, 0x7770, RZ ;  /* 0x000077702e0f7816 */ /* 0x000fe200000000ff */
[----:B------:R-:W-:Y:S01]  /*33550*/  ULDC UR4, c[0x0][0x22c] ;  /* 0x00008b0000047ab9 */ /* 0x000fe20000000800 */
[----:B------:R-:W-:Y:S01]  /*33560*/  @P6 STG.E.U8 desc[UR28][R8.64], R17 ;  /* 0x0000001108006986 */ /* 0x000fe2000c10111c */
[CC--:B------:R-:W-:Y:S01]  /*33570*/  IADD3 R10, P6, R0.reuse, R68.reuse, RZ ;  /* 0x00000044000a7210 */ /* 0x0c0fe20007fde0ff */
[----:B------:R-:W1:Y:S01]  /*33580*/  LDC R21, c[0x0][0x248] ;  /* 0x00009200ff157b82 */ /* 0x000e620000000800 */
[----:B------:R-:W-:Y:S01]  /*33590*/  PRMT R19, R47, 0x7770, RZ ;  /* 0x000077702f137816 */ /* 0x000fe200000000ff */
[----:B------:R-:W4:Y:S01]  /*335a0*/  LDL.LU R20, [R1+0xf18] ;  /* 0x000f180001147983 */ /* 0x000f220000300800 */
[-C--:B------:R-:W-:Y:S01]  /*335b0*/  LEA.HI.X.SX32 R11, R0, R69.reuse, 0x1, P6 ;  /* 0x00000045000b7211 */ /* 0x080fe200030f0eff */
[----:B0-----:R-:W-:Y:S01]  /*335c0*/  IMAD R0, R14, 0x2, R13 ;  /* 0x000000020e007824 */ /* 0x001fe200078e020d */
[CC--:B------:R-:W-:Y:S01]  /*335d0*/  IADD3 R12, P6, R13.reuse, R68.reuse, RZ ;  /* 0x000000440d0c7210 */ /* 0x0c0fe20007fde0ff */
[----:B------:R0:W-:Y:S02]  /*335e0*/  @P2 STG.E.U8 desc[UR28][R2.64], R15 ;  /* 0x0000000f02002986 */ /* 0x0001e4000c10111c */
[----:B------:R-:W1:Y:S01]  /*335f0*/  LDC R14, c[0x0][0x248] ;  /* 0x00009200ff0e7b82 */ /* 0x000e620000000800 */
[----:B------:R-:W-:Y:S01]  /*33600*/  LEA.HI.X.SX32 R13, R13, R69, 0x1, P6 ;  /* 0x000000450d0d7211 */ /* 0x000fe200030f0eff */
[----:B------:R0:W-:Y:S02]  /*33610*/  @P1 STG.E.U8 desc[UR28][R10.64], R19 ;  /* 0x000000130a001986 */ /* 0x0001e4000c10111c */
[----:B0-----:R-:W-:-:S02]  /*33620*/  IADD3 R2, P6, R0, R68, RZ ;  /* 0x0000004400027210 */ /* 0x001fc40007fde0ff */
[----:B------:R-:W-:Y:S02]  /*33630*/  PRMT R15, R44, 0x7771, RZ ;  /* 0x000077712c0f7816 */ /* 0x000fe400000000ff */
[----:B------:R-:W-:Y:S01]  /*33640*/  LEA.HI.X.SX32 R3, R0, R69, 0x1, P6 ;  /* 0x0000004500037211 */ /* 0x000fe200030f0eff */
[----:B------:R-:W-:Y:S01]  /*33650*/  IMAD R0, R23, 0x2, R0 ;  /* 0x0000000217007824 */ /* 0x000fe200078e0200 */
[----:B------:R-:W0:Y:S01]  /*33660*/  LDC R19, c[0x0][0x248] ;  /* 0x00009200ff137b82 */ /* 0x000e220000000800 */
[----:B------:R2:W-:Y:S03]  /*33670*/  @P3 STG.E.U8 desc[UR28][R12.64], R15 ;  /* 0x0000000f0c003986 */ /* 0x0005e6000c10111c */
[----:B------:R-:W-:-:S04]  /*33680*/  IADD3 R8, P3, R0, R68, RZ ;  /* 0x0000004400087210 */ /* 0x000fc80007f7e0ff */
[----:B------:R-:W-:Y:S01]  /*33690*/  LEA.HI.X.SX32 R9, R0, R69, 0x1, P3 ;  /* 0x0000004500097211 */ /* 0x000fe200018f0eff */
[----:B------:R-:W0:Y:S01]  /*336a0*/  LDC R23, c[0x0][0x248] ;  /* 0x00009200ff177b82 */ /* 0x000e220000000800 */
[----:B--2---:R-:W-:Y:S01]  /*336b0*/  ISETP.LT.AND P2, PT, R16, UR4, !P0 ;  /* 0x0000000410007c0c */ /* 0x004fe2000c741270 */
[----:B------:R-:W-:Y:S01]  /*336c0*/  ULDC UR4, c[0x0][0x22c] ;  /* 0x00008b0000047ab9 */ /* 0x000fe20000000800 */
[----:B------:R-:W2:Y:S01]  /*336d0*/  LDL.LU R16, [R1+0xef8] ;  /* 0x000ef80001107983 */ /* 0x000ea20000300800 */
[----:B------:R-:W-:-:S04]  /*336e0*/  PRMT R17, R45, 0x7771, RZ ;  /* 0x000077712d117816 */ /* 0x000fc800000000ff */
[----:B------:R-:W0:Y:S01]  /*336f0*/  LDC R12, c[0x0][0x248] ;  /* 0x00009200ff0c7b82 */ /* 0x000e220000000800 */
[----:B------:R-:W-:Y:S01]  /*33700*/  ISETP.LT.AND P1, PT, R22, UR4, !P0 ;  /* 0x0000000416007c0c */ /* 0x000fe2000c721270 */
[----:B------:R-:W-:Y:S01]  /*33710*/  ULDC UR4, c[0x0][0x248] ;  /* 0x0000920000047ab9 */ /* 0x000fe20000000800 */
[----:B------:R-:W2:Y:S01]  /*33720*/  LDL.LU R22, [R1+0xee0] ;  /* 0x000ee00001167983 */ /* 0x000ea20000300800 */
[----:B---3--:R-:W-:Y:S01]  /*33730*/  ISETP.LT.AND P3, PT, R18, UR7, !P0 ;  /* 0x0000000712007c0c */ /* 0x008fe2000c761270 */
[----:B----4-:R-:W-:Y:S02]  /*33740*/  IMAD R11, R24, UR4, RZ ;  /* 0x00000004180b7c24 */ /* 0x010fe4000f8e02ff */
[----:B------:R-:W3:Y:S01]  /*33750*/  LDL.LU R18, [R1+0xed4] ;  /* 0x000ed40001127983 */ /* 0x000ee20000300800 */
[----:B------:R-:W-:Y:S02]  /*33760*/  PRMT R15, R46, 0x7771, RZ ;  /* 0x000077712e0f7816 */ /* 0x000fe400000000ff */
[----:B------:R-:W-:Y:S01]  /*33770*/  ISETP.LT.AND P6, PT, R24, UR6, !P0 ;  /* 0x0000000618007c0c */ /* 0x000fe2000c7c1270 */
[----:B------:R4:W-:Y:S01]  /*33780*/  @P5 STG.E.U8 desc[UR28][R2.64], R17 ;  /* 0x0000001102005986 */ /* 0x0009e2000c10111c */
[----:B------:R-:W-:Y:S01]  /*33790*/  PRMT R13, R47, 0x7771, RZ ;  /* 0x000077712f0d7816 */ /* 0x000fe200000000ff */
[----:B-1----:R-:W-:Y:S01]  /*337a0*/  IMAD R0, R21, 0x4, R0 ;  /* 0x0000000415007824 */ /* 0x002fe200078e0200 */
[----:B------:R-:W-:Y:S01]  /*337b0*/  ULDC UR6, c[0x0][0x22c] ;  /* 0x00008b0000067ab9 */ /* 0x000fe20000000800 */
[----:B------:R0:W-:Y:S01]  /*337c0*/  @P4 STG.E.U8 desc[UR28][R8.64], R15 ;  /* 0x0000000f08004986 */ /* 0x0001e2000c10111c */
[C---:B------:R-:W-:Y:S01]  /*337d0*/  IADD3 R10, P4, R11.reuse, R68, RZ ;  /* 0x000000440b0a7210 */ /* 0x040fe20007f9e0ff */
[----:B------:R-:W-:Y:S01]  /*337e0*/  ULDC UR4, c[0x0][0x22c] ;  /* 0x00008b0000047ab9 */ /* 0x000fe20000000800 */
[----:B------:R-:W1:Y:S01]  /*337f0*/  LDC R21, c[0x0][0x248] ;  /* 0x00009200ff157b82 */ /* 0x000e620000000800 */
[----:B------:R-:W-:Y:S01]  /*33800*/  ULDC UR7, c[0x0][0x22c] ;  /* 0x00008b0000077ab9 */ /* 0x000fe20000000800 */
[----:B------:R-:W-:-:S05]  /*33810*/  LEA.HI.X.SX32 R11, R11, R69, 0x1, P4 ;  /* 0x000000450b0b7211 */ /* 0x000fca00020f0eff */
[----:B------:R2:W-:Y:S01]  /*33820*/  @P6 STG.E.U8 desc[UR28][R10.64], R13 ;  /* 0x0000000d0a006986 */ /* 0x0005e2000c10111c */
[-C--:B----4-:R-:W-:Y:S01]  /*33830*/  IADD3 R2, P6, R0, R68.reuse, RZ ;  /* 0x0000004400027210 */ /* 0x090fe20007fde0ff */
[----:B0-----:R-:W-:Y:S01]  /*33840*/  IMAD R9, R19, 0x2, R0 ;  /* 0x0000000213097824 */ /* 0x001fe200078e0200 */
[----:B------:R-:W-:Y:S02]  /*33850*/  PRMT R19, R44, 0x7772, RZ ;  /* 0x000077722c137816 */ /* 0x000fe400000000ff */
[----:B------:R-:W-:Y:S02]  /*33860*/  LEA.HI.X.SX32 R3, R0, R69, 0x1, P6 ;  /* 0x0000004500037211 */ /* 0x000fe400030f0eff */
[----:B------:R-:W-:Y:S01]  /*33870*/  IADD3 R8, P6, R9, R68, RZ ;  /* 0x0000004409087210 */ /* 0x000fe20007fde0ff */
[----:B------:R-:W-:Y:S01]  /*33880*/  IMAD R0, R12, 0x2, R9 ;  /* 0x000000020c007824 */ /* 0x000fe200078e0209 */
[----:B------:R-:W-:Y:S01]  /*33890*/  ISETP.LT.AND P5, PT, R20, UR4, !P0 ;  /* 0x0000000414007c0c */ /* 0x000fe2000c7a1270 */
[----:B------:R-:W-:Y:S01]  /*338a0*/  ULDC UR4, c[0x0][0x22c] ;  /* 0x00008b0000047ab9 */ /* 0x000fe20000000800 */
[----:B------:R-:W-:-:S02]  /*338b0*/  PRMT R17, R45, 0x7772, RZ ;  /* 0x000077722d117816 */ /* 0x000fc400000000ff */
[----:B------:R-:W-:Y:S01]  /*338c0*/  LEA.HI.X.SX32 R9, R9, R69, 0x1, P6 ;  /* 0x0000004509097211 */ /* 0x000fe200030f0eff */
[----:B------:R0:W-:Y:S04]  /*338d0*/  @P2 STG.E.U8 desc[UR28][R2.64], R19 ;  /* 0x0000001302002986 */ /* 0x0001e8000c10111c */
[----:B------:R4:W-:Y:S01]  /*338e0*/  @P1 STG.E.U8 desc[UR28][R8.64], R17 ;  /* 0x0000001108001986 */ /* 0x0009e2000c10111c */
[----:B--2---:R-:W-:Y:S01]  /*338f0*/  ISETP.LT.AND P4, PT, R16, UR6, !P0 ;  /* 0x0000000610007c0c */ /* 0x004fe2000c781270 */
[----:B------:R-:W-:Y:S02]  /*33900*/  IMAD R13, R23, 0x2, R0 ;  /* 0x00000002170d7824 */ /* 0x000fe400078e0200 */
[----:B------:R-:W2:Y:S01]  /*33910*/  LDL.LU R16, [R1+0xed0] ;  /* 0x000ed00001107983 */ /* 0x000ea20000300800 */
[----:B------:R-:W-:Y:S01]  /*33920*/  IADD3 R10, P6, R0, R68, RZ ;  /* 0x00000044000a7210 */ /* 0x000fe20007fde0ff */
[----:B------:R-:W2:Y:S01]  /*33930*/  LDC R23, c[0x0][0x248] ;  /* 0x00009200ff177b82 */ /* 0x000ea20000000800 */
[----:B------:R-:W-:Y:S01]  /*33940*/  ISETP.LT.AND P2, PT, R22, UR4, !P0 ;  /* 0x0000000416007c0c */ /* 0x000fe2000c741270 */
[----:B------:R-:W2:Y:S01]  /*33950*/  LDL.LU R20, [R1+0xeb0] ;  /* 0x000eb00001147983 */ /* 0x000ea20000300800 */
[----:B------:R-:W-:Y:S01]  /*33960*/  ULDC UR4, c[0x0][0x22c] ;  /* 0x00008b0000047ab9 */ /* 0x000fe20000000800 */
[----:B------:R-:W-:-:S04]  /*33970*/  PRMT R15, R46, 0x7772, RZ ;  /* 0x000077722e0f7816 */ /* 0x000fc800000000ff */
[----:B0-----:R-:W0:Y:S01]  /*33980*/  LDC R19, c[0x0][0x248] ;  /* 0x00009200ff137b82 */ /* 0x001e220000000800 */
[----:B------:R-:W2:Y:S01]  /*33990*/  LDL.LU R22, [R1+0xba8] ;  /* 0x000ba80001167983 */ /* 0x000ea20000300800 */
[----:B----4-:R-:W-:Y:S01]  /*339a0*/  PRMT R17, R47, 0x7772, RZ ;  /* 0x000077722f117816 */ /* 0x010fe200000000ff */
[----:B------:R-:W-:Y:S01]  /*339b0*/  ULDC UR6, c[0x0][0x22c] ;  /* 0x00008b0000067ab9 */ /* 0x000fe20000000800 */
[----:B---3--:R-:W-:Y:S01]  /*339c0*/  ISETP.LT.AND P1, PT, R18, UR4, !P0 ;  /* 0x0000000412007c0c */ /* 0x008fe2000c721270 */
[----:B------:R-:W-:Y:S01]  /*339d0*/  ULDC UR4, c[0x0][0x22c] ;  /* 0x00008b0000047ab9 */ /* 0x000fe20000000800 */
[----:B------:R-:W3:Y:S01]  /*339e0*/  LDL.LU R18, [R1+0xe98] ;  /* 0x000e980001127983 */ /* 0x000ee20000300800 */
[----:B------:R-:W-:Y:S01]  /*339f0*/  LEA.HI.X.SX32 R11, R0, R69, 0x1, P6 ;  /* 0x00000045000b7211 */ /* 0x000fe200030f0eff */
[----:B------:R-:W-:Y:S01]  /*33a00*/  IMAD R0, R14, 0x2, R13 ;  /* 0x000000020e007824 */ /* 0x000fe200078e020d */
[----:B------:R-:W-:-:S03]  /*33a10*/  IADD3 R12, P6, R13, R68, RZ ;  /* 0x000000440d0c7210 */ /* 0x000fc60007fde0ff */
[----:B-1----:R-:W-:Y:S01]  /*33a20*/  IMAD R14, R21, 0x2, R0 ;  /* 0x00000002150e7824 */ /* 0x002fe200078e0200 */
[-C--:B------:R-:W-:Y:S01]  /*33a30*/  LEA.HI.X.SX32 R13, R13, R69.reuse, 0x1, P6 ;  /* 0x000000450d0d7211 */ /* 0x080fe200030f0eff */
[----:B------:R1:W-:Y:S01]  /*33a40*/  @P3 STG.E.U8 desc[UR28][R10.64], R15 ;  /* 0x0000000f0a003986 */ /* 0x0003e2000c10111c */
[-C--:B------:R-:W-:Y:S01]  /*33a50*/  IADD3 R2, P6, R0, R68.reuse, RZ ;  /* 0x0000004400027210 */ /* 0x080fe20007fde0ff */
[----:B------:R-:W4:Y:S02]  /*33a60*/  LDC R21, c[0x0][0x248] ;  /* 0x00009200ff157b82 */ /* 0x000f240000000800 */
[----:B------:R0:W-:Y:S01]  /*33a70*/  @P5 STG.E.U8 desc[UR28][R12.64], R17 ;  /* 0x000000110c005986 */ /* 0x0001e2000c10111c */
[----:B------:R-:W-:Y:S02]  /*33a80*/  IADD3 R8, P5, R14, R68, RZ ;  /* 0x000000440e087210 */ /* 0x000fe40007fbe0ff */
[-C--:B------:R-:W-:Y:S02]  /*33a90*/  LEA.HI.X.SX32 R3, R0, R69.reuse, 0x1, P6 ;  /* 0x0000004500037211 */ /* 0x080fe400030f0eff */
[----:B------:R-:W-:-:S02]  /*33aa0*/  LEA.HI.X.SX32 R9, R14, R69, 0x1, P5 ;  /* 0x000000450e097211 */ /* 0x000fc400028f0eff */
[----:B------:R-:W-:Y:S02]  /*33ab0*/  PRMT R45, R45, 0x7773, RZ ;  /* 0x000077732d2d7816 */ /* 0x000fe400000000ff */
[----:B-1----:R-:W-:Y:S01]  /*33ac0*/  PRMT R15, R44, 0x7773, RZ ;  /* 0x000077732c0f7816 */ /* 0x002fe200000000ff */
[----:B0-----:R-:W0:Y:S04]  /*33ad0*/  LDC R17, c[0x0][0x248] ;  /* 0x00009200ff117b82 */ /* 0x001e280000000800 */
[----:B------:R1:W-:Y:S04]  /*33ae0*/  @P4 STG.E.U8 desc[UR28][R2.64], R15 ;  /* 0x0000000f02004986 */ /* 0x0003e8000c10111c */
[----:B------:R3:W-:Y:S01]  /*33af0*/  @P2 STG.E.U8 desc[UR28][R8.64], R45 ;  /* 0x0000002d08002986 */ /* 0x0007e2000c10111c */
[----:B--2---:R-:W-:Y:S01]  /*33b00*/  ISETP.LT.AND P3, PT, R16, UR4, !P0 ;  /* 0x0000000410007c0c */ /* 0x004fe2000c761270 */
[----:B------:R-:W-:-:S02]  /*33b10*/  ULDC UR4, c[0x0][0x22c] ;  /* 0x00008b0000047ab9 */ /* 0x000fc40000000800 */
[----:B------:R-:W2:Y:S01]  /*33b20*/  LDL.LU R16, [R1+0xe8c] ;  /* 0x000e8c0001107983 */ /* 0x000ea20000300800 */
[----:B------:R-:W-:Y:S01]  /*33b30*/  IMAD R14, R23, 0x2, R14 ;  /* 0x00000002170e7824 */ /* 0x000fe200078e020e */
[----:B-1----:R-:W1:Y:S01]  /*33b40*/  LDC R15, c[0x0][0x248] ;  /* 0x00009200ff0f7b82 */ /* 0x002e620000000800 */
[----:B------:R-:W-:Y:S01]  /*33b50*/  ISETP.LT.AND P6, PT, R20, UR4, !P0 ;  /* 0x0000000414007c0c */ /* 0x000fe2000c7c1270 */
[----:B------:R-:W-:Y:S01]  /*33b60*/  ULDC UR4, c[0x0][0x248] ;  /* 0x0000920000047ab9 */ /* 0x000fe20000000800 */
[----:B------:R-:W4:Y:S01]  /*33b70*/  LDL.LU R20, [R1+0xe88] ;  /* 0x000e880001147983 */ /* 0x000f220000300800 */
[----:B------:R-:W-:-:S04]  /*33b80*/  PRMT R13, R46, 0x7773, RZ ;  /* 0x000077732e0d7816 */ /* 0x000fc800000000ff */
[----:B------:R-:W4:Y:S01]  /*33b90*/  LDC R23, c[0x0][0x248] ;  /* 0x00009200ff177b82 */ /* 0x000f220000000800 */
[----:B------:R-:W4:Y:S01]  /*33ba0*/  LDL.LU R12, [R1+0xe68] ;  /* 0x000e6800010c7983 */ /* 0x000f220000300800 */
[----:B---3--:R-:W-:Y:S01]  /*33bb0*/  ISETP.LT.AND P2, PT, R18, UR7, !P0 ;  /* 0x0000000712007c0c */ /* 0x008fe2000c741270 */
[----:B------:R-:W-:Y:S02]  /*33bc0*/  IMAD R0, R22, UR4, RZ ;  /* 0x0000000416007c24 */ /* 0x000fe4000f8e02ff */
[----:B------:R-:W3:Y:S01]  /*33bd0*/  LDL.LU R18, [R1+0xe50] ;  /* 0x000e500001127983 */ /* 0x000ee20000300800 */
[-C--:B------:R-:W-:Y:S01]  /*33be0*/  IADD3 R10, P5, R14, R68.reuse, RZ ;  /* 0x000000440e0a7210 */ /* 0x080fe20007fbe0ff */
[----:B------:R-:W-:Y:S01]  /*33bf0*/  ULDC UR4, c[0x0][0x22c] ;  /* 0x00008b0000047ab9 */ /* 0x000fe20000000800 */
[----:B------:R-:W-:Y:S01]  /*33c00*/  ISETP.LT.AND P4, PT, R22, UR6, !P0 ;  /* 0x0000000616007c0c */ /* 0x000fe2000c781270 */
[----:B------:R-:W-:Y:S01]  /*33c10*/  ULDC UR7, c[0x0][0x22c] ;  /* 0x00008b0000077ab9 */ /* 0x000fe20000000800 */
[----:B------:R-:W-:Y:S01]  /*33c20*/  LEA.HI.X.SX32 R11, R14, R69, 0x1, P5 ;  /* 0x000000450e0b7211 */ /* 0x000fe200028f0eff */
[----:B------:R-:W-:Y:S01]  /*33c30*/  IMAD R14, R19, 0x4, R14 ;  /* 0x00000004130e7824 */ /* 0x000fe200078e020e */
[----:B------:R-:W-:Y:S01]  /*33c40*/  IADD3 R2, P5, R0, R68, RZ ;  /* 0x0000004400027210 */ /* 0x000fe20007fbe0ff */
[----:B------:R-:W-:-:S03]  /*33c50*/  ULDC UR6, c[0x0][0x22c] ;  /* 0x00008b0000067ab9 */ /* 0x000fc60000000800 */
[-C--:B------:R-:W-:Y:S02]  /*33c60*/  LEA.HI.X.SX32 R3, R0, R69.reuse, 0x1, P5 ;  /* 0x0000004500037211 */ /* 0x080fe400028f0eff */
[C---:B------:R-:W-:Y:S01]  /*33c70*/  IADD3 R8, P5, R14.reuse, R68, RZ ;  /* 0x000000440e087210 */ /* 0x040fe20007fbe0ff */
[----:B------:R1:W-:Y:S01]  /*33c80*/  @P1 STG.E.U8 desc[UR28][R10.64], R13 ;  /* 0x0000000d0a001986 */ /* 0x0003e2000c10111c */
[----:B------:R-:W-:Y:S02]  /*33c90*/  PRMT R47, R47, 0x7773, RZ ;  /* 0x000077732f2f7816 */ /* 0x000fe400000000ff */
[----:B------:R-:W-:Y:S01]  /*33ca0*/  LEA.HI.X.SX32 R9, R14, R69, 0x1, P5 ;  /* 0x000000450e097211 */ /* 0x000fe200028f0eff */
[----:B0-----:R-:W-:Y:S02]  /*33cb0*/  IMAD R14, R17, 0x2, R14 ;  /* 0x00000002110e7824 */ /* 0x001fe400078e020e */
[----:B------:R0:W-:Y:S01]  /*33cc0*/  @P4 STG.E.U8 desc[UR28][R2.64], R47 ;  /* 0x0000002f02004986 */ /* 0x0001e2000c10111c */
[----:B-1----:R-:W-:Y:S01]  /*33cd0*/  PRMT R13, R48, 0x7770, RZ ;  /* 0x00007770300d7816 */ /* 0x002fe200000000ff */
[----:B------:R-:W-:-:S04]  /*33ce0*/  IMAD R0, R15, 0x2, R14 ;  /* 0x000000020f007824 */ /* 0x000fc800078e020e */
[----:B------:R1:W-:Y:S01]  /*33cf0*/  @P3 STG.E.U8 desc[UR28][R8.64], R13 ;  /* 0x0000000d08003986 */ /* 0x0003e2000c10111c */
[----:B0-----:R-:W-:-:S04]  /*33d00*/  IADD3 R2, P3, R14, R68, RZ ;  /* 0x000000440e027210 */ /* 0x001fc80007f7e0ff */
[----:B------:R-:W-:Y:S02]  /*33d10*/  LEA.HI.X.SX32 R3, R14, R69, 0x1, P3 ;  /* 0x000000450e037211 */ /* 0x000fe400018f0eff */
[----:B------:R-:W-:-:S04]  /*33d20*/  IADD3 R10, P3, R0, R68, RZ ;  /* 0x00000044000a7210 */ /* 0x000fc80007f7e0ff */
[----:B------:R-:W-:Y:S02]  /*33d30*/  LEA.HI.X.SX32 R11, R0, R69, 0x1, P3 ;  /* 0x00000045000b7211 */ /* 0x000fe400018f0eff */
[----:B--2---:R-:W-:Y:S01]  /*33d40*/  ISETP.LT.AND P1, PT, R16, UR4, !P0 ;  /* 0x0000000410007c0c */ /* 0x004fe2000c721270 */
[----:B------:R-:W-:Y:S01]  /*33d50*/  ULDC UR4, c[0x0][0x22c] ;  /* 0x00008b0000047ab9 */ /* 0x000fe20000000800 */
[----:B------:R-:W2:Y:S04]  /*33d60*/  LDL.LU R16, [R1+0xe44] ;  /* 0x000e440001107983 */ /* 0x000ea80000300800 */
[----:B------:R-:W2:Y:S01]  /*33d70*/  LDL.LU R22, [R1+0xe40] ;  /* 0x000e400001167983 */ /* 0x000ea20000300800 */
[----:B----4-:R-:W-:Y:S01]  /*33d80*/  ISETP.LT.AND P4, PT, R20, UR4, !P0 ;  /* 0x0000000414007c0c */ /* 0x010fe2000c781270 */
[----:B------:R-:W-:-:S02]  /*33d90*/  ULDC UR4, c[0x0][0x22c] ;  /* 0x00008b0000047ab9 */ /* 0x000fc40000000800 */
[----:B------:R-:W4:Y:S01]  /*33da0*/  LDL.LU R20, [R1+0xba4] ;  /* 0x000ba40001147983 */ /* 0x000f220000300800 */
[----:B------:R-:W-:Y:S01]  /*33db0*/  ISETP.LT.AND P5, PT, R12, UR4, !P0 ;  /* 0x000000040c007c0c */ /* 0x000fe2000c7a1270 */
[----:B------:R-:W-:Y:S02]  /*33dc0*/  ULDC UR4, c[0x0][0x22c] ;  /* 0x00008b0000047ab9 */ /* 0x000fe40000000800 */
[----:B---3--:R-:W-:Y:S01]  /*33dd0*/  ISETP.LT.AND P3, PT, R18, UR4, !P0 ;  /* 0x0000000412007c0c */ /* 0x008fe2000c761270 */
[----:B------:R-:W-:Y:S01]  /*33de0*/  IMAD R12, R21, 0x2, R0 ;  /* 0x00000002150c7824 */ /* 0x000fe200078e0200 */
[----:B------:R-:W3:Y:S01]  /*33df0*/  LDL.LU R18, [R1+0xe20] ;  /* 0x000e200001127983 */ /* 0x000ee20000300800 */
[----:B------:R-:W-:Y:S01]  /*33e00*/  PRMT R19, R49, 0x7770, RZ ;  /* 0x0000777031137816 */ /* 0x000fe200000000ff */
[----:B------:R-:W-:Y:S01]  /*33e10*/  ULDC UR4, c[0x0][0x22c] ;  /* 0x00008b0000047ab9 */ /* 0x000fe20000000800 */
[----:B------:R-:W-:Y:S01]  /*33e20*/  IMAD R0, R23, 0x2, R12 ;  /* 0x0000000217007824 */ /* 0x000fe200078e020c */
[----:B------:R-:W-:Y:S01]  /*33e30*/  PRMT R15, R50, 0x7770, RZ ;  /* 0x00007770320f7816 */ /* 0x000fe200000000ff */
[----:B------:R-:W0:Y:S01]  /*33e40*/  LDC R21, c[0x0][0x248] ;  /* 0x00009200ff157b82 */ /* 0x000e220000000800 */
[----:B------:R1:W-:Y:S02]  /*33e50*/  @P6 STG.E.U8 desc[UR28][R2.64], R19 ;  /* 0x0000001302006986 */ /* 0x0003e4000c10111c */
[----:B-1----:R-:W-:Y:S01]  /*33e60*/  IADD3 R8, P6, R12, R68, RZ ;  /* 0x000000440c087210 */ /* 0x002fe20007fde0ff */
[----:B------:R-:W-:-:S03]  /*33e70*/  IMAD R14, R25, 0x2, R0 ;  /* 0x00000002190e7824 */ /* 0x000fc600078e0200 */
[-C--:B------:R-:W-:Y:S02]  /*33e80*/  LEA.HI.X.SX32 R9, R12, R69.reuse, 0x1, P6 ;  /* 0x000000450c097211 */ /* 0x080fe400030f0eff */
[CC--:B------:R-:W-:Y:S01]  /*33e90*/  IADD3 R12, P6, R0.reuse, R68.reuse, RZ ;  /* 0x00000044000c7210 */ /* 0x0c0fe20007fde0ff */
[----:B------:R1:W-:Y:S01]  /*33ea0*/  @P2 STG.E.U8 desc[UR28][R10.64], R15 ;  /* 0x0000000f0a002986 */ /* 0x0003e2000c10111c */
[----:B------:R-:W-:Y:S01]  /*33eb0*/  PRMT R17, R51, 0x7770, RZ ;  /* 0x0000777033117816 */ /* 0x000fe200000000ff */
[----:B------:R-:W0:Y:S01]  /*33ec0*/  LDC R23, c[0x0][0x248] ;  /* 0x00009200ff177b82 */ /* 0x000e220000000800 */
[----:B------:R-:W-:Y:S02]  /*33ed0*/  LEA.HI.X.SX32 R13, R0, R69, 0x1, P6 ;  /* 0x00000045000d7211 */ /* 0x000fe400030f0eff */
[----:B------:R-:W-:-:S04]  /*33ee0*/  IADD3 R2, P6, R14, R68, RZ ;  /* 0x000000440e027210 */ /* 0x000fc80007fde0ff */
[----:B------:R-:W-:Y:S01]  /*33ef0*/  LEA.HI.X.SX32 R3, R14, R69, 0x1, P6 ;  /* 0x000000450e037211 */ /* 0x000fe200030f0eff */
[----:B------:R-:W-:Y:S01]  /*33f00*/  IMAD R14, R27, 0x2, R14 ;  /* 0x000000021b0e7824 */ /* 0x000fe200078e020e */
[----:B------:R-:W0:Y:S01]  /*33f10*/  LDC R19, c[0x0][0x248] ;  /* 0x00009200ff137b82 */ /* 0x000e220000000800 */
[----:B-1----:R-:W-:Y:S01]  /*33f20*/  PRMT R11, R48, 0x7771, RZ ;  /* 0x00007771300b7816 */ /* 0x002fe200000000ff */
[----:B------:R1:W-:Y:S04]  /*33f30*/  @P1 STG.E.U8 desc[UR28][R8.64], R17 ;  /* 0x0000001108001986 */ /* 0x0003e8000c10111c */
[----:B------:R3:W-:Y:S02]  /*33f40*/  @P4 STG.E.U8 desc[UR28][R12.64], R11 ;  /* 0x0000000b0c004986 */ /* 0x0007e4000c10111c */
[----:B------:R-:W0:Y:S01]  /*33f50*/  LDC R25, c[0x0][0x248] ;  /* 0x00009200ff197b82 */ /* 0x000e220000000800 */
[----:B-1----:R-:W-:-:S07]  /*33f60*/  IADD3 R8, P4, R14, R68, RZ ;  /* 0x000000440e087210 */ /* 0x002fce0007f9e0ff */
[----:B------:R-:W1:Y:S01]  /*33f70*/  LDC R17, c[0x0][0x248] ;  /* 0x00009200ff117b82 */ /* 0x000e620000000800 */
[----:B------:R-:W-:Y:S02]  /*33f80*/  LEA.HI.X.SX32 R9, R14, R69, 0x1, P4 ;  /* 0x000000450e097211 */ /* 0x000fe400020f0eff */
[----:B--2---:R-:W-:Y:S01]  /*33f90*/  ISETP.LT.AND P2, PT, R16, UR4, !P0 ;  /* 0x0000000410007c0c */ /* 0x004fe2000c741270 */
[----:B------:R-:W-:Y:S01]  /*33fa0*/  ULDC UR4, c[0x0][0x22c] ;  /* 0x00008b0000047ab9 */ /* 0x000fe20000000800 */
[----:B------:R-:W2:Y:S04]  /*33fb0*/  LDL.LU R16, [R1+0xe08] ;  /* 0x000e080001107983 */ /* 0x000ea80000300800 */
[----:B------:R-:W2:Y:S04]  /*33fc0*/  LDL.LU R10, [R1+0xdfc] ;  /* 0x000dfc00010a7983 */ /* 0x000ea80000300800 */
[----:B------:R-:W2:Y:S01]  /*33fd0*/  LDL.LU R24, [R1+0xdf8] ;  /* 0x000df80001187983 */ /* 0x000ea20000300800 */
[----:B---3--:R-:W-:-:S02]  /*33fe0*/  ISETP.LT.AND P4, PT, R18, UR7, !P0 ;  /* 0x0000000712007c0c */ /* 0x008fc4000c781270 */
[----:B------:R-:W-:Y:S01]  /*33ff0*/  PRMT R15, R49, 0x7771, RZ ;  /* 0x00007771310f7816 */ /* 0x000fe200000000ff */
[----:B------:R-:W3:Y:S01]  /*34000*/  LDL.LU R18, [R1+0xdd8] ;  /* 0x000dd80001127983 */ /* 0x000ee20000300800 */
[----:B------:R-:W-:Y:S01]  /*34010*/  ISETP.LT.AND P1, PT, R22, UR4, !P0 ;  /* 0x0000000416007c0c */ /* 0x000fe2000c721270 */
[----:B------:R-:W-:Y:S01]  /*34020*/  ULDC UR4, c[0x0][0x248] ;  /* 0x0000920000047ab9 */ /* 0x000fe20000000800 */
[----:B------:R-:W-:Y:S01]  /*34030*/  PRMT R11, R50, 0x7771, RZ ;  /* 0x00007771320b7816 */ /* 0x000fe200000000ff */
[C---:B----4-:R-:W-:Y:S01]  /*34040*/  IMAD R0, R20.reuse, UR4, RZ ;  /* 0x0000000414007c24 */ /* 0x050fe2000f8e02ff */
[----:B------:R-:W-:Y:S01]  /*34050*/  ISETP.LT.AND P6, PT, R20, UR6, !P0 ;  /* 0x0000000614007c0c */ /* 0x000fe2000c7c1270 */
[----:B------:R4:W-:Y:S01]  /*34060*/  @P5 STG.E.U8 desc[UR28][R2.64], R15 ;  /* 0x0000000f02005986 */ /* 0x0009e2000c10111c */
[----:B------:R-:W-:Y:S01]  /*34070*/  PRMT R13, R51, 0x7771, RZ ;  /* 0x00007771330d7816 */ /* 0x000fe200000000ff */
[----:B0-----:R-:W-:Y:S01]  /*34080*/  IMAD R14, R19, 0x4, R14 ;  /* 0x00000004130e7824 */ /* 0x001fe200078e020e */
[----:B------:R-:W-:Y:S01]  /*34090*/  ULDC UR6, c[0x0][0x22c] ;  /* 0x00008b0000067ab9 */ /* 0x000fe20000000800 */
[----:B------:R0:W-:Y:S01]  /*340a0*/  @P3 STG.E.U8 desc[UR28][R8.64], R11 ;  /* 0x0000000b08003986 */ /* 0x0001e2000c10111c */
[----:B------:R-:W-:Y:S01]  /*340b0*/  ULDC UR4, c[0x0][0x22c] ;  /* 0x00008b0000047ab9 */ /* 0x000fe20000000800 */
[----:B------:R-:W-:-:S02]  /*340c0*/  ULDC UR7, c[0x0][0x22c] ;  /* 0x00008b0000077ab9 */ /* 0x000fc40000000800 */
[----:B------:R-:W3:Y:S01]  /*340d0*/  LDL.LU R22, [R1+0xdb8] ;  /* 0x000db80001167983 */ /* 0x000ee20000300800 */
[----:B----4-:R-:W-:-:S03]  /*340e0*/  IADD3 R2, P3, R0, R68, RZ ;  /* 0x0000004400027210 */ /* 0x010fc60007f7e0ff */
[----:B------:R-:W4:Y:S01]  /*340f0*/  LDL.LU R20, [R1+0xdb4] ;  /* 0x000db40001147983 */ /* 0x000f220000300800 */
[----:B------:R-:W3:Y:S01]  /*34100*/  LDC R15, c[0x0][0x248] ;  /* 0x00009200ff0f7b82 */ /* 0x000ee20000000800 */
[----:B------:R-:W-:Y:S01]  /*34110*/  LEA.HI.X.SX32 R3, R0, R69, 0x1, P3 ;  /* 0x0000004500037211 */ /* 0x000fe200018f0eff */
[----:B-1----:R-:W-:-:S04]  /*34120*/  IMAD R0, R17, 0x2, R14 ;  /* 0x0000000211007824 */ /* 0x002fc800078e020e */
[----:B------:R-:W-:Y:S01]  /*34130*/  @P6 STG.E.U8 desc[UR28][R2.64], R13 ;  /* 0x0000000d02006986 */ /* 0x000fe2000c10111c */
[----:B0-----:R-:W-:Y:S02]  /*34140*/  IADD3 R8, P6, R14, R68, RZ ;  /* 0x000000440e087210 */ /* 0x001fe40007fde0ff */
[----:B------:R-:W-:Y:S02]  /*34150*/  PRMT R19, R48, 0x7772, RZ ;  /* 0x0000777230137816 */ /* 0x000fe400000000ff */
[----:B------:R-:W-:Y:S02]  /*34160*/  LEA.HI.X.SX32 R9, R14, R69, 0x1, P6 ;  /* 0x000000450e097211 */ /* 0x000fe400030f0eff */
[----:B------:R-:W-:-:S03]  /*34170*/  PRMT R17, R49, 0x7772, RZ ;  /* 0x0000777231117816 */ /* 0x000fc600000000ff */
[----:B------:R0:W-:Y:S01]  /*34180*/  @P2 STG.E.U8 desc[UR28][R8.64], R19 ;  /* 0x0000001308002986 */ /* 0x0001e2000c10111c */
[----:B--2---:R-:W-:Y:S02]  /*34190*/  ISETP.LT.AND P3, PT, R10, UR6, !P0 ;  /* 0x000000060a007c0c */ /* 0x004fe4000c761270 */
[----:B------:R-:W-:Y:S01]  /*341a0*/  ISETP.LT.AND P5, PT, R16, UR4, !P0 ;  /* 0x0000000410007c0c */ /* 0x000fe2000c7a1270 */
[----:B------:R-:W-:Y:S01]  /*341b0*/  ULDC UR4, c[0x0][0x22c] ;  /* 0x00008b0000047ab9 */ /* 0x000fe20000000800 */
[C---:B------:R-:W-:Y:S01]  /*341c0*/  IADD3 R10, P6, R0.reuse, R68, RZ ;  /* 0x00000044000a7210 */ /* 0x040fe20007fde0ff */
[----:B------:R-:W1:Y:S01]  /*341d0*/  LDC R16, c[0x0][0x248] ;  /* 0x00009200ff107b82 */ /* 0x000e620000000800 */
[----:B------:R-:W-:Y:S01]  /*341e0*/  IMAD R12, R21, 0x2, R0 ;  /* 0x00000002150c7824 */ /* 0x000fe200078e0200 */
[----:B------:R-:W-:Y:S01]  /*341f0*/  PRMT R49, R49, 0x7773, RZ ;  /* 0x0000777331317816 */ /* 0x000fe200000000ff */
[----:B------:R-:W-:Y:S01]  /*34200*/  ULDC UR6, c[0x0][0x22c] ;  /* 0x00008b0000067ab9 */ /* 0x000fe20000000800 */
[----:B------:R-:W-:-:S02]  /*34210*/  LEA.HI.X.SX32 R11, R0, R69, 0x1, P6 ;  /* 0x00000045000b7211 */ /* 0x000fc400030f0eff */
[----:B------:R-:W-:Y:S01]  /*34220*/  ISETP.LT.AND P2, PT, R24, UR4, !P0 ;  /* 0x0000000418007c0c */ /* 0x000fe2000c741270 */
[----:B------:R-:W-:Y:S01]  /*34230*/  ULDC UR4, c[0x0][0x22c] ;  /* 0x00008b0000047ab9 */ /* 0x000fe20000000800 */
[----:B------:R-:W2:Y:S01]  /*34240*/  LDL.LU R24, [R1+0xba0] ;  /* 0x000ba00001187983 */ /* 0x000ea20000300800 */
[----:B------:R-:W4:Y:S03]  /*34250*/  LDC R21, c[0x0][0x248] ;  /* 0x00009200ff157b82 */ /* 0x000f260000000800 */
[----:B------:R1:W-:Y:S05]  /*34260*/  @P1 STG.E.U8 desc[UR28][R10.64], R17 ;  /* 0x000000110a001986 */ /* 0x0003ea000c10111c */
[----:B0-----:R-:W0:Y:S01]  /*34270*/  LDC R19, c[0x0][0x248] ;  /* 0x00009200ff137b82 */ /* 0x001e220000000800 */
[----:B---3--:R-:W-:Y:S01]  /*34280*/  ISETP.LT.AND P1, PT, R18, UR4, !P0 ;  /* 0x0000000412007c0c */ /* 0x008fe2000c721270 */
[----:B------:R-:W-:Y:S01]  /*34290*/  IMAD R0, R15, 0x2, R12 ;  /* 0x000000020f007824 */ /* 0x000fe200078e020c */
[----:B------:R-:W3:Y:S01]  /*342a0*/  LDL.LU R18, [R1+0xdb0] ;  /* 0x000db00001127983 */ /* 0x000ee20000300800 */
[----:B------:R-:W-:Y:S01]  /*342b0*/  IADD3 R2, P6, R12, R68, RZ ;  /* 0x000000440c027210 */ /* 0x000fe20007fde0ff */
[----:B------:R-:W-:Y:S01]  /*342c0*/  ULDC UR4, c[0x0][0x22c] ;  /* 0x00008b0000047ab9 */ /* 0x000fe20000000800 */
[----:B------:R-:W-:-:S02]  /*342d0*/  IMAD R9, R23, 0x2, R0 ;  /* 0x0000000217097824 */ /* 0x000fc400078e0200 */
[-C--:B------:R-:W-:Y:S02]  /*342e0*/  LEA.HI.X.SX32 R3, R12, R69.reuse, 0x1, P6 ;  /* 0x000000450c037211 */ /* 0x080fe400030f0eff */
[-C--:B------:R-:W-:Y:S02]  /*342f0*/  IADD3 R12, P6, R0, R68.reuse, RZ ;  /* 0x00000044000c7210 */ /* 0x080fe40007fde0ff */
[----:B------:R-:W-:Y:S02]  /*34300*/  PRMT R15, R50, 0x7772, RZ ;  /* 0x00007772320f7816 */ /* 0x000fe400000000ff */
[----:B------:R-:W-:Y:S01]  /*34310*/  LEA.HI.X.SX32 R13, R0, R69, 0x1, P6 ;  /* 0x00000045000d7211 */ /* 0x000fe200030f0eff */
[----:B-1----:R-:W-:Y:S01]  /*34320*/  IMAD R0, R16, 0x2, R9 ;  /* 0x0000000210007824 */ /* 0x002fe200078e0209 */
[----:B------:R-:W-:Y:S01]  /*34330*/  PRMT R17, R51, 0x7772, RZ ;  /* 0x0000777233117816 */ /* 0x000fe200000000ff */
[----:B------:R1:W-:Y:S01]  /*34340*/  @P4 STG.E.U8 desc[UR28][R2.64], R15 ;  /* 0x0000000f02004986 */ /* 0x0003e2000c10111c */
[----:B------:R-:W-:-:S03]  /*34350*/  IADD3 R8, P6, R9, R68, RZ ;  /* 0x0000004409087210 */ /* 0x000fc60007fde0ff */
[----:B------:R0:W-:Y:S01]  /*34360*/  @P5 STG.E.U8 desc[UR28][R12.64], R17 ;  /* 0x000000110c005986 */ /* 0x0001e2000c10111c */
[-C--:B------:R-:W-:Y:S02]  /*34370*/  IADD3 R10, P5, R0, R68.reuse, RZ ;  /* 0x00000044000a7210 */ /* 0x080fe40007fbe0ff */
[----:B------:R-:W-:Y:S01]  /*34380*/  ISETP.LT.AND P4, PT, R22, UR4, !P0 ;  /* 0x0000000416007c0c */ /* 0x000fe2000c781270 */
[----:B------:R-:W-:Y:S01]  /*34390*/  ULDC UR4, c[0x0][0x22c] ;  /* 0x00008b0000047ab9 */ /* 0x000fe20000000800 */
[----:B------:R-:W2:Y:S01]  /*343a0*/  LDL.LU R22, [R1+0xd90] ;  /* 0x000d900001167983 */ /* 0x000ea20000300800 */
[-C--:B------:R-:W-:Y:S02]  /*343b0*/  LEA.HI.X.SX32 R9, R9, R69.reuse, 0x1, P6 ;  /* 0x0000004509097211 */ /* 0x080fe400030f0eff */
[----:B-1----:R-:W-:Y:S02]  /*343c0*/  PRMT R15, R48, 0x7773, RZ ;  /* 0x00007773300f7816 */ /* 0x002fe400000000ff */
[----:B----4-:R-:W-:Y:S01]  /*343d0*/  ISETP.LT.AND P6, PT, R20, UR4, !P0 ;  /* 0x0000000414007c0c */ /* 0x010fe2000c7c1270 */
[----:B------:R-:W-:Y:S01]  /*343e0*/  ULDC UR4, c[0x0][0x248] ;  /* 0x0000920000047ab9 */ /* 0x000fe20000000800 */
[-C--:B------:R-:W-:Y:S01]  /*343f0*/  LEA.HI.X.SX32 R11, R0, R69.reuse, 0x1, P5 ;  /* 0x00000045000b7211 */ /* 0x080fe200028f0eff */
[----:B------:R-:W4:Y:S01]  /*34400*/  LDL.LU R20, [R1+0xd78] ;  /* 0x000d780001147983 */ /* 0x000f220000300800 */
[----:B0-----:R-:W0:Y:S03]  /*34410*/  LDC R17, c[0x0][0x248] ;  /* 0x00009200ff117b82 */ /* 0x001e260000000800 */
[----:B------:R-:W4:Y:S04]  /*34420*/  LDL.LU R14, [R1+0xd74] ;  /* 0x000d7400010e7983 */ /* 0x000f280000300800 */
[----:B------:R1:W-:Y:S04]  /*34430*/  @P3 STG.E.U8 desc[UR28][R8.64], R15 ;  /* 0x0000000f08003986 */ /* 0x0003e8000c10111c */
[----:B------:R2:W-:Y:S01]  /*34440*/  @P2 STG.E.U8 desc[UR28][R10.64], R49 ;  /* 0x000000310a002986 */ /* 0x0005e2000c10111c */
[----:B------:R-:W-:Y:S01]  /*34450*/  IMAD R0, R21, 0x2, R0 ;  /* 0x0000000215007824 */ /* 0x000fe200078e0200 */
[----:B------:R-:W-:Y:S01]  /*34460*/  PRMT R13, R50, 0x7773, RZ ;  /* 0x00007773320d7816 */ /* 0x000fe200000000ff */
[----:B------:R-:W4:Y:S08]  /*34470*/  LDC R21, c[0x0][0x248] ;  /* 0x00009200ff157b82 */ /* 0x000f300000000800 */
[----:B-1----:R-:W1:Y:S01]  /*34480*/  LDC R15, c[0x0][0x248] ;  /* 0x00009200ff0f7b82 */ /* 0x002e620000000800 */
[----:B---3--:R-:W-:Y:S01]  /*34490*/  ISETP.LT.AND P2, PT, R18, UR7, !P0 ;  /* 0x0000000712007c0c */ /* 0x008fe2000c741270 */
[----:B--2---:R-:W-:Y:S01]  /*344a0*/  IMAD R12, R24, UR4, RZ ;  /* 0x00000004180c7c24 */ /* 0x004fe2000f8e02ff */
[----:B------:R-:W2:Y:S01]  /*344b0*/  LDL.LU R18, [R1+0xd70] ;  /* 0x000d700001127983 */ /* 0x000ea20000300800 */
[-C--:B------:R-:W-:Y:S01]  /*344c0*/  IADD3 R2, P5, R0, R68.reuse, RZ ;  /* 0x0000004400027210 */ /* 0x080fe20007fbe0ff */
[----:B------:R-:W-:Y:S01]  /*344d0*/  ULDC UR4, c[0x0][0x22c] ;  /* 0x00008b0000047ab9 */ /* 0x000fe20000000800 */
[----:B------:R-:W-:Y:S01]  /*344e0*/  ISETP.LT.AND P3, PT, R24, UR6, !P0 ;  /* 0x0000000618007c0c */ /* 0x000fe2000c761270 */
[----:B------:R-:W3:Y:S01]  /*344f0*/  LDL.LU R16, [R1+0xd6c] ;  /* 0x000d6c0001107983 */ /* 0x000ee20000300800 */
[-C--:B------:R-:W-:Y:S01]  /*34500*/  LEA.HI.X.SX32 R3, R0, R69.reuse, 0x1, P5 ;  /* 0x0000004500037211 */ /* 0x080fe200028f0eff */
[----:B------:R-:W-:Y:S01]  /*34510*/  ULDC UR7, c[0x0][0x22c] ;  /* 0x00008b0000077ab9 */ /* 0x000fe20000000800 */
[CC--:B------:R-:W-:Y:S01]  /*34520*/  IADD3 R8, P5, R12.reuse, R68.reuse, RZ ;  /* 0x000000440c087210 */ /* 0x0c0fe20007fbe0ff */
[----:B------:R-:W-:Y:S01]  /*34530*/  IMAD R0, R19, 0x4, R0 ;  /* 0x0000000413007824 */ /* 0x000fe200078e0200 */
[----:B------:R-:W-:Y:S01]  /*34540*/  PRMT R51, R51, 0x7773, RZ ;  /* 0x0000777333337816 */ /* 0x000fe200000000ff */
[----:B------:R1:W-:Y:S01]  /*34550*/  @P1 STG.E.U8 desc[UR28][R2.64], R13 ;  /* 0x0000000d02001986 */ /* 0x0003e2000c10111c */
[----:B------:R-:W-:Y:S01]  /*34560*/  LEA.HI.X.SX32 R9, R12, R69, 0x1, P5 ;  /* 0x000000450c097211 */ /* 0x000fe200028f0eff */
[----:B------:R-:W2:Y:S01]  /*34570*/  LDC R19, c[0x0][0x248] ;  /* 0x00009200ff137b82 */ /* 0x000ea20000000800 */
[----:B------:R-:W-:Y:S01]  /*34580*/  IADD3 R10, P5, R0, R68, RZ ;  /* 0x00000044000a7210 */ /* 0x000fe20007fbe0ff */
[----:B------:R-:W-:-:S06]  /*34590*/  ULDC UR6, c[0x0][0x22c] ;  /* 0x00008b0000067ab9 */ /* 0x000fcc0000000800 */
[----:B------:R-:W4:Y:S01]  /*345a0*/  LDC R12, c[0x0][0x248] ;  /* 0x00009200ff0c7b82 */ /* 0x000f220000000800 */
[-C--:B------:R-:W-:Y:S01]  /*345b0*/  LEA.HI.X.SX32 R11, R0, R69.reuse, 0x1, P5 ;  /* 0x00000045000b7211 */ /* 0x080fe200028f0eff */
[----:B0-----:R-:W-:Y:S01]  /*345c0*/  IMAD R0, R17, 0x2, R0 ;  /* 0x0000000211007824 */ /* 0x001fe200078e0200 */
[----:B-1----:R-:W-:Y:S01]  /*345d0*/  PRMT R13, R52, 0x7770, RZ ;  /* 0x00007770340d7816 */ /* 0x002fe200000000ff */
[----:B------:R0:W-:Y:S01]  /*345e0*/  @P3 STG.E.U8 desc[UR28][R8.64], R51 ;  /* 0x0000003308003986 */ /* 0x0001e2000c10111c */
[----:B------:R-:W-:Y:S01]  /*345f0*/  ISETP.LT.AND P1, PT, R22, UR4, !P0 ;  /* 0x0000000416007c0c */ /* 0x000fe2000c721270 */
[----:B------:R-:W-:Y:S02]  /*34600*/  ULDC UR4, c[0x0][0x22c] ;  /* 0x00008b0000047ab9 */ /* 0x000fe40000000800 */
[----:B------:R1:W-:Y:S01]  /*34610*/  @P4 STG.E.U8 desc[UR28][R10.64], R13 ;  /* 0x0000000d0a004986 */ /* 0x0003e2000c10111c */
[-C--:B------:R-:W-:Y:S02]  /*34620*/  IADD3 R2, P4, R0, R68.reuse, RZ ;  /* 0x0000004400027210 */ /* 0x080fe40007f9e0ff */
[----:B----4-:R-:W-:Y:S01]  /*34630*/  ISETP.LT.AND P3, PT, R20, UR4, !P0 ;  /* 0x0000000414007c0c */ /* 0x010fe2000c761270 */
[----:B------:R-:W-:Y:S01]  /*34640*/  ULDC UR4, c[0x0][0x22c] ;  /* 0x00008b0000047ab9 */ /* 0x000fe20000000800 */
[----:B0-----:R-:W-:Y:S01]  /*34650*/  IMAD R9, R15, 0x2, R0 ;  /* 0x000000020f097824 */ /* 0x001fe200078e0200 */
[-C--:B------:R-:W-:Y:S01]  /*34660*/  LEA.HI.X.SX32 R3, R0, R69.reuse, 0x1, P4 ;  /* 0x0000004500037211 */ /* 0x080fe200020f0eff */
[----:B------:R-:W4:Y:S01]  /*34670*/  LDL.LU R22, [R1+0xd68] ;  /* 0x000d680001167983 */ /* 0x000f220000300800 */
[----:B------:R-:W-:Y:S01]  /*34680*/  ISETP.LT.AND P5, PT, R14, UR4, !P0 ;  /* 0x000000040e007c0c */ /* 0x000fe2000c7a1270 */
[----:B------:R-:W-:Y:S01]  /*34690*/  ULDC UR4, c[0x0][0x22c] ;  /* 0x00008b0000047ab9 */ /* 0x000fe20000000800 */
[C---:B------:R-:W-:Y:S01]  /*346a0*/  IADD3 R8, P4, R9.reuse, R68, RZ ;  /* 0x0000004409087210 */ /* 0x040fe20007f9e0ff */
[----:B------:R-:W4:Y:S01]  /*346b0*/  LDL.LU R23, [R1+0xb9c] ;  /* 0x000b9c0001177983 */ /* 0x000f220000300800 */
[----:B------:R-:W0:Y:S01]  /*346c0*/  LDC R14, c[0x0][0x248] ;  /* 0x00009200ff0e7b82 */ /* 0x000e220000000800 */
[----:B------:R-:W-:Y:S01]  /*346d0*/  IMAD R0, R12, 0x2, R9 ;  /* 0x000000020c007824 */ /* 0x000fe200078e0209 */
[----:B------:R-:W-:-:S02]  /*346e0*/  LEA.HI.X.SX32 R9, R9, R69, 0x1, P4 ;  /* 0x0000004509097211 */ /* 0x000fc400020f0eff */
[----:B--2---:R-:W-:Y:S02]  /*346f0*/  ISETP.LT.AND P4, PT, R18, UR4, !P0 ;  /* 0x0000000412007c0c */ /* 0x004fe4000c781270 */
[----:B------:R-:W-:Y:S01]  /*34700*/  PRMT R17, R53, 0x7770, RZ ;  /* 0x0000777035117816 */ /* 0x000fe200000000ff */
[----:B------:R-:W2:Y:S01]  /*34710*/  LDL.LU R18, [R1+0xd60] ;  /* 0x000d600001127983 */ /* 0x000ea20000300800 */
[----:B-1----:R-:W-:Y:S01]  /*34720*/  IMAD R13, R19, 0x2, R0 ;  /* 0x00000002130d7824 */ /* 0x002fe200078e0200 */
[----:B------:R-:W-:Y:S01]  /*34730*/  PRMT R15, R54, 0x7770, RZ ;  /* 0x00007770360f7816 */ /* 0x000fe200000000ff */
[----:B------:R-:W-:Y:S01]  /*34740*/  ULDC UR4, c[0x0][0x22c] ;  /* 0x00008b0000047ab9 */ /* 0x000fe20000000800 */
[----:B------:R1:W-:Y:S01]  /*34750*/  @P6 STG.E.U8 desc[UR28][R2.64], R17 ;  /* 0x0000001102006986 */ /* 0x0003e2000c10111c */
[----:B------:R-:W-:-:S03]  /*34760*/  IADD3 R10, P6, R0, R68, RZ ;  /* 0x00000044000a7210 */ /* 0x000fc60007fde0ff */
[----:B------:R-:W2:Y:S01]  /*34770*/  LDL.LU R20, [R1+0xd5c] ;  /* 0x000d5c0001147983 */ /* 0x000ea20000300800 */
[-C--:B------:R-:W-:Y:S01]  /*34780*/  LEA.HI.X.SX32 R11, R0, R69.reuse, 0x1, P6 ;  /* 0x00000045000b7211 */ /* 0x080fe200030f0eff */
[----:B0-----:R-:W-:Y:S01]  /*34790*/  IMAD R0, R14, 0x2, R13 ;  /* 0x000000020e007824 */ /* 0x001fe200078e020d */
[-C--:B------:R-:W-:Y:S02]  /*347a0*/  IADD3 R12, P6, R13, R68.reuse, RZ ;  /* 0x000000440d0c7210 */ /* 0x080fe40007fde0ff */
[----:B------:R-:W-:Y:S01]  /*347b0*/  PRMT R19, R55, 0x7770, RZ ;  /* 0x0000777037137816 */ /* 0x000fe200000000ff */
[----:B------:R0:W-:Y:S01]  /*347c0*/  @P2 STG.E.U8 desc[UR28][R8.64], R15 ;  /* 0x0000000f08002986 */ /* 0x0001e2000c10111c */
[----:B------:R-:W-:Y:S01]  /*347d0*/  LEA.HI.X.SX32 R13, R13, R69, 0x1, P6 ;  /* 0x000000450d0d7211 */ /* 0x000fe200030f0eff */
[----:B------:R-:W2:Y:S01]  /*347e0*/  LDC R14, c[0x0][0x248] ;  /* 0x00009200ff0e7b82 */ /* 0x000ea20000000800 */
[----:B-1----:R-:W-:Y:S02]  /*347f0*/  IADD3 R2, P6, R0, R68, RZ ;  /* 0x0000004400027210 */ /* 0x002fe40007fde0ff */
[----:B------:R-:W-:-:S02]  /*34800*/  PRMT R17, R52, 0x7771, RZ ;  /* 0x0000777134117816 */ /* 0x000fc400000000ff */
[----:B------:R-:W-:Y:S01]  /*34810*/  LEA.HI.X.SX32 R3, R0, R69, 0x1, P6 ;  /* 0x0000004500037211 */ /* 0x000fe200030f0eff */
[----:B------:R-:W-:Y:S01]  /*34820*/  IMAD R0, R21, 0x2, R0 ;  /* 0x0000000215007824 */ /* 0x000fe200078e0200 */
[----:B---3--:R-:W-:Y:S01]  /*34830*/  ISETP.LT.AND P2, PT, R16, UR4, !P0 ;  /* 0x0000000410007c0c */ /* 0x008fe2000c741270 */
[----:B------:R1:W-:Y:S01]  /*34840*/  @P1 STG.E.U8 desc[UR28][R10.64], R19 ;  /* 0x000000130a001986 */ /* 0x0003e2000c10111c */
[----:B------:R-:W-:Y:S01]  /*34850*/  ULDC UR4, c[0x0][0x22c] ;  /* 0x00008b0000047ab9 */ /* 0x000fe20000000800 */
[----:B------:R-:W3:Y:S02]  /*34860*/  LDC R21, c[0x0][0x248] ;  /* 0x00009200ff157b82 */ /* 0x000ee40000000800 */
[----:B------:R-:W3:Y:S04]  /*34870*/  LDL.LU R16, [R1+0xd54] ;  /* 0x000d540001107983 */ /* 0x000ee80000300800 */
[----:B------:R1:W-:Y:S01]  /*34880*/  @P3 STG.E.U8 desc[UR28][R12.64], R17 ;  /* 0x000000110c003986 */ /* 0x0003e2000c10111c */
[----:B0-----:R-:W-:-:S02]  /*34890*/  IADD3 R8, P3, R0, R68, RZ ;  /* 0x0000004400087210 */ /* 0x001fc40007f7e0ff */
[----:B----4-:R-:W-:Y:S01]  /*348a0*/  ISETP.LT.AND P1, PT, R22, UR4, !P0 ;  /* 0x0000000416007c0c */ /* 0x010fe2000c721270 */
[----:B-1----:R-:W0:Y:S01]  /*348b0*/  LDC R19, c[0x0][0x248] ;  /* 0x00009200ff137b82 */ /* 0x002e220000000800 */
[----:B------:R-:W4:Y:S01]  /*348c0*/  LDL.LU R22, [R1+0xd50] ;  /* 0x000d500001167983 */ /* 0x000f220000300800 */
[----:B------:R-:W-:Y:S01]  /*348d0*/  LEA.HI.X.SX32 R9, R0, R69, 0x1, P3 ;  /* 0x0000004500097211 */ /* 0x000fe200018f0eff */
[----:B------:R-:W-:Y:S01]  /*348e0*/  ULDC UR4, c[0x0][0x248] ;  /* 0x0000920000047ab9 */ /* 0x000fe20000000800 */
[----:B------:R-:W-:Y:S02]  /*348f0*/  PRMT R15, R53, 0x7771, RZ ;  /* 0x00007771350f7816 */ /* 0x000fe400000000ff */
[----:B------:R-:W-:Y:S02]  /*34900*/  PRMT R11, R54, 0x7771, RZ ;  /* 0x00007771360b7816 */ /* 0x000fe400000000ff */
[----:B------:R-:W1:Y:S01]  /*34910*/  LDC R12, c[0x0][0x248] ;  /* 0x00009200ff0c7b82 */ /* 0x000e620000000800 */
[----:B--2---:R-:W-:Y:S01]  /*34920*/  ISETP.LT.AND P3, PT, R18, UR7, !P0 ;  /* 0x0000000712007c0c */ /* 0x004fe2000c761270 */
[C---:B------:R-:W-:Y:S01]  /*34930*/  IMAD R10, R23.reuse, UR4, RZ ;  /* 0x00000004170a7c24 */ /* 0x040fe2000f8e02ff */
[----:B------:R-:W2:Y:S01]  /*34940*/  LDL.LU R18, [R1+0xd4c] ;  /* 0x000d4c0001127983 */ /* 0x000ea20000300800 */
[----:B------:R-:W-:Y:S01]  /*34950*/  ISETP.LT.AND P6, PT, R23, UR6, !P0 ;  /* 0x0000000617007c0c */ /* 0x000fe2000c7c1270 */
[----:B---3--:R-:W-:Y:S01]  /*34960*/  IMAD R0, R21, 0x4, R0 ;  /* 0x0000000415007824 */ /* 0x008fe200078e0200 */
[----:B------:R-:W-:Y:S01]  /*34970*/  PRMT R13, R55, 0x7771, RZ ;  /* 0x00007771370d7816 */ /* 0x000fe200000000ff */
[----:B------:R3:W-:Y:S01]  /*34980*/  @P5 STG.E.U8 desc[UR28][R2.64], R15 ;  /* 0x0000000f02005986 */ /* 0x0007e2000c10111c */
[----:B------:R-:W-:Y:S01]  /*34990*/  ULDC UR6, c[0x0][0x22c] ;  /* 0x00008b0000067ab9 */ /* 0x000fe20000000800 */
[----:B------:R-:W-:Y:S01]  /*349a0*/  ULDC UR4, c[0x0][0x22c] ;  /* 0x00008b0000047ab9 */ /* 0x000fe20000000800 */
[----:B------:R-:W-:Y:S01]  /*349b0*/  PRMT R17, R53, 0x7772, RZ ;  /* 0x0000777235117816 */ /* 0x000fe200000000ff */
[----:B------:R0:W-:Y:S01]  /*349c0*/  @P4 STG.E.U8 desc[UR28][R8.64], R11 ;  /* 0x0000000b08004986 */ /* 0x0001e2000c10111c */
[----:B------:R-:W2:Y:S01]  /*349d0*/  LDC R21, c[0x0][0x248] ;  /* 0x00009200ff157b82 */ /* 0x000ea20000000800 */
[----:B------:R-:W-:Y:S01]  /*349e0*/  ULDC UR7, c[0x0][0x22c] ;  /* 0x00008b0000077ab9 */ /* 0x000fe20000000800 */
[----:B---3--:R-:W-:-:S06]  /*349f0*/  IADD3 R2, P4, R10, R68, RZ ;  /* 0x000000440a027210 */ /* 0x008fcc0007f9e0ff */
[----:B------:R-:W3:Y:S01]  /*34a00*/  LDC R15, c[0x0][0x248] ;  /* 0x00009200ff0f7b82 */ /* 0x000ee20000000800 */
[----:B------:R-:W-:Y:S01]  /*34a10*/  LEA.HI.X.SX32 R3, R10, R69, 0x1, P4 ;  /* 0x000000450a037211 */ /* 0x000fe200020f0eff */
[----:B0-----:R-:W-:-:S04]  /*34a20*/  IMAD R11, R19, 0x2, R0 ;  /* 0x00000002130b7824 */ /* 0x001fc800078e0200 */
[----:B------:R0:W-:Y:S01]  /*34a30*/  @P6 STG.E.U8 desc[UR28][R2.64], R13 ;  /* 0x0000000d02006986 */ /* 0x0001e2000c10111c */
[-C--:B------:R-:W-:Y:S01]  /*34a40*/  IADD3 R8, P6, R0, R68.reuse, RZ ;  /* 0x0000004400087210 */ /* 0x080fe20007fde0ff */
[----:B------:R-:W2:Y:S01]  /*34a50*/  LDC R23, c[0x0][0x248] ;  /* 0x00009200ff177b82 */ /* 0x000ea20000000800 */
[----:B------:R-:W-:Y:S01]  /*34a60*/  ISETP.LT.AND P4, PT, R16, UR6, !P0 ;  /* 0x0000000610007c0c */ /* 0x000fe2000c781270 */
[----:B------:R-:W-:Y:S01]  /*34a70*/  ULDC UR6, c[0x0][0x22c] ;  /* 0x00008b0000067ab9 */ /* 0x000fe20000000800 */
[-C--:B------:R-:W-:Y:S01]  /*34a80*/  LEA.HI.X.SX32 R9, R0, R69.reuse, 0x1, P6 ;  /* 0x0000004500097211 */ /* 0x080fe200030f0eff */
[----:B------:R-:W2:Y:S01]  /*34a90*/  LDL.LU R16, [R1+0xd48] ;  /* 0x000d480001107983 */ /* 0x000ea20000300800 */
[C---:B------:R-:W-:Y:S02]  /*34aa0*/  IADD3 R10, P6, R11.reuse, R68, RZ ;  /* 0x000000440b0a7210 */ /* 0x040fe40007fde0ff */
[----:B------:R-:W-:Y:S01]  /*34ab0*/  PRMT R19, R52, 0x7772, RZ ;  /* 0x0000777234137816 */ /* 0x000fe200000000ff */
[----:B-1----:R-:W-:Y:S01]  /*34ac0*/  IMAD R0, R12, 0x2, R11 ;  /* 0x000000020c007824 */ /* 0x002fe200078e020b */
[----:B------:R-:W-:Y:S01]  /*34ad0*/  ISETP.LT.AND P5, PT, R20, UR4, !P0 ;  /* 0x0000000414007c0c */ /* 0x000fe2000c7a1270 */
[----:B------:R-:W-:Y:S01]  /*34ae0*/  ULDC UR4, c[0x0][0x22c] ;  /* 0x00008b0000047ab9 */ /* 0x000fe20000000800 */
[----:B------:R-:W-:Y:S01]  /*34af0*/  LEA.HI.X.SX32 R11, R11, R69, 0x1, P6 ;  /* 0x000000450b0b7211 */ /* 0x000fe200030f0eff */
[----:B------:R-:W2:Y:S04]  /*34b00*/  LDL.LU R20, [R1+0xd44] ;  /* 0x000d440001147983 */ /* 0x000ea80000300800 */
[----:B------:R1:W-:Y:S01]  /*34b10*/  @P2 STG.E.U8 desc[UR28][R8.64], R19 ;  /* 0x0000001308002986 */ /* 0x0003e2000c10111c */
[----:B----4-:R-:W-:Y:S01]  /*34b20*/  ISETP.LT.AND P2, PT, R22, UR4, !P0 ;  /* 0x0000000416007c0c */ /* 0x010fe2000c741270 */
[----:B------:R-:W-:-:S02]  /*34b30*/  ULDC UR4, c[0x0][0x22c] ;  /* 0x00008b0000047ab9 */ /* 0x000fc40000000800 */
[----:B------:R4:W-:Y:S04]  /*34b40*/  @P1 STG.E.U8 desc[UR28][R10.64], R17 ;  /* 0x000000110a001986 */ /* 0x0009e8000c10111c */
[----:B------:R-:W4:Y:S01]  /*34b50*/  LDL.LU R22, [R1+0xb98] ;  /* 0x000b980001167983 */ /* 0x000f220000300800 */
[-C--:B0-----:R-:W-:Y:S01]  /*34b60*/  IADD3 R2, P6, R0, R68.reuse, RZ ;  /* 0x0000004400027210 */ /* 0x081fe20007fde0ff */
[----:B---3--:R-:W-:Y:S01]  /*34b70*/  IMAD R13, R15, 0x2, R0 ;  /* 0x000000020f0d7824 */ /* 0x008fe200078e0200 */
[----:B------:R-:W-:Y:S01]  /*34b80*/  PRMT R53, R53, 0x7773, RZ ;  /* 0x0000777335357816 */ /* 0x000fe200000000ff */
[----:B-1----:R-:W0:Y:S01]  /*34b90*/  LDC R19, c[0x0][0x248] ;  /* 0x00009200ff137b82 */ /* 0x002e220000000800 */
[----:B--2---:R-:W-:Y:S01]  /*34ba0*/  ISETP.LT.AND P1, PT, R18, UR4, !P0 ;  /* 0x0000000412007c0c */ /* 0x004fe2000c721270 */
[----:B------:R-:W-:Y:S01]  /*34bb0*/  ULDC UR4, c[0x0][0x22c] ;  /* 0x00008b0000047ab9 */ /* 0x000fe20000000800 */
[----:B------:R-:W2:Y:S01]  /*34bc0*/  LDL.LU R18, [R1+0xd40] ;  /* 0x000d400001127983 */ /* 0x000ea20000300800 */
[----:B------:R-:W-:Y:S01]  /*34bd0*/  LEA.HI.X.SX32 R3, R0, R69, 0x1, P6 ;  /* 0x0000004500037211 */ /* 0x000fe200030f0eff */
[----:B------:R-:W-:Y:S01]  /*34be0*/  IMAD R0, R14, 0x2, R13 ;  /* 0x000000020e007824 */ /* 0x000fe200078e020d */
[----:B------:R-:W-:-:S02]  /*34bf0*/  IADD3 R12, P6, R13, R68, RZ ;  /* 0x000000440d0c7210 */ /* 0x000fc40007fde0ff */
[----:B------:R-:W-:Y:S01]  /*34c00*/  PRMT R15, R54, 0x7772, RZ ;  /* 0x00007772360f7816 */ /* 0x000fe200000000ff */
[----:B------:R-:W-:Y:S01]  /*34c10*/  IMAD R14, R21, 0x2, R0 ;  /* 0x00000002150e7824 */ /* 0x000fe200078e0200 */
[----:B------:R-:W-:Y:S01]  /*34c20*/  LEA.HI.X.SX32 R13, R13, R69, 0x1, P6 ;  /* 0x000000450d0d7211 */ /* 0x000fe200030f0eff */
[----:B------:R-:W1:Y:S01]  /*34c30*/  LDC R21, c[0x0][0x248] ;  /* 0x00009200ff157b82 */ /* 0x000e620000000800 */
[----:B----4-:R-:W-:Y:S01]  /*34c40*/  PRMT R17, R55, 0x7772, RZ ;  /* 0x0000777237117816 */ /* 0x010fe200000000ff */
[----:B------:R3:W-:Y:S01]  /*34c50*/  @P3 STG.E.U8 desc[UR28][R2.64], R15 ;  /* 0x0000000f02003986 */ /* 0x0007e2000c10111c */
[----:B------:R-:W-:-:S03]  /*34c60*/  IADD3 R8, P6, R0, R68, RZ ;  /* 0x0000004400087210 */ /* 0x000fc60007fde0ff */
[----:B------:R4:W-:Y:S01]  /*34c70*/  @P5 STG.E.U8 desc[UR28][R12.64], R17 ;  /* 0x000000110c005986 */ /* 0x0009e2000c10111c */
[----:B------:R-:W-:Y:S02]  /*34c80*/  IADD3 R10, P5, R14, R68, RZ ;  /* 0x000000440e0a7210 */ /* 0x000fe40007fbe0ff */
[-C--:B------:R-:W-:Y:S02]  /*34c90*/  LEA.HI.X.SX32 R9, R0, R69.reuse, 0x1, P6 ;  /* 0x0000004500097211 */ /* 0x080fe400030f0eff */
[----:B------:R-:W-:Y:S02]  /*34ca0*/  LEA.HI.X.SX32 R11, R14, R69, 0x1, P5 ;  /* 0x000000450e0b7211 */ /* 0x000fe400028f0eff */
[----:B---3--:R-:W-:Y:S01]  /*34cb0*/  PRMT R15, R52, 0x7773, RZ ;  /* 0x00007773340f7816 */ /* 0x008fe200000000ff */
[----:B----4-:R-:W3:Y:S01]  /*34cc0*/  LDC R17, c[0x0][0x248] ;  /* 0x00009200ff117b82 */ /* 0x010ee20000000800 */
[----:B------:R-:W-:Y:S01]  /*34cd0*/  ISETP.LT.AND P3, PT, R16, UR4, !P0 ;  /* 0x0000000410007c0c */ /* 0x000fe2000c761270 */
[----:B------:R-:W-:Y:S01]  /*34ce0*/  ULDC UR4, c[0x0][0x22c] ;  /* 0x00008b0000047ab9 */ /* 0x000fe20000000800 */
[----:B------:R-:W4:Y:S01]  /*34cf0*/  LDL.LU R16, [R1+0xd3c] ;  /* 0x000d3c0001107983 */ /* 0x000f220000300800 */
[----:B------:R-:W-:-:S03]  /*34d00*/  ISETP.LT.AND P6, PT, R20, UR4, !P0 ;  /* 0x0000000414007c0c */ /* 0x000fc6000c7c1270 */
[----:B------:R0:W-:Y:S01]  /*34d10*/  @P4 STG.E.U8 desc[UR28][R8.64], R15 ;  /* 0x0000000f08004986 */ /* 0x0001e2000c10111c */
[----:B------:R-:W-:Y:S01]  /*34d20*/  IMAD R14, R23, 0x2, R14 ;  /* 0x00000002170e7824 */ /* 0x000fe200078e020e */
[----:B------:R-:W-:Y:S01]  /*34d30*/  ULDC UR4, c[0x0][0x248] ;  /* 0x0000920000047ab9 */ /* 0x000fe20000000800 */
[----:B------:R-:W-:Y:S01]  /*34d40*/  PRMT R13, R54, 0x7773, RZ ;  /* 0x00007773360d7816 */ /* 0x000fe200000000ff */
[----:B------:R-:W4:Y:S01]  /*34d50*/  LDL.LU R20, [R1+0xd38] ;  /* 0x000d380001147983 */ /* 0x000f220000300800 */
[----:B------:R-:W-:Y:S01]  /*34d60*/  PRMT R55, R55, 0x7773, RZ ;  /* 0x0000777337377816 */ /* 0x000fe200000000ff */
[----:B------:R-:W1:Y:S02]  /*34d70*/  LDC R23, c[0x0][0x248] ;  /* 0x00009200ff177b82 */ /* 0x000e640000000800 */
[----:B------:R-:W4:Y:S04]  /*34d80*/  LDL.LU R12, [R1+0xd34] ;  /* 0x000d3400010c7983 */ /* 0x000f280000300800 */
[----:B------:R3:W-:Y:S02]  /*34d90*/  @P2 STG.E.U8 desc[UR28][R10.64], R53 ;  /* 0x000000350a002986 */ /* 0x0007e4000c10111c */
[----:B0-----:R-:W0:Y:S01]  /*34da0*/  LDC R15, c[0x0][0x248] ;  /* 0x00009200ff0f7b82 */ /* 0x001e220000000800 */
[----:B--2---:R-:W-:Y:S01]  /*34db0*/  ISETP.LT.AND P2, PT, R18, UR7, !P0 ;  /* 0x0000000712007c0c */ /* 0x004fe2000c741270 */
[----:B------:R-:W-:Y:S01]  /*34dc0*/  IMAD R0, R22, UR4, RZ ;  /* 0x0000000416007c24 */ /* 0x000fe2000f8e02ff */
[----:B------:R-:W2:Y:S01]  /*34dd0*/  LDL.LU R18, [R1+0xd30] ;  /* 0x000d300001127983 */ /* 0x000ea20000300800 */
[-C--:B------:R-:W-:Y:S01]  /*34de0*/  IADD3 R2, P5, R14, R68.reuse, RZ ;  /* 0x000000440e027210 */ /* 0x080fe20007fbe0ff */
[----:B------:R-:W-:Y:S01]  /*34df0*/  ULDC UR4, c[0x0][0x22c] ;  /* 0x00008b0000047ab9 */ /* 0x000fe20000000800 */
[----:B------:R-:W-:Y:S01]  /*34e00*/  ISETP.LT.AND P4, PT, R22, UR6, !P0 ;  /* 0x0000000616007c0c */ /* 0x000fe2000c781270 */
[----:B------:R-:W-:Y:S01]  /*34e10*/  ULDC UR7, c[0x0][0x22c] ;  /* 0x00008b0000077ab9 */ /* 0x000fe20000000800 */
[----:B------:R-:W-:Y:S01]  /*34e20*/  LEA.HI.X.SX32 R3, R14, R69, 0x1, P5 ;  /* 0x000000450e037211 */ /* 0x000fe200028f0eff */
[----:B------:R-:W-:Y:S01]  /*34e30*/  IMAD R14, R19, 0x4, R14 ;  /* 0x00000004130e7824 */ /* 0x000fe200078e020e */
[----:B------:R-:W-:Y:S01]  /*34e40*/  IADD3 R8, P5, R0, R68, RZ ;  /* 0x0000004400087210 */ /* 0x000fe20007fbe0ff */
[----:B------:R-:W1:Y:S01]  /*34e50*/  LDC R19, c[0x0][0x248] ;  /* 0x00009200ff137b82 */ /* 0x000e620000000800 */
[----:B------:R-:W-:-:S02]  /*34e60*/  ULDC UR6, c[0x0][0x22c] ;  /* 0x00008b0000067ab9 */ /* 0x000fc40000000800 */
[-C--:B------:R-:W-:Y:S02]  /*34e70*/  LEA.HI.X.SX32 R9, R0, R69.reuse, 0x1, P5 ;  /* 0x0000004500097211 */ /* 0x080fe400028f0eff */
[CC--:B---3--:R-:W-:Y:S01]  /*34e80*/  IADD3 R10, P5, R14.reuse, R68.reuse, RZ ;  /* 0x000000440e0a7210 */ /* 0x0c8fe20007fbe0ff */
[----:B------:R3:W-:Y:S03]  /*34e90*/  @P1 STG.E.U8 desc[UR28][R2.64], R13 ;  /* 0x0000000d02001986 */ /* 0x0007e6000c10111c */
[----:B------:R-:W-:Y:S01]  /*34ea0*/  LEA.HI.X.SX32 R11, R14, R69, 0x1, P5 ;  /* 0x000000450e0b7211 */ /* 0x000fe200028f0eff */
[----:B------:R-:W-:Y:S01]  /*34eb0*/  IMAD R14, R17, 0x2, R14 ;  /* 0x00000002110e7824 */ /* 0x000fe200078e020e */
[----:B------:R4:W-:Y:S01]  /*34ec0*/  @P4 STG.E.U8 desc[UR28][R8.64], R55 ;  /* 0x0000003708004986 */ /* 0x0009e2000c10111c */
[----:B---3--:R-:W-:Y:S02]  /*34ed0*/  PRMT R13, R56, 0x7770, RZ ;  /* 0x00007770380d7816 */ /* 0x008fe400000000ff */
[----:B0-----:R-:W-:Y:S01]  /*34ee0*/  IMAD R0, R15, 0x2, R14 ;  /* 0x000000020f007824 */ /* 0x001fe200078e020e */
[----:B----4-:R-:W-:Y:S01]  /*34ef0*/  ISETP.LT.AND P1, PT, R16, UR4, !P0 ;  /* 0x0000000410007c0c */ /* 0x010fe2000c721270 */
[----:B------:R-:W-:Y:S01]  /*34f00*/  ULDC UR4, c[0x0][0x22c] ;  /* 0x00008b0000047ab9 */ /* 0x000fe20000000800 */
[----:B------:R0:W-:Y:S01]  /*34f10*/  @P3 STG.E.U8 desc[UR28][R10.64], R13 ;  /* 0x0000000d0a003986 */ /* 0x0001e2000c10111c */
[----:B------:R-:W-:-:S03]  /*34f20*/  IADD3 R2, P3, R14, R68, RZ ;  /* 0x000000440e027210 */ /* 0x000fc60007f7e0ff */
[----:B------:R-:W3:Y:S01]  /*34f30*/  LDL.LU R16, [R1+0xd2c] ;  /* 0x000d2c0001107983 */ /* 0x000ee20000300800 */
[-C--:B------:R-:W-:Y:S02]  /*34f40*/  LEA.HI.X.SX32 R3, R14, R69.reuse, 0x1, P3 ;  /* 0x000000450e037211 */ /* 0x080fe400018f0eff */
[----:B------:R-:W-:Y:S01]  /*34f50*/  IADD3 R8, P3, R0, R68, RZ ;  /* 0x0000004400087210 */ /* 0x000fe20007f7e0ff */
[----:B------:R-:W4:Y:S01]  /*34f60*/  LDL.LU R22, [R1+0xd28] ;  /* 0x000d280001167983 */ /* 0x000f220000300800 */
[----:B------:R-:W-:Y:S01]  /*34f70*/  ISETP.LT.AND P4, PT, R20, UR4, !P0 ;  /* 0x0000000414007c0c */ /* 0x000fe2000c781270 */
[----:B------:R-:W-:Y:S01]  /*34f80*/  ULDC UR4, c[0x0][0x22c] ;  /* 0x00008b0000047ab9 */ /* 0x000fe20000000800 */
[----:B------:R-:W-:Y:S01]  /*34f90*/  LEA.HI.X.SX32 R9, R0, R69, 0x1, P3 ;  /* 0x0000004500097211 */ /* 0x000fe200018f0eff */
[----:B------:R-:W4:Y:S01]  /*34fa0*/  LDL.LU R24, [R1+0xb94] ;  /* 0x000b940001187983 */ /* 0x000f220000300800 */
[----:B------:R-:W-:Y:S01]  /*34fb0*/  ISETP.LT.AND P5, PT, R12, UR4, !P0 ;  /* 0x000000040c007c0c */ /* 0x000fe2000c7a1270 */
[----:B------:R-:W-:-:S02]  /*34fc0*/  ULDC UR4, c[0x0][0x22c] ;  /* 0x00008b0000047ab9 */ /* 0x000fc40000000800 */
[----:B--2---:R-:W-:Y:S01]  /*34fd0*/  ISETP.LT.AND P3, PT, R18, UR4, !P0 ;  /* 0x0000000412007c0c */ /* 0x004fe2000c761270 */
[----:B-1----:R-:W-:Y:S01]  /*34fe0*/  IMAD R12, R21, 0x2, R0 ;  /* 0x00000002150c7824 */ /* 0x002fe200078e0200 */
[----:B------:R-:W2:Y:S01]  /*34ff0*/  LDL.LU R18, [R1+0xd24] ;  /* 0x000d240001127983 */ /* 0x000ea20000300800 */
[----:B------:R-:W-:Y:S01]  /*35000*/  PRMT R17, R57, 0x7770, RZ ;  /* 0x0000777039117816 */ /* 0x000fe200000000ff */
[----:B------:R-:W-:Y:S01]  /*35010*/  ULDC UR4, c[0x0][0x22c] ;  /* 0x00008b0000047ab9 */ /* 0x000fe20000000800 */
[----:B------:R-:W-:Y:S01]  /*35020*/  IMAD R0, R19, 0x2, R12 ;  /* 0x0000000213007824 */ /* 0x000fe200078e020c */
[----:B------:R-:W-:Y:S01]  /*35030*/  PRMT R15, R58, 0x7770, RZ ;  /* 0x000077703a0f7816 */ /* 0x000fe200000000ff */
[----:B------:R-:W2:Y:S01]  /*35040*/  LDL.LU R20, [R1+0xd20] ;  /* 0x000d200001147983 */ /* 0x000ea20000300800 */
[----:B------:R-:W1:Y:S03]  /*35050*/  LDC R21, c[0x0][0x248] ;  /* 0x00009200ff157b82 */ /* 0x000e660000000800 */
[----:B------:R0:W-:Y:S02]  /*35060*/  @P6 STG.E.U8 desc[UR28][R2.64], R17 ;  /* 0x0000001102006986 */ /* 0x0001e4000c10111c */
[----:B0-----:R-:W-:Y:S01]  /*35070*/  IADD3 R10, P6, R12, R68, RZ ;  /* 0x000000440c0a7210 */ /* 0x001fe20007fde0ff */
[----:B------:R-:W-:-:S03]  /*35080*/  IMAD R14, R23, 0x2, R0 ;  /* 0x00000002170e7824 */ /* 0x000fc600078e0200 */
[-C--:B------:R-:W-:Y:S02]  /*35090*/  LEA.HI.X.SX32 R11, R12, R69.reuse, 0x1, P6 ;  /* 0x000000450c0b7211 */ /* 0x080fe400030f0eff */
[----:B------:R-:W-:Y:S01]  /*350a0*/  PRMT R19, R59, 0x7770, RZ ;  /* 0x000077703b137816 */ /* 0x000fe200000000ff */
[----:B------:R0:W-:Y:S01]  /*350b0*/  @P2 STG.E.U8 desc[UR28][R8.64], R15 ;  /* 0x0000000f08002986 */ /* 0x0001e2000c10111c */
[CC--:B------:R-:W-:Y:S01]  /*350c0*/  IADD3 R12, P6, R0.reuse, R68.reuse, RZ ;  /* 0x00000044000c7210 */ /* 0x0c0fe20007fde0ff */
[----:B------:R-:W1:Y:S03]  /*350d0*/  LDC R23, c[0x0][0x248] ;  /* 0x00009200ff177b82 */ /* 0x000e660000000800 */
[----:B------:R-:W-:Y:S02]  /*350e0*/  LEA.HI.X.SX32 R13, R0, R69, 0x1, P6 ;  /* 0x00000045000d7211 */ /* 0x000fe400030f0eff */
[----:B------:R-:W-:-:S02]  /*350f0*/  IADD3 R2, P6, R14, R68, RZ ;  /* 0x000000440e027210 */ /* 0x000fc40007fde0ff */
[----:B------:R-:W-:Y:S02]  /*35100*/  PRMT R17, R56, 0x7771, RZ ;  /* 0x0000777138117816 */ /* 0x000fe400000000ff */
[----:B------:R-:W-:Y:S01]  /*35110*/  LEA.HI.X.SX32 R3, R14, R69, 0x1, P6 ;  /* 0x000000450e037211 */ /* 0x000fe200030f0eff */
[----:B------:R-:W-:Y:S01]  /*35120*/  IMAD R14, R25, 0x2, R14 ;  /* 0x00000002190e7824 */ /* 0x000fe200078e020e */
[----:B------:R4:W-:Y:S01]  /*35130*/  @P1 STG.E.U8 desc[UR28][R10.64], R19 ;  /* 0x000000130a001986 */ /* 0x0009e2000c10111c */
[----:B---3--:R-:W-:-:S03]  /*35140*/  ISETP.LT.AND P2, PT, R16, UR4, !P0 ;  /* 0x0000000410007c0c */ /* 0x008fc6000c741270 */
[----:B------:R3:W-:Y:S01]  /*35150*/  @P4 STG.E.U8 desc[UR28][R12.64], R17 ;  /* 0x000000110c004986 */ /* 0x0007e2000c10111c */
[----:B------:R-:W-:Y:S01]  /*35160*/  ULDC UR4, c[0x0][0x22c] ;  /* 0x00008b0000047ab9 */ /* 0x000fe20000000800 */
[----:B0-----:R-:W-:Y:S02]  /*35170*/  IADD3 R8, P4, R14, R68, RZ ;  /* 0x000000440e087210 */ /* 0x001fe40007f9e0ff */
[----:B------:R-:W3:Y:S01]  /*35180*/  LDL.LU R16, [R1+0xd1c] ;  /* 0x000d1c0001107983 */ /* 0x000ee20000300800 */
[----:B----4-:R-:W-:Y:S01]  /*35190*/  ISETP.LT.AND P1, PT, R22, UR4, !P0 ;  /* 0x0000000416007c0c */ /* 0x010fe2000c721270 */
[----:B------:R-:W-:Y:S01]  /*351a0*/  ULDC UR4, c[0x0][0x248] ;  /* 0x0000920000047ab9 */ /* 0x000fe20000000800 */
[----:B------:R-:W-:Y:S01]  /*351b0*/  LEA.HI.X.SX32 R9, R14, R69, 0x1, P4 ;  /* 0x000000450e097211 */ /* 0x000fe200020f0eff */
[----:B------:R-:W4:Y:S01]  /*351c0*/  LDL.LU R22, [R1+0xd18] ;  /* 0x000d180001167983 */ /* 0x000f220000300800 */
[----:B------:R-:W0:Y:S01]  /*351d0*/  LDC R19, c[0x0][0x248] ;  /* 0x00009200ff137b82 */ /* 0x000e220000000800 */
[----:B--2---:R-:W-:-:S02]  /*351e0*/  ISETP.LT.AND P4, PT, R18, UR7, !P0 ;  /* 0x0000000712007c0c */ /* 0x004fc4000c781270 */
[----:B------:R-:W-:Y:S01]  /*351f0*/  PRMT R15, R57, 0x7771, RZ ;  /* 0x00007771390f7816 */ /* 0x000fe200000000ff */
[----:B------:R-:W2:Y:S01]  /*35200*/  LDL.LU R18, [R1+0xd14] ;  /* 0x000d140001127983 */ /* 0x000ea20000300800 */
[----:B------:R-:W-:Y:S01]  /*35210*/  PRMT R11, R58, 0x7771, RZ ;  /* 0x000077713a0b7816 */ /* 0x000fe200000000ff */
[C---:B------:R-:W-:Y:S01]  /*35220*/  IMAD R0, R24.reuse, UR4, RZ ;  /* 0x0000000418007c24 */ /* 0x040fe2000f8e02ff */
[----:B------:R-:W-:Y:S01]  /*35230*/  ISETP.LT.AND P6, PT, R24, UR6, !P0 ;  /* 0x0000000618007c0c */ /* 0x000fe2000c7c1270 */
[----:B------:R0:W-:Y:S01]  /*35240*/  @P5 STG.E.U8 desc[UR28][R2.64], R15 ;  /* 0x0000000f02005986 */ /* 0x0001e2000c10111c */
[----:B---3--:R-:W-:Y:S01]  /*35250*/  PRMT R13, R59, 0x7771, RZ ;  /* 0x000077713b0d7816 */ /* 0x008fe200000000ff */
[----:B-1----:R-:W-:Y:S01]  /*35260*/  IMAD R14, R21, 0x4, R14 ;  /* 0x00000004150e7824 */ /* 0x002fe200078e020e */
[----:B------:R-:W-:Y:S01]  /*35270*/  ULDC UR4, c[0x0][0x22c] ;  /* 0x00008b0000047ab9 */ /* 0x000fe20000000800 */
[----:B------:R1:W-:Y:S01]  /*35280*/  @P3 STG.E.U8 desc[UR28][R8.64], R11 ;  /* 0x0000000b08003986 */ /* 0x0003e2000c10111c */
[----:B------:R-:W-:Y:S01]  /*35290*/  PRMT R17, R57, 0x7772, RZ ;  /* 0x0000777239117816 */ /* 0x000fe200000000ff */
[----:B------:R-:W3:Y:S01]  /*352a0*/  LDC R21, c[0x0][0x248] ;  /* 0x00009200ff157b82 */ /* 0x000ee20000000800 */
[----:B------:R-:W-:Y:S01]  /*352b0*/  ULDC UR6, c[0x0][0x22c] ;  /* 0x00008b0000067ab9 */ /* 0x000fe20000000800 */
[----:B------:R-:W3:Y:S01]  /*352c0*/  LDL.LU R24, [R1+0xd10] ;  /* 0x000d100001187983 */ /* 0x000ee20000300800 */
[----:B------:R-:W-:Y:S01]  /*352d0*/  ULDC UR7, c[0x0][0x22c] ;  /* 0x00008b0000077ab9 */ /* 0x000fe20000000800 */
[----:B0-----:R-:W-:-:S04]  /*352e0*/  IADD3 R2, P3, R0, R68, RZ ;  /* 0x0000004400027210 */ /* 0x001fc80007f7e0ff */
[----:B------:R-:W0:Y:S01]  /*352f0*/  LDC R15, c[0x0][0x248] ;  /* 0x00009200ff0f7b82 */ /* 0x000e220000000800 */
[----:B------:R-:W-:Y:S01]  /*35300*/  LEA.HI.X.SX32 R3, R0, R69, 0x1, P3 ;  /* 0x0000004500037211 */ /* 0x000fe200018f0eff */
[----:B------:R-:W-:-:S04]  /*35310*/  IMAD R0, R19, 0x2, R14 ;  /* 0x0000000213007824 */ /* 0x000fc800078e020e */
[----:B------:R-:W-:Y:S01]  /*35320*/  @P6 STG.E.U8 desc[UR28][R2.64], R13 ;  /* 0x0000000d02006986 */ /* 0x000fe2000c10111c */
[-C--:B-1----:R-:W-:Y:S02]  /*35330*/  IADD3 R8, P6, R14, R68.reuse, RZ ;  /* 0x000000440e087210 */ /* 0x082fe40007fde0ff */
[----:B------:R-:W-:Y:S02]  /*35340*/  PRMT R19, R56, 0x7772, RZ ;  /* 0x0000777238137816 */ /* 0x000fe400000000ff */
[-C--:B------:R-:W-:Y:S02]  /*35350*/  LEA.HI.X.SX32 R9, R14, R69.reuse, 0x1, P6 ;  /* 0x000000450e097211 */ /* 0x080fe400030f0eff */
[----:B------:R-:W-:Y:S02]  /*35360*/  IADD3 R10, P6, R0, R68, RZ ;  /* 0x00000044000a7210 */ /* 0x000fe40007fde0ff */
[----:B------:R-:W-:Y:S01]  /*35370*/  ISETP.LT.AND P5, PT, R20, UR4, !P0 ;  /* 0x0000000414007c0c */ /* 0x000fe2000c7a1270 */
[----:B------:R-:W-:Y:S01]  /*35380*/  ULDC UR4, c[0x0][0x22c] ;  /* 0x00008b0000047ab9 */ /* 0x000fe20000000800 */
[----:B------:R-:W-:Y:S01]  /*35390*/  LEA.HI.X.SX32 R11, R0, R69, 0x1, P6 ;  /* 0x00000045000b7211 */ /* 0x000fe200030f0eff */
[----:B------:R-:W3:Y:S04]  /*353a0*/  LDL.LU R20, [R1+0xd0c] ;  /* 0x000d0c0001147983 */ /* 0x000ee80000300800 */
[----:B------:R1:W-:Y:S01]  /*353b0*/  @P2 STG.E.U8 desc[UR28][R8.64], R19 ;  /* 0x0000001308002986 */ /* 0x0003e2000c10111c */
[----:B----4-:R-:W-:Y:S01]  /*353c0*/  ISETP.LT.AND P2, PT, R22, UR4, !P0 ;  /* 0x0000000416007c0c */ /* 0x010fe2000c741270 */
[----:B------:R-:W-:-:S02]  /*353d0*/  ULDC UR4, c[0x0][0x22c] ;  /* 0x00008b0000047ab9 */ /* 0x000fc40000000800 */
[----:B------:R4:W-:Y:S04]  /*353e0*/  @P1 STG.E.U8 desc[UR28][R10.64], R17 ;  /* 0x000000110a001986 */ /* 0x0009e8000c10111c */
[----:B------:R-:W4:Y:S01]  /*353f0*/  LDL.LU R22, [R1+0xb90] ;  /* 0x000b900001167983 */ /* 0x000f220000300800 */
[----:B------:R-:W-:Y:S01]  /*35400*/  ISETP.LT.AND P3, PT, R16, UR6, !P0 ;  /* 0x0000000610007c0c */ /* 0x000fe2000c761270 */
[----:B------:R-:W-:Y:S01]  /*35410*/  IMAD R12, R23, 0x2, R0 ;  /* 0x00000002170c7824 */ /* 0x000fe200078e0200 */
[----:B------:R-:W4:Y:S01]  /*35420*/  LDC R16, c[0x0][0x248] ;  /* 0x00009200ff107b82 */ /* 0x000f220000000800 */
[----:B------:R-:W-:Y:S01]  /*35430*/  PRMT R57, R57, 0x7773, RZ ;  /* 0x0000777339397816 */ /* 0x000fe200000000ff */
[----:B------:R-:W-:-:S06]  /*35440*/  ULDC UR6, c[0x0][0x22c] ;  /* 0x00008b0000067ab9 */ /* 0x000fcc0000000800 */
[----:B-1----:R-:W1:Y:S01]  /*35450*/  LDC R19, c[0x0][0x248] ;  /* 0x00009200ff137b82 */ /* 0x002e620000000800 */
[----:B--2---:R-:W-:Y:S01]  /*35460*/  ISETP.LT.AND P1, PT, R18, UR4, !P0 ;  /* 0x0000000412007c0c */ /* 0x004fe2000c721270 */
[----:B0-----:R-:W-:Y:S01]  /*35470*/  IMAD R0, R15, 0x2, R12 ;  /* 0x000000020f007824 */ /* 0x001fe200078e020c */
[----:B------:R-:W2:Y:S01]  /*35480*/  LDL.LU R18, [R1+0xd08] ;  /* 0x000d080001127983 */ /* 0x000ea20000300800 */
[CC--:B------:R-:W-:Y:S01]  /*35490*/  IADD3 R2, P6, R12.reuse, R68.reuse, RZ ;  /* 0x000000440c027210 */ /* 0x0c0fe20007fde0ff */
[----:B------:R-:W-:Y:S01]  /*354a0*/  ULDC UR4, c[0x0][0x22c] ;  /* 0x00008b0000047ab9 */ /* 0x000fe20000000800 */
[----:B---3--:R-:W-:Y:S01]  /*354b0*/  IMAD R9, R21, 0x2, R0 ;  /* 0x0000000215097824 */ /* 0x008fe200078e0200 */
[----:B----4-:R-:W-:Y:S01]  /*354c0*/  PRMT R17, R59, 0x7772, RZ ;  /* 0x000077723b117816 */ /* 0x010fe200000000ff */
[----:B------:R-:W3:Y:S01]  /*354d0*/  LDL.LU R21, [R1+0xd04] ;  /* 0x000d040001157983 */ /* 0x000ee20000300800 */
[----:B------:R-:W-:Y:S01]  /*354e0*/  LEA.HI.X.SX32 R3, R12, R69, 0x1, P6 ;  /* 0x000000450c037211 */ /* 0x000fe200030f0eff */
[----:B------:R-:W0:Y:S01]  /*354f0*/  LDC R23, c[0x0][0x248] ;  /* 0x00009200ff177b82 */ /* 0x000e220000000800 */
[----:B------:R-:W-:-:S02]  /*35500*/  IADD3 R12, P6, R0, R68, RZ ;  /* 0x00000044000c7210 */ /* 0x000fc40007fde0ff */
[----:B------:R-:W-:Y:S02]  /*35510*/  PRMT R15, R58, 0x7772, RZ ;  /* 0x000077723a0f7816 */ /* 0x000fe400000000ff */
[-C--:B------:R-:W-:Y:S02]  /*35520*/  LEA.HI.X.SX32 R13, R0, R69.reuse, 0x1, P6 ;  /* 0x00000045000d7211 */ /* 0x080fe400030f0eff */
[C---:B------:R-:W-:Y:S01]  /*35530*/  IADD3 R8, P6, R9.reuse, R68, RZ ;  /* 0x0000004409087210 */ /* 0x040fe20007fde0ff */
[----:B------:R4:W-:Y:S01]  /*35540*/  @P4 STG.E.U8 desc[UR28][R2.64], R15 ;  /* 0x0000000f02004986 */ /* 0x0009e2000c10111c */
[----:B------:R-:W-:Y:S01]  /*35550*/  ISETP.LT.AND P4, PT, R24, UR4, !P0 ;  /* 0x0000000418007c0c */ /* 0x000fe2000c781270 */
[----:B------:R-:W-:Y:S01]  /*35560*/  IMAD R0, R16, 0x2, R9 ;  /* 0x0000000210007824 */ /* 0x000fe200078e0209 */
[----:B------:R-:W-:Y:S01]  /*35570*/  ULDC UR4, c[0x0][0x22c] ;  /* 0x00008b0000047ab9 */ /* 0x000fe20000000800 */
[----:B------:R-:W-:Y:S01]  /*35580*/  LEA.HI.X.SX32 R9, R9, R69, 0x1, P6 ;  /* 0x0000004509097211 */ /* 0x000fe200030f0eff */
[----:B------:R1:W-:Y:S01]  /*35590*/  @P5 STG.E.U8 desc[UR28][R12.64], R17 ;  /* 0x000000110c005986 */ /* 0x0003e2000c10111c */
[----:B----4-:R-:W-:-:S02]  /*355a0*/  PRMT R15, R56, 0x7773, RZ ;  /* 0x00007773380f7816 */ /* 0x010fc400000000ff */
[----:B------:R-:W-:-:S03]  /*355b0*/  ISETP.LT.AND P6, PT, R20, UR4, !P0 ;  /* 0x0000000414007c0c */ /* 0x000fc6000c7c1270 */
[----:B------:R4:W-:Y:S01]  /*355c0*/  @P3 STG.E.U8 desc[UR28][R8.64], R15 ;  /* 0x0000000f08003986 */ /* 0x0009e2000c10111c */
[----:B------:R-:W-:Y:S01]  /*355d0*/  IADD3 R10, P5, R0, R68, RZ ;  /* 0x00000044000a7210 */ /* 0x000fe20007fbe0ff */
[----:B-1----:R-:W1:Y:S01]  /*355e0*/  LDC R17, c[0x0][0x248] ;  /* 0x00009200ff117b82 */ /* 0x002e620000000800 */
[----:B------:R-:W-:Y:S01]  /*355f0*/  ULDC UR4, c[0x0][0x248] ;  /* 0x0000920000047ab9 */ /* 0x000fe20000000800 */
[----:B------:R-:W3:Y:S04]  /*35600*/  LDL.LU R20, [R1+0xd00] ;  /* 0x000d000001147983 */ /* 0x000ee80000300800 */
[----:B------:R-:W3:Y:S02]  /*35610*/  LDL.LU R14, [R1+0xcfc] ;  /* 0x000cfc00010e7983 */ /* 0x000ee40000300800 */
[----:B----4-:R-:W4:Y:S01]  /*35620*/  LDC R15, c[0x0][0x248] ;  /* 0x00009200ff0f7b82 */ /* 0x010f220000000800 */
[----:B--2---:R-:W-:-:S02]  /*35630*/  ISETP.LT.AND P3, PT, R18, UR7, !P0 ;  /* 0x0000000712007c0c */ /* 0x004fc4000c761270 */
[-C--:B------:R-:W-:Y:S01]  /*35640*/  LEA.HI.X.SX32 R11, R0, R69.reuse, 0x1, P5 ;  /* 0x00000045000b7211 */ /* 0x080fe200028f0eff */
[----:B------:R-:W2:Y:S01]  /*35650*/  LDL.LU R18, [R1+0xcf8] ;  /* 0x000cf80001127983 */ /* 0x000ea20000300800 */
[----:B------:R-:W-:Y:S01]  /*35660*/  IMAD R12, R22, UR4, RZ ;  /* 0x00000004160c7c24 */ /* 0x000fe2000f8e02ff */
[----:B------:R-:W-:Y:S01]  /*35670*/  PRMT R13, R58, 0x7773, RZ ;  /* 0x000077733a0d7816 */ /* 0x000fe200000000ff */
[----:B0-----:R-:W-:Y:S01]  /*35680*/  IMAD R0, R23, 0x2, R0 ;  /* 0x0000000217007824 */ /* 0x001fe200078e0200 */
[----:B------:R-:W2:Y:S01]  /*35690*/  LDL.LU R16, [R1+0xcf4] ;  /* 0x000cf40001107983 */ /* 0x000ea20000300800 */
[----:B------:R-:W-:Y:S01]  /*356a0*/  ISETP.LT.AND P5, PT, R22, UR6, !P0 ;  /* 0x0000000616007c0c */ /* 0x000fe2000c7a1270 */
[----:B------:R-:W-:Y:S01]  /*356b0*/  ULDC UR4, c[0x0][0x22c] ;  /* 0x00008b0000047ab9 */ /* 0x000fe20000000800 */
[----:B------:R-:W-:Y:S01]  /*356c0*/  PRMT R59, R59, 0x7773, RZ ;  /* 0x000077733b3b7816 */ /* 0x000fe200000000ff */
[----:B------:R0:W-:Y:S01]  /*356d0*/  @P2 STG.E.U8 desc[UR28][R10.64], R57 ;  /* 0x000000390a002986 */ /* 0x0001e2000c10111c */
[C---:B------:R-:W-:Y:S01]  /*356e0*/  IADD3 R2, P2, R0.reuse, R68, RZ ;  /* 0x0000004400027210 */ /* 0x040fe20007f5e0ff */
[----:B------:R-:W-:Y:S01]  /*356f0*/  ULDC UR7, c[0x0][0x22c] ;  /* 0x00008b0000077ab9 */ /* 0x000fe20000000800 */
[----:B------:R-:W-:Y:S01]  /*35700*/  ULDC UR6, c[0x0][0x22c] ;  /* 0x00008b0000067ab9 */ /* 0x000fe20000000800 */
[----:B------:R-:W2:Y:S01]  /*35710*/  LDL.LU R22, [R1+0xcf0] ;  /* 0x000cf00001167983 */ /* 0x000ea20000300800 */
[----:B------:R-:W-:-:S02]  /*35720*/  LEA.HI.X.SX32 R3, R0, R69, 0x1, P2 ;  /* 0x0000004500037211 */ /* 0x000fc400010f0eff */
[CC--:B------:R-:W-:Y:S01]  /*35730*/  IADD3 R8, P2, R12.reuse, R68.reuse, RZ ;  /* 0x000000440c087210 */ /* 0x0c0fe20007f5e0ff */
[----:B------:R-:W-:Y:S01]  /*35740*/  IMAD R0, R19, 0x4, R0 ;  /* 0x0000000413007824 */ /* 0x000fe200078e0200 */
[----:B------:R-:W2:Y:S01]  /*35750*/  LDL.LU R23, [R1+0xb8c] ;  /* 0x000b8c0001177983 */ /* 0x000ea20000300800 */
[----:B------:R-:W2:Y:S01]  /*35760*/  LDC R19, c[0x0][0x248] ;  /* 0x00009200ff137b82 */ /* 0x000ea20000000800 */
[----:B------:R-:W-:Y:S02]  /*35770*/  LEA.HI.X.SX32 R9, R12, R69, 0x1, P2 ;  /* 0x000000450c097211 */ /* 0x000fe400010f0eff */
[----:B------:R4:W-:Y:S05]  /*35780*/  @P1 STG.E.U8 desc[UR28][R2.64], R13 ;  /* 0x0000000d02001986 */ /* 0x0009ea000c10111c */
[----:B------:R-:W3:Y:S01]  /*35790*/  LDC R12, c[0x0][0x248] ;  /* 0x00009200ff0c7b82 */ /* 0x000ee20000000800 */
[----:B------:R3:W-:Y:S01]  /*357a0*/  @P5 STG.E.U8 desc[UR28][R8.64], R59 ;  /* 0x0000003b08005986 */ /* 0x0007e2000c10111c */
[----:B0-----:R-:W-:-:S04]  /*357b0*/  IADD3 R10, P5, R0, R68, RZ ;  /* 0x00000044000a7210 */ /* 0x001fc80007fbe0ff */
[----:B------:R-:W-:Y:S01]  /*357c0*/  LEA.HI.X.SX32 R11, R0, R69, 0x1, P5 ;  /* 0x00000045000b7211 */ /* 0x000fe200028f0eff */
[----:B-1----:R-:W-:Y:S01]  /*357d0*/  IMAD R0, R17, 0x2, R0 ;  /* 0x0000000211007824 */ /* 0x002fe200078e0200 */
[----:B----4-:R-:W-:-:S05]  /*357e0*/  PRMT R13, R4, 0x7770, RZ ;  /* 0x00007770040d7816 */ /* 0x010fca00000000ff */
[----:B------:R0:W-:Y:S01]  /*357f0*/  @P4 STG.E.U8 desc[UR28][R10.64], R13 ;  /* 0x0000000d0a004986 */ /* 0x0001e2000c10111c */
[CC--:B------:R-:W-:Y:S01]  /*35800*/  IADD3 R2, P4, R0.reuse, R68.reuse, RZ ;  /* 0x0000004400027210 */ /* 0x0c0fe20007f9e0ff */
[----:B---3--:R-:W-:Y:S01]  /*35810*/  IMAD R9, R15, 0x2, R0 ;  /* 0x000000020f097824 */ /* 0x008fe200078e0200 */
[----:B------:R-:W-:Y:S01]  /*35820*/  ISETP.LT.AND P2, PT, R21, UR4, !P0 ;  /* 0x0000000415007c0c */ /* 0x000fe2000c741270 */
[----:B------:R-:W-:Y:S01]  /*35830*/  ULDC UR4, c[0x0][0x22c] ;  /* 0x00008b0000047ab9 */ /* 0x000fe20000000800 */
[-C--:B------:R-:W-:Y:S01]  /*35840*/  LEA.HI.X.SX32 R3, R0, R69.reuse, 0x1, P4 ;  /* 0x0000004500037211 */ /* 0x080fe200020f0eff */
[----:B------:R-:W1:Y:S01]  /*35850*/  LDC R21, c[0x0][0x248] ;  /* 0x00009200ff157b82 */ /* 0x000e620000000800 */
[----:B------:R-:W-:Y:S02]  /*35860*/  IADD3 R8, P4, R9, R68, RZ ;  /* 0x0000004409087210 */ /* 0x000fe40007f9e0ff */
[----:B------:R-:W-:Y:S01]  /*35870*/  ISETP.LT.AND P1, PT, R20, UR4, !P0 ;  /* 0x0000000414007c0c */ /* 0x000fe2000c721270 */
[----:B------:R-:W-:Y:S01]  /*35880*/  ULDC UR4, c[0x0][0x22c] ;  /* 0x00008b0000047ab9 */ /* 0x000fe20000000800 */
[----:B------:R-:W-:Y:S01]  /*35890*/  PRMT R17, R5, 0x7770, RZ ;  /* 0x0000777005117816 */ /* 0x000fe200000000ff */
[----:B------:R-:W-:Y:S01]  /*358a0*/  IMAD R0, R12, 0x2, R9 ;  /* 0x000000020c007824 */ /* 0x000fe200078e0209 */
[----:B------:R-:W-:Y:S01]  /*358b0*/  ISETP.LT.AND P5, PT, R14, UR4, !P0 ;  /* 0x000000040e007c0c */ /* 0x000fe2000c7a1270 */
[----:B------:R-:W-:Y:S01]  /*358c0*/  ULDC UR4, c[0x0][0x22c] ;  /* 0x00008b0000047ab9 */ /* 0x000fe20000000800 */
[----:B------:R-:W-:Y:S01]  /*358d0*/  PRMT R15, R6, 0x7770, RZ ;  /* 0x00007770060f7816 */ /* 0x000fe200000000ff */
[----:B------:R-:W3:Y:S01]  /*358e0*/  LDL.LU R20, [R1+0xcec] ;  /* 0x000cec0001147983 */ /* 0x000ee20000300800 */
[----:B------:R-:W-:Y:S01]  /*358f0*/  LEA.HI.X.SX32 R9, R9, R69, 0x1, P4 ;  /* 0x0000004509097211 */ /* 0x000fe200020f0eff */
[----:B------:R-:W4:Y:S02]  /*35900*/  LDC R14, c[0x0][0x248] ;  /* 0x00009200ff0e7b82 */ /* 0x000f240000000800 */
[----:B------:R1:W-:Y:S04]  /*35910*/  @P6 STG.E.U8 desc[UR28][R2.64], R17 ;  /* 0x0000001102006986 */ /* 0x0003e8000c10111c */
[----:B------:R1:W-:Y:S01]  /*35920*/  @P3 STG.E.U8 desc[UR28][R8.64], R15 ;  /* 0x0000000f08003986 */ /* 0x0003e2000c10111c */
[----:B--2---:R-:W-:Y:S01]  /*35930*/  ISETP.LT.AND P4, PT, R18, UR4, !P0 ;  /* 0x0000000412007c0c */ /* 0x004fe2000c781270 */
[----:B------:R-:W-:-:S02]  /*35940*/  ULDC UR4, c[0x0][0x22c] ;  /* 0x00008b0000047ab9 */ /* 0x000fc40000000800 */
[----:B------:R-:W2:Y:S01]  /*35950*/  LDL.LU R18, [R1+0xce8] ;  /* 0x000ce80001127983 */ /* 0x000ea20000300800 */
[----:B------:R-:W-:Y:S01]  /*35960*/  ISETP.LT.AND P3, PT, R16, UR4, !P0 ;  /* 0x0000000410007c0c */ /* 0x000fe2000c761270 */
[----:B0-----:R-:W-:Y:S02]  /*35970*/  IMAD R13, R19, 0x2, R0 ;  /* 0x00000002130d7824 */ /* 0x001fe400078e0200 */
[----:B------:R-:W2:Y:S01]  /*35980*/  LDL.LU R16, [R1+0xce4] ;  /* 0x000ce40001107983 */ /* 0x000ea20000300800 */
[----:B------:R-:W-:Y:S01]  /*35990*/  IADD3 R10, P6, R0, R68, RZ ;  /* 0x00000044000a7210 */ /* 0x000fe20007fde0ff */
[----:B------:R-:W-:-:S03]  /*359a0*/  ULDC UR4, c[0x0][0x22c] ;  /* 0x00008b0000047ab9 */ /* 0x000fc60000000800 */
[-C--:B------:R-:W-:Y:S01]  /*359b0*/  LEA.HI.X.SX32 R11, R0, R69.reuse, 0x1, P6 ;  /* 0x00000045000b7211 */ /* 0x080fe200030f0eff */
[----:B----4-:R-:W-:Y:S01]  /*359c0*/  IMAD R0, R14, 0x2, R13 ;  /* 0x000000020e007824 */ /* 0x010fe200078e020d */
[CC--:B------:R-:W-:Y:S01]  /*359d0*/  IADD3 R12, P6, R13.reuse, R68.reuse, RZ ;  /* 0x000000440d0c7210 */ /* 0x0c0fe20007fde0ff */
[----:B------:R-:W0:Y:S03]  /*359e0*/  LDC R14, c[0x0][0x248] ;  /* 0x00009200ff0e7b82 */ /* 0x000e260000000800 */
[----:B------:R-:W-:Y:S02]  /*359f0*/  LEA.HI.X.SX32 R13, R13, R69, 0x1, P6 ;  /* 0x000000450d0d7211 */ /* 0x000fe400030f0eff */
[----:B-1----:R-:W-:Y:S02]  /*35a00*/  IADD3 R2, P6, R0, R68, RZ ;  /* 0x0000004400027210 */ /* 0x002fe40007fde0ff */
[----:B------:R-:W-:-:S02]  /*35a10*/  PRMT R19, R7, 0x7770, RZ ;  /* 0x0000777007137816 */ /* 0x000fc400000000ff */
[----:B------:R-:W-:Y:S02]  /*35a20*/  PRMT R17, R4, 0x7771, RZ ;  /* 0x0000777104117816 */ /* 0x000fe400000000ff */
[-C--:B------:R-:W-:Y:S01]  /*35a30*/  LEA.HI.X.SX32 R3, R0, R69.reuse, 0x1, P6 ;  /* 0x0000004500037211 */ /* 0x080fe200030f0eff */
[----:B------:R-:W-:Y:S01]  /*35a40*/  IMAD R0, R21, 0x2, R0 ;  /* 0x0000000215007824 */ /* 0x000fe200078e0200 */
[----:B------:R1:W-:Y:S01]  /*35a50*/  @P2 STG.E.U8 desc[UR28][R10.64], R19 ;  /* 0x000000130a002986 */ /* 0x0003e2000c10111c */
[----:B------:R-:W-:Y:S01]  /*35a60*/  ISETP.LT.AND P2, PT, R22, UR4, !P0 ;  /* 0x0000000416007c0c */ /* 0x000fe2000c741270 */
[----:B------:R-:W-:Y:S01]  /*35a70*/  ULDC UR4, c[0x0][0x248] ;  /* 0x0000920000047ab9 */ /* 0x000fe20000000800 */
[----:B------:R-:W-:Y:S01]  /*35a80*/  PRMT R15, R5, 0x7771, RZ ;  /* 0x00007771050f7816 */ /* 0x000fe200000000ff */
[----:B------:R-:W-:Y:S01]  /*35a90*/  @P1 STG.E.U8 desc[UR28][R12.64], R17 ;  /* 0x000000110c001986 */ /* 0x000fe2000c10111c */
[C---:B------:R-:W-:Y:S01]  /*35aa0*/  IADD3 R8, P1, R0.reuse, R68, RZ ;  /* 0x0000004400087210 */ /* 0x040fe20007f3e0ff */
[----:B------:R-:W4:Y:S02]  /*35ab0*/  LDC R21, c[0x0][0x248] ;  /* 0x00009200ff157b82 */ /* 0x000f240000000800 */
[----:B------:R-:W2:Y:S01]  /*35ac0*/  LDL.LU R22, [R1+0xce0] ;  /* 0x000ce00001167983 */ /* 0x000ea20000300800 */
[----:B------:R-:W-:-:S02]  /*35ad0*/  LEA.HI.X.SX32 R9, R0, R69, 0x1, P1 ;  /* 0x0000004500097211 */ /* 0x000fc400008f0eff */
[----:B-1----:R-:W-:Y:S01]  /*35ae0*/  PRMT R11, R6, 0x7771, RZ ;  /* 0x00007771060b7816 */ /* 0x002fe200000000ff */
[C---:B------:R-:W-:Y:S01]  /*35af0*/  IMAD R10, R23.reuse, UR4, RZ ;  /* 0x00000004170a7c24 */ /* 0x040fe2000f8e02ff */
[----:B------:R1:W-:Y:S01]  /*35b00*/  @P5 STG.E.U8 desc[UR28][R2.64], R15 ;  /* 0x0000000f02005986 */ /* 0x0003e2000c10111c */
[----:B------:R-:W-:Y:S01]  /*35b10*/  ULDC UR4, c[0x0][0x22c] ;  /* 0x00008b0000047ab9 */ /* 0x000fe20000000800 */
[----:B------:R-:W-:Y:S01]  /*35b20*/  ISETP.LT.AND P6, PT, R23, UR6, !P0 ;  /* 0x0000000617007c0c */ /* 0x000fe2000c7c1270 */
[----:B------:R-:W-:Y:S01]  /*35b30*/  ULDC UR6, c[0x0][0x22c] ;  /* 0x00008b0000067ab9 */ /* 0x000fe20000000800 */
[----:B------:R0:W-:Y:S01]  /*35b40*/  @P4 STG.E.U8 desc[UR28][R8.64], R11 ;  /* 0x0000000b08004986 */ /* 0x0001e2000c10111c */
[----:B------:R-:W0:Y:S01]  /*35b50*/  LDC R19, c[0x0][0x248] ;  /* 0x00009200ff137b82 */ /* 0x000e220000000800 */
[----:B-1----:R-:W-:-:S07]  /*35b60*/  IADD3 R2, P4, R10, R68, RZ ;  /* 0x000000440a027210 */ /* 0x002fce0007f9e0ff */
[----:B------:R-:W1:Y:S01]  /*35b70*/  LDC R12, c[0x0][0x248] ;  /* 0x00009200ff0c7b82 */ /* 0x000e620000000800 */
[----:B---3--:R-:W-:Y:S01]  /*35b80*/  ISETP.LT.AND P1, PT, R20, UR7, !P0 ;  /* 0x0000000714007c0c */ /* 0x008fe2000c721270 */
[----:B------:R-:W-:Y:S01]  /*35b90*/  ULDC UR7, c[0x0][0x22c] ;  /* 0x00008b0000077ab9 */ /* 0x000fe20000000800 */
[----:B------:R-:W3:Y:S01]  /*35ba0*/  LDL.LU R20, [R1+0xcdc] ;  /* 0x000cdc0001147983 */ /* 0x000ee20000300800 */
[----:B------:R-:W-:-:S04]  /*35bb0*/  LEA.HI.X.SX32 R3, R10, R69, 0x1, P4 ;  /* 0x000000450a037211 */ /* 0x000fc800020f0eff */
[----:B------:R-:W1:Y:S01]  /*35bc0*/  LDC R15, c[0x0][0x248] ;  /* 0x00009200ff0f7b82 */ /* 0x000e620000000800 */
[----:B------:R-:W-:Y:S01]  /*35bd0*/  PRMT R13, R7, 0x7771, RZ ;  /* 0x00007771070d7816 */ /* 0x000fe200000000ff */
[----:B----4-:R-:W-:Y:S01]  /*35be0*/  IMAD R0, R21, 0x4, R0 ;  /* 0x0000000415007824 */ /* 0x010fe200078e0200 */
[----:B------:R-:W-:-:S05]  /*35bf0*/  PRMT R17, R5, 0x7772, RZ ;  /* 0x0000777205117816 */ /* 0x000fca00000000ff */
[----:B------:R-:W4:Y:S01]  /*35c00*/  LDC R23, c[0x0][0x248] ;  /* 0x00009200ff177b82 */ /* 0x000f220000000800 */
[----:B--2---:R-:W-:Y:S02]  /*35c10*/  ISETP.LT.AND P5, PT, R18, UR4, !P0 ;  /* 0x0000000412007c0c */ /* 0x004fe4000c7a1270 */
[----:B------:R-:W-:Y:S01]  /*35c20*/  ISETP.LT.AND P4, PT, R16, UR6, !P0 ;  /* 0x0000000610007c0c */ /* 0x000fe2000c781270 */
[----:B------:R-:W2:Y:S01]  /*35c30*/  LDL.LU R18, [R1+0xcd8] ;  /* 0x000cd80001127983 */ /* 0x000ea20000300800 */
[----:B0-----:R-:W-:Y:S01]  /*35c40*/  IMAD R11, R19, 0x2, R0 ;  /* 0x00000002130b7824 */ /* 0x001fe200078e0200 */
[----:B------:R-:W-:Y:S02]  /*35c50*/  ULDC UR4, c[0x0][0x22c] ;  /* 0x00008b0000047ab9 */ /* 0x000fe40000000800 */
[----:B------:R-:W0:Y:S01]  /*35c60*/  LDC R21, c[0x0][0x248] ;  /* 0x00009200ff157b82 */ /* 0x000e220000000800 */
[----:B------:R-:W4:Y:S04]  /*35c70*/  LDL.LU R16, [R1+0xcd4] ;  /* 0x000cd40001107983 */ /* 0x000f280000300800 */
[----:B------:R1:W-:Y:S01]  /*35c80*/  @P6 STG.E.U8 desc[UR28][R2.64], R13 ;  /* 0x0000000d02006986 */ /* 0x0003e2000c10111c */
[----:B------:R-:W-:Y:S01]  /*35c90*/  IADD3 R8, P6, R0, R68, RZ ;  /* 0x0000004400087210 */ /* 0x000fe20007fde0ff */
[----:B------:R-:W-:-:S02]  /*35ca0*/  ULDC UR6, c[0x0][0x22c] ;  /* 0x00008b0000067ab9 */ /* 0x000fc40000000800 */
[----:B------:R-:W4:Y:S01]  /*35cb0*/  LDL.LU R24, [R1+0xb88] ;  /* 0x000b880001187983 */ /* 0x000f220000300800 */
[-C--:B------:R-:W-:Y:S01]  /*35cc0*/  LEA.HI.X.SX32 R9, R0, R69.reuse, 0x1, P6 ;  /* 0x0000004500097211 */ /* 0x080fe200030f0eff */
[----:B-1----:R-:W-:Y:S01]  /*35cd0*/  IMAD R0, R12, 0x2, R11 ;  /* 0x000000020c007824 */ /* 0x002fe200078e020b */
[CC--:B------:R-:W-:Y:S02]  /*35ce0*/  IADD3 R10, P6, R11.reuse, R68.reuse, RZ ;  /* 0x000000440b0a7210 */ /* 0x0c0fe40007fde0ff */
[----:B------:R-:W-:Y:S02]  /*35cf0*/  PRMT R19, R4, 0x7772, RZ ;  /* 0x0000777204137816 */ /* 0x000fe400000000ff */
[----:B------:R-:W-:Y:S01]  /*35d00*/  LEA.HI.X.SX32 R11, R11, R69, 0x1, P6 ;  /* 0x000000450b0b7211 */ /* 0x000fe200030f0eff */
[----:B------:R-:W-:Y:S01]  /*35d10*/  IMAD R13, R15, 0x2, R0 ;  /* 0x000000020f0d7824 */ /* 0x000fe200078e0200 */
[----:B------:R-:W-:Y:S01]  /*35d20*/  IADD3 R2, P6, R0, R68, RZ ;  /* 0x0000004400027210 */ /* 0x000fe20007fde0ff */
[----:B------:R1:W-:Y:S01]  /*35d30*/  @P3 STG.E.U8 desc[UR28][R8.64], R19 ;  /* 0x0000001308003986 */ /* 0x0003e2000c10111c */
[----:B------:R-:W-:-:S02]  /*35d40*/  PRMT R15, R6, 0x7772, RZ ;  /* 0x00007772060f7816 */ /* 0x000fc400000000ff */
[-C--:B------:R-:W-:Y:S01]  /*35d50*/  LEA.HI.X.SX32 R3, R0, R69.reuse, 0x1, P6 ;  /* 0x0000004500037211 */ /* 0x080fe200030f0eff */
[----:B------:R-:W-:Y:S01]  /*35d60*/  IMAD R0, R14, 0x2, R13 ;  /* 0x000000020e007824 */ /* 0x000fe200078e020d */
[CC--:B------:R-:W-:Y:S02]  /*35d70*/  IADD3 R12, P6, R13.reuse, R68.reuse, RZ ;  /* 0x000000440d0c7210 */ /* 0x0c0fe40007fde0ff */
[----:B------:R-:W-:Y:S01]  /*35d80*/  ISETP.LT.AND P3, PT, R22, UR4, !P0 ;  /* 0x0000000416007c0c */ /* 0x000fe2000c761270 */
[----:B------:R-:W-:Y:S01]  /*35d90*/  ULDC UR4, c[0x0][0x22c] ;  /* 0x00008b0000047ab9 */ /* 0x000fe20000000800 */
[----:B------:R0:W-:Y:S01]  /*35da0*/  @P2 STG.E.U8 desc[UR28][R10.64], R17 ;  /* 0x000000110a002986 */ /* 0x0001e2000c10111c */
[-C--:B------:R-:W-:Y:S02]  /*35db0*/  LEA.HI.X.SX32 R13, R13, R69.reuse, 0x1, P6 ;  /* 0x000000450d0d7211 */ /* 0x080fe400030f0eff */
[C---:B-1----:R-:W-:Y:S01]  /*35dc0*/  IADD3 R8, P6, R0.reuse, R68, RZ ;  /* 0x0000004400087210 */ /* 0x042fe20007fde0ff */
[----:B------:R-:W4:Y:S01]  /*35dd0*/  LDL.LU R22, [R1+0xcd0] ;  /* 0x000cd00001167983 */ /* 0x000f220000300800 */
[----:B------:R-:W1:Y:S03]  /*35de0*/  LDC R19, c[0x0][0x248] ;  /* 0x00009200ff137b82 */ /* 0x000e660000000800 */
[----:B------:R0:W-:Y:S01]  /*35df0*/  @P1 STG.E.U8 desc[UR28][R2.64], R15 ;  /* 0x0000000f02001986 */ /* 0x0001e2000c10111c */
[----:B------:R-:W-:-:S02]  /*35e00*/  LEA.HI.X.SX32 R9, R0, R69, 0x1, P6 ;  /* 0x0000004500097211 */ /* 0x000fc400030f0eff */
[----:B---3--:R-:W-:Y:S01]  /*35e10*/  ISETP.LT.AND P2, PT, R20, UR4, !P0 ;  /* 0x0000000414007c0c */ /* 0x008fe2000c741270 */
[----:B------:R-:W-:Y:S01]  /*35e20*/  ULDC UR4, c[0x0][0x22c] ;  /* 0x00008b0000047ab9 */ /* 0x000fe20000000800 */
[----:B------:R-:W3:Y:S01]  /*35e30*/  LDL.LU R20, [R1+0xccc] ;  /* 0x000ccc0001147983 */ /* 0x000ee20000300800 */
[----:B--2---:R-:W-:Y:S01]  /*35e40*/  ISETP.LT.AND P1, PT, R18, UR4, !P0 ;  /* 0x0000000412007c0c */ /* 0x004fe2000c721270 */
[----:B------:R-:W-:Y:S02]  /*35e50*/  ULDC UR4, c[0x0][0x22c] ;  /* 0x00008b0000047ab9 */ /* 0x000fe40000000800 */
[----:B------:R-:W2:Y:S01]  /*35e60*/  LDL.LU R18, [R1+0xcc8] ;  /* 0x000cc80001127983 */ /* 0x000ea20000300800 */
[----:B----4-:R-:W-:Y:S01]  /*35e70*/  ISETP.LT.AND P6, PT, R16, UR4, !P0 ;  /* 0x0000000410007c0c */ /* 0x010fe2000c7c1270 */
[----:B0-----:R-:W-:Y:S02]  /*35e80*/  IMAD R14, R21, 0x2, R0 ;  /* 0x00000002150e7824 */ /* 0x001fe400078e0200 */
[----:B------:R-:W4:Y:S01]  /*35e90*/  LDL.LU R16, [R1+0xcc4] ;  /* 0x000cc40001107983 */ /* 0x000f220000300800 */
[----:B------:R-:W-:Y:S01]  /*35ea0*/  PRMT R17, R7, 0x7772, RZ ;  /* 0x0000777207117816 */ /* 0x000fe200000000ff */
[----:B------:R-:W-:Y:S01]  /*35eb0*/  ULDC UR4, c[0x0][0x248] ;  /* 0x0000920000047ab9 */ /* 0x000fe20000000800 */
[----:B------:R-:W-:Y:S01]  /*35ec0*/  PRMT R15, R4, 0x7773, RZ ;  /* 0x00007773040f7816 */ /* 0x000fe200000000ff */
[----:B------:R-:W0:Y:S02]  /*35ed0*/  LDC R21, c[0x0][0x248] ;  /* 0x00009200ff157b82 */ /* 0x000e240000000800 */
[----:B------:R1:W-:Y:S01]  /*35ee0*/  @P5 STG.E.U8 desc[UR28][R12.64], R17 ;  /* 0x000000110c005986 */ /* 0x0003e2000c10111c */
[----:B------:R-:W-:-:S02]  /*35ef0*/  IADD3 R10, P5, R14, R68, RZ ;  /* 0x000000440e0a7210 */ /* 0x000fc40007fbe0ff */
[----:B------:R-:W-:Y:S02]  /*35f00*/  PRMT R5, R5, 0x7773, RZ ;  /* 0x0000777305057816 */ /* 0x000fe400000000ff */
[-C--:B------:R-:W-:Y:S01]  /*35f10*/  LEA.HI.X.SX32 R11, R14, R69.reuse, 0x1, P5 ;  /* 0x000000450e0b7211 */ /* 0x080fe200028f0eff */
[----:B------:R-:W-:Y:S01]  /*35f20*/  IMAD R14, R23, 0x2, R14 ;  /* 0x00000002170e7824 */ /* 0x000fe200078e020e */
[----:B------:R1:W-:Y:S01]  /*35f30*/  @P4 STG.E.U8 desc[UR28][R8.64], R15 ;  /* 0x0000000f08004986 */ /* 0x0003e2000c10111c */
[----:B------:R-:W-:Y:S01]  /*35f40*/  IMAD R0, R24, UR4, RZ ;  /* 0x0000000418007c24 */ /* 0x000fe2000f8e02ff */
[----:B-1----:R-:W1:Y:S02]  /*35f50*/  LDC R13, c[0x0][0x248] ;  /* 0x00009200ff0d7b82 */ /* 0x002e640000000800 */
[----:B------:R0:W-:Y:S01]  /*35f60*/  @P3 STG.E.U8 desc[UR28][R10.64], R5 ;  /* 0x000000050a003986 */ /* 0x0001e2000c10111c */
[-C--:B------:R-:W-:Y:S01]  /*35f70*/  IADD3 R2, P3, R14, R68.reuse, RZ ;  /* 0x000000440e027210 */ /* 0x080fe20007f7e0ff */
[----:B------:R-:W-:Y:S01]  /*35f80*/  ULDC UR4, c[0x0][0x22c] ;  /* 0x00008b0000047ab9 */ /* 0x000fe20000000800 */
[----:B------:R-:W-:Y:S01]  /*35f90*/  ISETP.LT.AND P4, PT, R24, UR6, !P0 ;  /* 0x0000000618007c0c */ /* 0x000fe2000c781270 */
[----:B------:R-:W4:Y:S01]  /*35fa0*/  LDL.LU R12, [R1+0xcc0] ;  /* 0x000cc000010c7983 */ /* 0x000f220000300800 */
[----:B------:R-:W-:Y:S01]  /*35fb0*/  LEA.HI.X.SX32 R3, R14, R69, 0x1, P3 ;  /* 0x000000450e037211 */ /* 0x000fe200018f0eff */
[----:B------:R-:W-:Y:S01]  /*35fc0*/  ULDC UR6, c[0x0][0x22c] ;  /* 0x00008b0000067ab9 */ /* 0x000fe20000000800 */
[----:B------:R-:W3:Y:S01]  /*35fd0*/  LDC R17, c[0x0][0x248] ;  /* 0x00009200ff117b82 */ /* 0x000ee20000000800 */
[----:B------:R-:W-:Y:S01]  /*35fe0*/  IADD3 R4, P3, R0, R68, RZ ;  /* 0x0000004400047210 */ /* 0x000fe20007f7e0ff */
[----:B------:R-:W-:Y:S01]  /*35ff0*/  IMAD R14, R19, 0x4, R14 ;  /* 0x00000004130e7824 */ /* 0x000fe200078e020e */
[----:B------:R-:W-:-:S02]  /*36000*/  PRMT R9, R7, 0x7773, RZ ;  /* 0x0000777307097816 */ /* 0x000fc400000000ff */
[----:B0-----:R-:W-:Y:S01]  /*36010*/  PRMT R11, R6, 0x7773, RZ ;  /* 0x00007773060b7816 */ /* 0x001fe200000000ff */
[----:B------:R-:W4:Y:S01]  /*36020*/  LDL.LU R10, [R1+0xcbc] ;  /* 0x000cbc00010a7983 */ /* 0x000f220000300800 */
[----:B------:R-:W-:Y:S01]  /*36030*/  LEA.HI.X.SX32 R5, R0, R69, 0x1, P3 ;  /* 0x0000004500057211 */ /* 0x000fe200018f0eff */
[----:B------:R-:W0:Y:S02]  /*36040*/  LDC R19, c[0x0][0x248] ;  /* 0x00009200ff137b82 */ /* 0x000e240000000800 */
[----:B------:R3:W-:Y:S04]  /*36050*/  @P2 STG.E.U8 desc[UR28][R2.64], R11 ;  /* 0x0000000b02002986 */ /* 0x0007e8000c10111c */
[----:B------:R4:W-:Y:S01]  /*36060*/  @P4 STG.E.U8 desc[UR28][R4.64], R9 ;  /* 0x0000000904004986 */ /* 0x0009e2000c10111c */
[----:B------:R-:W-:Y:S01]  /*36070*/  IADD3 R6, P4, R14, R68, RZ ;  /* 0x000000440e067210 */ /* 0x000fe20007f9e0ff */
[----:B------:R-:W0:Y:S01]  /*36080*/  LDC R23, c[0x0][0x248] ;  /* 0x00009200ff177b82 */ /* 0x000e220000000800 */
[----:B------:R-:W-:-:S02]  /*36090*/  PRMT R15, R64, 0x7770, RZ ;  /* 0x00007770400f7816 */ /* 0x000fc400000000ff */
[-C--:B------:R-:W-:Y:S01]  /*360a0*/  LEA.HI.X.SX32 R7, R14, R69.reuse, 0x1, P4 ;  /* 0x000000450e077211 */ /* 0x080fe200020f0eff */
[----:B-1----:R-:W-:Y:S01]  /*360b0*/  IMAD R14, R13, 0x2, R14 ;  /* 0x000000020d0e7824 */ /* 0x002fe200078e020e */
[----:B---3--:R-:W-:Y:S01]  /*360c0*/  ISETP.LT.AND P3, PT, R20, UR4, !P0 ;  /* 0x0000000414007c0c */ /* 0x008fe2000c761270 */
[----:B------:R-:W-:Y:S02]  /*360d0*/  ULDC UR4, c[0x0][0x22c] ;  /* 0x00008b0000047ab9 */ /* 0x000fe40000000800 */
[----:B------:R1:W-:Y:S01]  /*360e0*/  @P1 STG.E.U8 desc[UR28][R6.64], R15 ;  /* 0x0000000f06001986 */ /* 0x0003e2000c10111c */
[----:B------:R-:W-:Y:S01]  /*360f0*/  IADD3 R2, P1, R14, R68, RZ ;  /* 0x000000440e027210 */ /* 0x000fe20007f3e0ff */
[----:B------:R-:W-:Y:S01]  /*36100*/  IMAD R0, R17, 0x2, R14 ;  /* 0x0000000211007824 */ /* 0x000fe200078e020e */
[----:B------:R-:W-:Y:S01]  /*36110*/  ISETP.LT.AND P5, PT, R22, UR7, !P0 ;  /* 0x0000000716007c0c */ /* 0x000fe2000c7a1270 */
[----:B------:R-:W3:Y:S01]  /*36120*/  LDC R17, c[0x0][0x248] ;  /* 0x00009200ff117b82 */ /* 0x000ee20000000800 */
[----:B------:R-:W-:-:S02]  /*36130*/  LEA.HI.X.SX32 R3, R14, R69, 0x1, P1 ;  /* 0x000000450e037211 */ /* 0x000fc400008f0eff */
[----:B--2---:R-:W-:Y:S01]  /*36140*/  ISETP.LT.AND P2, PT, R18, UR4, !P0 ;  /* 0x0000000412007c0c */ /* 0x004fe2000c741270 */
[----:B------:R-:W-:Y:S01]  /*36150*/  ULDC UR4, c[0x0][0x22c] ;  /* 0x00008b0000047ab9 */ /* 0x000fe20000000800 */
[----:B------:R-:W2:Y:S01]  /*36160*/  LDL.LU R18, [R1+0xcb8] ;  /* 0x000cb80001127983 */ /* 0x000ea20000300800 */
[----:B------:R-:W-:Y:S01]  /*36170*/  PRMT R13, R65, 0x7770, RZ ;  /* 0x00007770410d7816 */ /* 0x000fe200000000ff */
[----:B------:R-:W-:Y:S01]  /*36180*/  IMAD R8, R21, 0x2, R0 ;  /* 0x0000000215087824 */ /* 0x000fe200078e0200 */
[----:B----4-:R-:W-:Y:S01]  /*36190*/  ISETP.LT.AND P4, PT, R16, UR4, !P0 ;  /* 0x0000000410007c0c */ /* 0x010fe2000c781270 */
[----:B------:R-:W4:Y:S01]  /*361a0*/  LDL.LU R20, [R1+0xb84] ;  /* 0x000b840001147983 */ /* 0x000f220000300800 */
[----:B------:R-:W-:Y:S01]  /*361b0*/  IADD3 R4, P1, R0, R68, RZ ;  /* 0x0000004400047210 */ /* 0x000fe20007f3e0ff */
[----:B------:R-:W-:Y:S01]  /*361c0*/  ULDC UR4, c[0x0][0x22c] ;  /* 0x00008b0000047ab9 */ /* 0x000fe20000000800 */
[----:B------:R-:W-:Y:S01]  /*361d0*/  PRMT R11, R66, 0x7770, RZ ;  /* 0x00007770420b7816 */ /* 0x000fe200000000ff */
[----:B------:R-:W4:Y:S01]  /*361e0*/  LDL.LU R16, [R1+0xcb4] ;  /* 0x000cb40001107983 */ /* 0x000f220000300800 */
[----:B-1----:R-:W-:Y:S01]  /*361f0*/  PRMT R15, R67, 0x7770, RZ ;  /* 0x00007770430f7816 */ /* 0x002fe200000000ff */
[----:B------:R-:W-:-:S02]  /*36200*/  ULDC UR7, c[0x0][0x22c] ;  /* 0x00008b0000077ab9 */ /* 0x000fc40000000800 */
[----:B------:R-:W4:Y:S01]  /*36210*/  LDL.LU R14, [R1+0xcb0] ;  /* 0x000cb000010e7983 */ /* 0x000f220000300800 */
[-C--:B------:R-:W-:Y:S01]  /*36220*/  LEA.HI.X.SX32 R5, R0, R69.reuse, 0x1, P1 ;  /* 0x0000004500057211 */ /* 0x080fe200008f0eff */
[----:B0-----:R-:W-:Y:S02]  /*36230*/  IMAD R0, R19, 0x2, R8 ;  /* 0x0000000213007824 */ /* 0x001fe400078e0208 */
[----:B------:R0:W-:Y:S01]  /*36240*/  @P6 STG.E.U8 desc[UR28][R2.64], R13 ;  /* 0x0000000d02006986 */ /* 0x0001e2000c10111c */
[CC--:B------:R-:W-:Y:S01]  /*36250*/  IADD3 R6, P6, R8.reuse, R68.reuse, RZ ;  /* 0x0000004408067210 */ /* 0x0c0fe20007fde0ff */
[----:B------:R-:W1:Y:S02]  /*36260*/  LDC R19, c[0x0][0x248] ;  /* 0x00009200ff137b82 */ /* 0x000e640000000800 */
[----:B------:R3:W-:Y:S01]  /*36270*/  @P5 STG.E.U8 desc[UR28][R4.64], R11 ;  /* 0x0000000b04005986 */ /* 0x0007e2000c10111c */
[----:B------:R-:W-:Y:S02]  /*36280*/  LEA.HI.X.SX32 R7, R8, R69, 0x1, P6 ;  /* 0x0000004508077211 */ /* 0x000fe400030f0eff */
[----:B------:R-:W-:Y:S01]  /*36290*/  ISETP.LT.AND P1, PT, R12, UR4, !P0 ;  /* 0x000000040c007c0c */ /* 0x000fe2000c721270 */
[----:B------:R-:W-:Y:S01]  /*362a0*/  ULDC UR4, c[0x0][0x22c] ;  /* 0x00008b0000047ab9 */ /* 0x000fe20000000800 */
[----:B------:R-:W-:-:S02]  /*362b0*/  IADD3 R8, P6, R0, R68, RZ ;  /* 0x0000004400087210 */ /* 0x000fc40007fde0ff */
[----:B0-----:R-:W-:Y:S01]  /*362c0*/  PRMT R13, R64, 0x7771, RZ ;  /* 0x00007771400d7816 */ /* 0x001fe200000000ff */
[----:B------:R0:W-:Y:S01]  /*362d0*/  @P3 STG.E.U8 desc[UR28][R6.64], R15 ;  /* 0x0000000f06003986 */ /* 0x0001e2000c10111c */
[----:B------:R-:W-:Y:S01]  /*362e0*/  ISETP.LT.AND P5, PT, R10, UR4, !P0 ;  /* 0x000000040a007c0c */ /* 0x000fe2000c7a1270 */
[----:B------:R-:W-:Y:S01]  /*362f0*/  IMAD R10, R23, 0x2, R0 ;  /* 0x00000002170a7824 */ /* 0x000fe200078e0200 */
[-C--:B------:R-:W-:Y:S01]  /*36300*/  LEA.HI.X.SX32 R9, R0, R69.reuse, 0x1, P6 ;  /* 0x0000004500097211 */ /* 0x080fe200030f0eff */
[----:B------:R-:W-:Y:S01]  /*36310*/  ULDC UR4, c[0x0][0x22c] ;  /* 0x00008b0000047ab9 */ /* 0x000fe20000000800 */
[----:B---3--:R-:W-:Y:S01]  /*36320*/  PRMT R11, R65, 0x7771, RZ ;  /* 0x00007771410b7816 */ /* 0x008fe200000000ff */
[----:B------:R-:W3:Y:S01]  /*36330*/  LDL.LU R12, [R1+0xcac] ;  /* 0x000cac00010c7983 */ /* 0x000ee20000300800 */
[CC--:B------:R-:W-:Y:S01]  /*36340*/  IADD3 R2, P6, R10.reuse, R68.reuse, RZ ;  /* 0x000000440a027210 */ /* 0x0c0fe20007fde0ff */
[----:B------:R-:W3:Y:S03]  /*36350*/  LDC R23, c[0x0][0x248] ;  /* 0x00009200ff177b82 */ /* 0x000ee60000000800 */
[-C--:B------:R-:W-:Y:S01]  /*36360*/  LEA.HI.X.SX32 R3, R10, R69.reuse, 0x1, P6 ;  /* 0x000000450a037211 */ /* 0x080fe200030f0eff */
[----:B------:R-:W-:Y:S01]  /*36370*/  IMAD R10, R17, 0x2, R10 ;  /* 0x00000002110a7824 */ /* 0x000fe200078e020a */
[----:B------:R-:W-:Y:S03]  /*36380*/  @P2 STG.E.U8 desc[UR28][R8.64], R13 ;  /* 0x0000000d08002986 */ /* 0x000fe6000c10111c */
[----:B------:R-:W1:Y:S01]  /*36390*/  LDC R17, c[0x0][0x248] ;  /* 0x00009200ff117b82 */ /* 0x000e620000000800 */
[C---:B------:R-:W-:Y:S01]  /*363a0*/  IADD3 R4, P2, R10.reuse, R68, RZ ;  /* 0x000000440a047210 */ /* 0x040fe20007f5e0ff */
[----:B------:R4:W-:Y:S03]  /*363b0*/  @P4 STG.E.U8 desc[UR28][R2.64], R11 ;  /* 0x0000000b02004986 */ /* 0x0009e6000c10111c */
[----:B------:R-:W-:-:S03]  /*363c0*/  LEA.HI.X.SX32 R5, R10, R69, 0x1, P2 ;  /* 0x000000450a057211 */ /* 0x000fc600010f0eff */
[----:B0-----:R-:W0:Y:S01]  /*363d0*/  LDC R15, c[0x0][0x248] ;  /* 0x00009200ff0f7b82 */ /* 0x001e220000000800 */
[----:B--2---:R-:W-:Y:S01]  /*363e0*/  ISETP.LT.AND P3, PT, R18, UR4, !P0 ;  /* 0x0000000412007c0c */ /* 0x004fe2000c761270 */
[----:B------:R-:W-:Y:S01]  /*363f0*/  ULDC UR4, c[0x0][0x248] ;  /* 0x0000920000047ab9 */ /* 0x000fe20000000800 */
[----:B------:R-:W2:Y:S01]  /*36400*/  LDL.LU R18, [R1+0xca8] ;  /* 0x000ca80001127983 */ /* 0x000ea20000300800 */
[----:B------:R-:W-:Y:S01]  /*36410*/  PRMT R7, R66, 0x7771, RZ ;  /* 0x0000777142077816 */ /* 0x000fe200000000ff */
[C---:B----4-:R-:W-:Y:S01]  /*36420*/  IMAD R0, R20.reuse, UR4, RZ ;  /* 0x0000000414007c24 */ /* 0x050fe2000f8e02ff */
[----:B------:R-:W-:Y:S01]  /*36430*/  ULDC UR4, c[0x0][0x22c] ;  /* 0x00008b0000047ab9 */ /* 0x000fe20000000800 */
[----:B------:R-:W-:Y:S01]  /*36440*/  ISETP.LT.AND P6, PT, R20, UR6, !P0 ;  /* 0x0000000614007c0c */ /* 0x000fe2000c7c1270 */
[----:B------:R-:W4:Y:S01]  /*36450*/  LDC R11, c[0x0][0x248] ;  /* 0x00009200ff0b7b82 */ /* 0x000f220000000800 */
[----:B------:R-:W-:Y:S01]  /*36460*/  ISETP.LT.AND P4, PT, R16, UR7, !P0 ;  /* 0x0000000710007c0c */ /* 0x000fe2000c781270 */
[----:B------:R0:W-:Y:S01]  /*36470*/  @P1 STG.E.U8 desc[UR28][R4.64], R7 ;  /* 0x0000000704001986 */ /* 0x0001e2000c10111c */
[----:B------:R-:W-:Y:S01]  /*36480*/  PRMT R9, R67, 0x7771, RZ ;  /* 0x0000777143097816 */ /* 0x000fe200000000ff */
[----:B-1----:R-:W-:Y:S01]  /*36490*/  IMAD R10, R17, 0x4, R10 ;  /* 0x00000004110a7824 */ /* 0x002fe200078e020a */
[----:B------:R-:W-:Y:S01]  /*364a0*/  ISETP.LT.AND P2, PT, R14, UR4, !P0 ;  /* 0x000000040e007c0c */ /* 0x000fe2000c741270 */
[----:B------:R-:W2:Y:S01]  /*364b0*/  LDL.LU R16, [R1+0xca4] ;  /* 0x000ca40001107983 */ /* 0x000ea20000300800 */
[C---:B------:R-:W-:Y:S01]  /*364c0*/  IADD3 R2, P1, R0.reuse, R68, RZ ;  /* 0x0000004400027210 */ /* 0x040fe20007f3e0ff */
[----:B------:R-:W-:Y:S01]  /*364d0*/  ULDC UR4, c[0x0][0x22c] ;  /* 0x00008b0000047ab9 */ /* 0x000fe20000000800 */
[----:B------:R-:W-:Y:S01]  /*364e0*/  PRMT R13, R65, 0x7772, RZ ;  /* 0x00007772410d7816 */ /* 0x000fe200000000ff */
[----:B------:R-:W2:Y:S01]  /*364f0*/  LDL.LU R14, [R1+0xca0] ;  /* 0x000ca000010e7983 */ /* 0x000ea20000300800 */
[----:B------:R-:W-:Y:S01]  /*36500*/  LEA.HI.X.SX32 R3, R0, R69, 0x1, P1 ;  /* 0x0000004500037211 */ /* 0x000fe200008f0eff */
[----:B0-----:R-:W-:Y:S01]  /*36510*/  IMAD R0, R15, 0x2, R10 ;  /* 0x000000020f007824 */ /* 0x001fe200078e020a */
[----:B------:R-:W0:Y:S01]  /*36520*/  LDC R17, c[0x0][0x248] ;  /* 0x00009200ff117b82 */ /* 0x000e220000000800 */
[----:B------:R-:W2:Y:S01]  /*36530*/  LDL.LU R21, [R1+0xc9c] ;  /* 0x000c9c0001157983 */ /* 0x000ea20000300800 */
[----:B------:R-:W-:Y:S01]  /*36540*/  ULDC UR6, c[0x0][0x22c] ;  /* 0x00008b0000067ab9 */ /* 0x000fe20000000800 */
[----:B------:R-:W-:-:S02]  /*36550*/  ULDC UR7, c[0x0][0x22c] ;  /* 0x00008b0000077ab9 */ /* 0x000fc40000000800 */
[----:B------:R1:W-:Y:S01]  /*36560*/  @P6 STG.E.U8 desc[UR28][R2.64], R9 ;  /* 0x0000000902006986 */ /* 0x0003e2000c10111c */
[-C--:B------:R-:W-:Y:S01]  /*36570*/  IADD3 R4, P6, R10, R68.reuse, RZ ;  /* 0x000000440a047210 */ /* 0x080fe20007fde0ff */
[----:B------:R-:W-:Y:S01]  /*36580*/  IMAD R8, R19, 0x2, R0 ;  /* 0x0000000213087824 */ /* 0x000fe200078e0200 */
[----:B------:R-:W-:Y:S01]  /*36590*/  PRMT R15, R64, 0x7772, RZ ;  /* 0x00007772400f7816 */ /* 0x000fe200000000ff */
[----:B------:R-:W2:Y:S01]  /*365a0*/  LDL.LU R20, [R1+0xb80] ;  /* 0x000b800001147983 */ /* 0x000ea20000300800 */
[----:B------:R-:W-:Y:S01]  /*365b0*/  LEA.HI.X.SX32 R5, R10, R69, 0x1, P6 ;  /* 0x000000450a057211 */ /* 0x000fe200030f0eff */
[----:B------:R-:W0:Y:S01]  /*365c0*/  LDC R19, c[0x0][0x248] ;  /* 0x00009200ff137b82 */ /* 0x000e220000000800 */
[----:B------:R-:W-:-:S04]  /*365d0*/  IADD3 R6, P6, R0, R68, RZ ;  /* 0x0000004400067210 */ /* 0x000fc80007fde0ff */
[-C--:B------:R-:W-:Y:S02]  /*365e0*/  LEA.HI.X.SX32 R7, R0, R69.reuse, 0x1, P6 ;  /* 0x0000004500077211 */ /* 0x080fe400030f0eff */
[----:B-1----:R-:W-:Y:S01]  /*365f0*/  IADD3 R2, P6, R8, R68, RZ ;  /* 0x0000004408027210 */ /* 0x002fe20007fde0ff */
[----:B------:R1:W-:Y:S01]  /*36600*/  @P5 STG.E.U8 desc[UR28][R4.64], R15 ;  /* 0x0000000f04005986 */ /* 0x0003e2000c10111c */
[----:B----4-:R-:W-:Y:S01]  /*36610*/  IMAD R0, R11, 0x2, R8 ;  /* 0x000000020b007824 */ /* 0x010fe200078e0208 */
[----:B------:R-:W-:Y:S02]  /*36620*/  PRMT R11, R66, 0x7772, RZ ;  /* 0x00007772420b7816 */ /* 0x000fe400000000ff */
[----:B------:R-:W-:Y:S01]  /*36630*/  LEA.HI.X.SX32 R3, R8, R69, 0x1, P6 ;  /* 0x0000004508037211 */ /* 0x000fe200030f0eff */
[----:B------:R4:W-:Y:S04]  /*36640*/  @P3 STG.E.U8 desc[UR28][R6.64], R13 ;  /* 0x0000000d06003986 */ /* 0x0009e8000c10111c */
[----:B------:R4:W-:Y:S01]  /*36650*/  @P4 STG.E.U8 desc[UR28][R2.64], R11 ;  /* 0x0000000b02004986 */ /* 0x0009e2000c10111c */
[----:B---3--:R-:W-:Y:S01]  /*36660*/  ISETP.LT.AND P1, PT, R12, UR6, !P0 ;  /* 0x000000060c007c0c */ /* 0x008fe2000c721270 */
[----:B------:R-:W-:Y:S01]  /*36670*/  ULDC UR6, c[0x0][0x22c] ;  /* 0x00008b0000067ab9 */ /* 0x000fe20000000800 */
[----:B------:R-:W3:Y:S01]  /*36680*/  LDC R12, c[0x0][0x248] ;  /* 0x00009200ff0c7b82 */ /* 0x000ee20000000800 */
[----:B------:R-:W-:-:S07]  /*36690*/  PRMT R65, R65, 0x7773, RZ ;  /* 0x0000777341417816 */ /* 0x000fce00000000ff */
[----:B-1----:R-:W1:Y:S01]  /*366a0*/  LDC R15, c[0x0][0x248] ;  /* 0x00009200ff0f7b82 */ /* 0x002e620000000800 */
[----:B--2---:R-:W-:Y:S01]  /*366b0*/  ISETP.LT.AND P5, PT, R18, UR4, !P0 ;  /* 0x0000000412007c0c */ /* 0x004fe2000c7a1270 */
[----:B------:R-:W-:Y:S01]  /*366c0*/  ULDC UR4, c[0x0][0x22c] ;  /* 0x00008b0000047ab9 */ /* 0x000fe20000000800 */
[----:B------:R-:W-:Y:S01]  /*366d0*/  IADD3 R8, P6, R0, R68, RZ ;  /* 0x0000004400087210 */ /* 0x000fe20007fde0ff */
[----:B0-----:R-:W-:Y:S01]  /*366e0*/  IMAD R5, R17, 0x2, R0 ;  /* 0x0000000211057824 */ /* 0x001fe200078e0200 */
[----:B----4-:R-:W-:-:S03]  /*366f0*/  PRMT R7, R67, 0x7772, RZ ;  /* 0x0000777243077816 */ /* 0x010fc600000000ff */
[----:B------:R-:W0:Y:S01]  /*36700*/  LDC R13, c[0x0][0x248] ;  /* 0x00009200ff0d7b82 */ /* 0x000e220000000800 */
[----:B------:R-:W-:Y:S01]  /*36710*/  ISETP.LT.AND P3, PT, R16, UR4, !P0 ;  /* 0x0000000410007c0c */ /* 0x000fe2000c761270 */
[----:B------:R-:W-:Y:S01]  /*36720*/  ULDC UR4, c[0x0][0x22c] ;  /* 0x00008b0000047ab9 */ /* 0x000fe20000000800 */
[----:B------:R-:W2:Y:S01]  /*36730*/  LDL.LU R16, [R1+0xc98] ;  /* 0x000c980001107983 */ /* 0x000ea20000300800 */
[----:B------:R-:W-:-:S04]  /*36740*/  LEA.HI.X.SX32 R9, R0, R69, 0x1, P6 ;  /* 0x0000004500097211 */ /* 0x000fc800030f0eff */
[----:B------:R-:W4:Y:S01]  /*36750*/  LDC R17, c[0x0][0x248] ;  /* 0x00009200ff117b82 */ /* 0x000f220000000800 */
[----:B------:R-:W-:Y:S01]  /*36760*/  ISETP.LT.AND P4, PT, R14, UR4, !P0 ;  /* 0x000000040e007c0c */ /* 0x000fe2000c781270 */
[----:B------:R-:W4:Y:S01]  /*36770*/  LDL.LU R18, [R1+0xc94] ;  /* 0x000c940001127983 */ /* 0x000f220000300800 */
[CC--:B------:R-:W-:Y:S01]  /*36780*/  IADD3 R4, P6, R5.reuse, R68.reuse, RZ ;  /* 0x0000004405047210 */ /* 0x0c0fe20007fde0ff */
[----:B---3--:R-:W-:Y:S01]  /*36790*/  IMAD R0, R12, 0x2, R5 ;  /* 0x000000020c007824 */ /* 0x008fe200078e0205 */
[----:B------:R-:W-:Y:S01]  /*367a0*/  PRMT R11, R64, 0x7773, RZ ;  /* 0x00007773400b7816 */ /* 0x000fe200000000ff */
[----:B------:R-:W3:Y:S01]  /*367b0*/  LDL.LU R14, [R1+0xc90] ;  /* 0x000c9000010e7983 */ /* 0x000ee20000300800 */
[-C--:B------:R-:W-:Y:S01]  /*367c0*/  LEA.HI.X.SX32 R5, R5, R69.reuse, 0x1, P6 ;  /* 0x0000004505057211 */ /* 0x080fe200030f0eff */
[----:B------:R-:W-:Y:S01]  /*367d0*/  ULDC UR4, c[0x0][0x22c] ;  /* 0x00008b0000047ab9 */ /* 0x000fe20000000800 */
[CC--:B------:R-:W-:Y:S01]  /*367e0*/  IADD3 R2, P6, R0.reuse, R68.reuse, RZ ;  /* 0x0000004400027210 */ /* 0x0c0fe20007fde0ff */
[----:B------:R-:W4:Y:S03]  /*367f0*/  LDL.LU R10, [R1+0xc8c] ;  /* 0x000c8c00010a7983 */ /* 0x000f260000300800 */
[-C--:B------:R-:W-:Y:S01]  /*36800*/  LEA.HI.X.SX32 R3, R0, R69.reuse, 0x1, P6 ;  /* 0x0000004500037211 */ /* 0x080fe200030f0eff */
[----:B------:R-:W-:Y:S01]  /*36810*/  IMAD R0, R19, 0x2, R0 ;  /* 0x0000000213007824 */ /* 0x000fe200078e0200 */
[----:B------:R1:W-:Y:S01]  /*36820*/  @P2 STG.E.U8 desc[UR28][R8.64], R7 ;  /* 0x0000000708002986 */ /* 0x0003e2000c10111c */
[----:B------:R-:W-:Y:S01]  /*36830*/  ISETP.LT.AND P6, PT, R20, UR6, !P0 ;  /* 0x0000000614007c0c */ /* 0x000fe2000c7c1270 */
[----:B------:R-:W-:Y:S01]  /*36840*/  ULDC UR6, c[0x0][0x22c] ;  /* 0x00008b0000067ab9 */ /* 0x000fe20000000800 */
[----:B------:R-:W-:Y:S01]  /*36850*/  PRMT R67, R67, 0x7773, RZ ;  /* 0x0000777343437816 */ /* 0x000fe200000000ff */
[----:B------:R3:W-:Y:S01]  /*36860*/  @P1 STG.E.U8 desc[UR28][R4.64], R11 ;  /* 0x0000000b04001986 */ /* 0x0007e2000c10111c */
[C---:B------:R-:W-:Y:S01]  /*36870*/  IADD3 R6, P1, R0.reuse, R68, RZ ;  /* 0x0000004400067210 */ /* 0x040fe20007f3e0ff */
[----:B------:R-:W4:Y:S02]  /*36880*/  LDC R19, c[0x0][0x248] ;  /* 0x00009200ff137b82 */ /* 0x000f240000000800 */
[----:B------:R0:W-:Y:S01]  /*36890*/  @P5 STG.E.U8 desc[UR28][R2.64], R65 ;  /* 0x0000004102005986 */ /* 0x0001e2000c10111c */
[----:B-1----:R-:W-:-:S02]  /*368a0*/  LEA.HI.X.SX32 R7, R0, R69, 0x1, P1 ;  /* 0x0000004500077211 */ /* 0x002fc400008f0eff */
[----:B------:R-:W-:-:S03]  /*368b0*/  PRMT R9, R66, 0x7773, RZ ;  /* 0x0000777342097816 */ /* 0x000fc600000000ff */
[----:B------:R-:W1:Y:S02]  /*368c0*/  LDC R8, c[0x0][0x248] ;  /* 0x00009200ff087b82 */ /* 0x000e640000000800 */
[----:B------:R0:W-:Y:S01]  /*368d0*/  @P3 STG.E.U8 desc[UR28][R6.64], R9 ;  /* 0x0000000906003986 */ /* 0x0001e2000c10111c */
[----:B------:R-:W-:Y:S01]  /*368e0*/  ISETP.LT.AND P2, PT, R21, UR4, !P0 ;  /* 0x0000000415007c0c */ /* 0x000fe2000c741270 */
[----:B------:R-:W-:Y:S01]  /*368f0*/  ULDC UR4, c[0x0][0x248] ;  /* 0x0000920000047ab9 */ /* 0x000fe20000000800 */
[----:B--2---:R-:W-:Y:S02]  /*36900*/  ISETP.LT.AND P1, PT, R16, UR7, !P0 ;  /* 0x0000000710007c0c */ /* 0x004fe4000c721270 */
[----:B---3--:R-:W-:Y:S01]  /*36910*/  ISETP.LT.AND P3, PT, R14, UR6, !P0 ;  /* 0x000000060e007c0c */ /* 0x008fe2000c761270 */
[----:B------:R-:W2:Y:S01]  /*36920*/  LDL.LU R16, [R1+0xc88] ;  /* 0x000c880001107983 */ /* 0x000ea20000300800 */
[----:B------:R-:W-:Y:S01]  /*36930*/  IMAD R4, R20, UR4, RZ ;  /* 0x0000000414047c24 */ /* 0x000fe2000f8e02ff */
[----:B------:R-:W-:Y:S01]  /*36940*/  PRMT R11, R72, 0x7770, RZ ;  /* 0x00007770480b7816 */ /* 0x000fe200000000ff */
[----:B0-----:R-:W-:Y:S01]  /*36950*/  IMAD R0, R13, 0x4, R0 ;  /* 0x000000040d007824 */ /* 0x001fe200078e0200 */
[----:B------:R-:W3:Y:S01]  /*36960*/  LDL.LU R14, [R1+0xc84] ;  /* 0x000c8400010e7983 */ /* 0x000ee20000300800 */
[----:B------:R-:W-:Y:S01]  /*36970*/  ULDC UR4, c[0x0][0x22c] ;  /* 0x00008b0000047ab9 */ /* 0x000fe20000000800 */
[----:B------:R-:W0:Y:S01]  /*36980*/  LDC R21, c[0x0][0x248] ;  /* 0x00009200ff157b82 */ /* 0x000e220000000800 */
[----:B------:R-:W-:Y:S01]  /*36990*/  ULDC UR6, c[0x0][0x22c] ;  /* 0x00008b0000067ab9 */ /* 0x000fe20000000800 */
[----:B------:R-:W3:Y:S01]  /*369a0*/  LDL.LU R12, [R1+0xc80] ;  /* 0x000c8000010c7983 */ /* 0x000ee20000300800 */
[C---:B------:R-:W-:Y:S01]  /*369b0*/  IADD3 R2, P5, R4.reuse, R68, RZ ;  /* 0x0000004404027210 */ /* 0x040fe20007fbe0ff */
[----:B------:R-:W-:Y:S01]  /*369c0*/  IMAD R7, R15, 0x2, R0 ;  /* 0x000000020f077824 */ /* 0x000fe200078e0200 */
[----:B------:R-:W-:Y:S01]  /*369d0*/  ULDC UR7, c[0x0][0x22c] ;  /* 0x00008b0000077ab9 */ /* 0x000fe20000000800 */
[----:B------:R-:W3:Y:S01]  /*369e0*/  LDL.LU R20, [R1+0xb7c] ;  /* 0x000b7c0001147983 */ /* 0x000ee20000300800 */
[----:B------:R-:W-:-:S05]  /*369f0*/  LEA.HI.X.SX32 R3, R4, R69, 0x1, P5 ;  /* 0x0000004504037211 */ /* 0x000fca00028f0eff */
[----:B------:R4:W-:Y:S01]  /*36a00*/  @P6 STG.E.U8 desc[UR28][R2.64], R67 ;  /* 0x0000004302006986 */ /* 0x0009e2000c10111c */
[----:B------:R-:W-:-:S04]  /*36a10*/  IADD3 R4, P6, R0, R68, RZ ;  /* 0x0000004400047210 */ /* 0x000fc80007fde0ff */
[-C--:B------:R-:W-:Y:S01]  /*36a20*/  LEA.HI.X.SX32 R5, R0, R69.reuse, 0x1, P6 ;  /* 0x0000004500057211 */ /* 0x080fe200030f0eff */
[----:B-1----:R-:W-:Y:S01]  /*36a30*/  IMAD R0, R8, 0x2, R7 ;  /* 0x0000000208007824 */ /* 0x002fe200078e0207 */
[CC--:B------:R-:W-:Y:S02]  /*36a40*/  IADD3 R6, P6, R7.reuse, R68.reuse, RZ ;  /* 0x0000004407067210 */ /* 0x0c0fe40007fde0ff */
[----:B----4-:R-:W-:Y:S01]  /*36a50*/  ISETP.LT.AND P5, PT, R18, UR4, !P0 ;  /* 0x0000000412007c0c */ /* 0x010fe2000c7a1270 */
[----:B------:R-:W-:Y:S01]  /*36a60*/  ULDC UR4, c[0x0][0x22c] ;  /* 0x00008b0000047ab9 */ /* 0x000fe20000000800 */
[----:B------:R1:W-:Y:S01]  /*36a70*/  @P4 STG.E.U8 desc[UR28][R4.64], R11 ;  /* 0x0000000b04004986 */ /* 0x0003e2000c10111c */
[-C--:B------:R-:W-:Y:S02]  /*36a80*/  LEA.HI.X.SX32 R7, R7, R69.reuse, 0x1, P6 ;  /* 0x0000004507077211 */ /* 0x080fe400030f0eff */
[----:B------:R-:W-:Y:S01]  /*36a90*/  ISETP.LT.AND P4, PT, R10, UR4, !P0 ;  /* 0x000000040a007c0c */ /* 0x000fe2000c781270 */
[----:B------:R-:W-:Y:S01]  /*36aa0*/  IMAD R10, R17, 0x2, R0 ;  /* 0x00000002110a7824 */ /* 0x000fe200078e0200 */
[CC--:B------:R-:W-:Y:S01]  /*36ab0*/  IADD3 R2, P6, R0.reuse, R68.reuse, RZ ;  /* 0x0000004400027210 */ /* 0x0c0fe20007fde0ff */
[----:B------:R-:W-:Y:S01]  /*36ac0*/  ULDC UR4, c[0x0][0x22c] ;  /* 0x00008b0000047ab9 */ /* 0x000fe20000000800 */
[----:B------:R-:W-:Y:S01]  /*36ad0*/  PRMT R15, R73, 0x7770, RZ ;  /* 0x00007770490f7816 */ /* 0x000fe200000000ff */
[----:B------:R-:W4:Y:S01]  /*36ae0*/  LDL.LU R18, [R1+0xc7c] ;  /* 0x000c7c0001127983 */ /* 0x000f220000300800 */
[----:B------:R-:W-:Y:S01]  /*36af0*/  LEA.HI.X.SX32 R3, R0, R69, 0x1, P6 ;  /* 0x0000004500037211 */ /* 0x000fe200030f0eff */
[----:B------:R-:W3:Y:S01]  /*36b00*/  LDC R17, c[0x0][0x248] ;  /* 0x00009200ff117b82 */ /* 0x000ee20000000800 */
[----:B------:R-:W-:-:S02]  /*36b10*/  IADD3 R8, P6, R10, R68, RZ ;  /* 0x000000440a087210 */ /* 0x000fc40007fde0ff */
[----:B------:R-:W-:Y:S02]  /*36b20*/  PRMT R13, R74, 0x7770, RZ ;  /* 0x000077704a0d7816 */ /* 0x000fe400000000ff */
[-C--:B------:R-:W-:Y:S01]  /*36b30*/  LEA.HI.X.SX32 R9, R10, R69.reuse, 0x1, P6 ;  /* 0x000000450a097211 */ /* 0x080fe200030f0eff */
[----:B------:R-:W-:Y:S01]  /*36b40*/  IMAD R10, R19, 0x2, R10 ;  /* 0x00000002130a7824 */ /* 0x000fe200078e020a */
[----:B------:R0:W-:Y:S01]  /*36b50*/  @P2 STG.E.U8 desc[UR28][R6.64], R15 ;  /* 0x0000000f06002986 */ /* 0x0001e2000c10111c */
[----:B-1----:R-:W-:Y:S01]  /*36b60*/  PRMT R11, R75, 0x7770, RZ ;  /* 0x000077704b0b7816 */ /* 0x002fe200000000ff */
[----:B------:R-:W1:Y:S02]  /*36b70*/  LDC R19, c[0x0][0x248] ;  /* 0x00009200ff137b82 */ /* 0x000e640000000800 */
[C---:B------:R-:W-:Y:S01]  /*36b80*/  IADD3 R4, P6, R10.reuse, R68, RZ ;  /* 0x000000440a047210 */ /* 0x040fe20007fde0ff */
[----:B------:R-:W-:Y:S03]  /*36b90*/  @P1 STG.E.U8 desc[UR28][R2.64], R13 ;  /* 0x0000000d02001986 */ /* 0x000fe6000c10111c */
[----:B------:R-:W-:Y:S01]  /*36ba0*/  LEA.HI.X.SX32 R5, R10, R69, 0x1, P6 ;  /* 0x000000450a057211 */ /* 0x000fe200030f0eff */
[----:B------:R3:W-:Y:S01]  /*36bb0*/  @P5 STG.E.U8 desc[UR28][R8.64], R11 ;  /* 0x0000000b08005986 */ /* 0x0007e2000c10111c */
[----:B0-----:R-:W-:Y:S01]  /*36bc0*/  IMAD R0, R21, 0x2, R10 ;  /* 0x0000000215007824 */ /* 0x001fe200078e020a */
[----:B------:R-:W-:Y:S01]  /*36bd0*/  PRMT R15, R72, 0x7771, RZ ;  /* 0x00007771480f7816 */ /* 0x000fe200000000ff */
[----:B------:R-:W0:Y:S01]  /*36be0*/  LDC R21, c[0x0][0x248] ;  /* 0x00009200ff157b82 */ /* 0x000e220000000800 */
[----:B--2---:R-:W-:Y:S01]  /*36bf0*/  ISETP.LT.AND P2, PT, R16, UR4, !P0 ;  /* 0x0000000410007c0c */ /* 0x004fe2000c741270 */
[----:B------:R-:W-:Y:S01]  /*36c00*/  ULDC UR4, c[0x0][0x22c] ;  /* 0x00008b0000047ab9 */ /* 0x000fe20000000800 */
[----:B------:R-:W2:Y:S01]  /*36c10*/  LDL.LU R16, [R1+0xc78] ;  /* 0x000c780001107983 */ /* 0x000ea20000300800 */
[----:B---3--:R-:W-:Y:S01]  /*36c20*/  ISETP.LT.AND P1, PT, R14, UR4, !P0 ;  /* 0x000000040e007c0c */ /* 0x008fe2000c721270 */
[----:B------:R-:W-:-:S02]  /*36c30*/  ULDC UR4, c[0x0][0x22c] ;  /* 0x00008b0000047ab9 */ /* 0x000fc40000000800 */
[----:B------:R-:W3:Y:S01]  /*36c40*/  LDL.LU R14, [R1+0xc74] ;  /* 0x000c7400010e7983 */ /* 0x000ee20000300800 */
[----:B------:R-:W-:Y:S01]  /*36c50*/  ISETP.LT.AND P6, PT, R12, UR4, !P0 ;  /* 0x000000040c007c0c */ /* 0x000fe2000c7c1270 */
[----:B------:R-:W-:Y:S02]  /*36c60*/  ULDC UR4, c[0x0][0x248] ;  /* 0x0000920000047ab9 */ /* 0x000fe40000000800 */
[----:B------:R-:W3:Y:S04]  /*36c70*/  LDL.LU R12, [R1+0xc70] ;  /* 0x000c7000010c7983 */ /* 0x000ee80000300800 */
[----:B------:R-:W3:Y:S04]  /*36c80*/  LDL.LU R8, [R1+0xc6c] ;  /* 0x000c6c0001087983 */ /* 0x000ee80000300800 */
[----:B------:R-:W3:Y:S01]  /*36c90*/  LDL.LU R10, [R1+0xb78] ;  /* 0x000b7800010a7983 */ /* 0x000ee20000300800 */
[----:B------:R-:W-:-:S04]  /*36ca0*/  IADD3 R2, P5, R0, R68, RZ ;  /* 0x0000004400027210 */ /* 0x000fc80007fbe0ff */
[-C--:B------:R-:W-:Y:S01]  /*36cb0*/  LEA.HI.X.SX32 R3, R0, R69.reuse, 0x1, P5 ;  /* 0x0000004500037211 */ /* 0x080fe200028f0eff */
[----:B------:R-:W-:Y:S02]  /*36cc0*/  IMAD R0, R17, 0x2, R0 ;  /* 0x0000000211007824 */ /* 0x000fe400078e0200 */
[----:B------:R-:W0:Y:S01]  /*36cd0*/  LDC R17, c[0x0][0x248] ;  /* 0x00009200ff117b82 */ /* 0x000e220000000800 */
[----:B------:R1:W-:Y:S01]  /*36ce0*/  @P3 STG.E.U8 desc[UR28][R4.64], R15 ;  /* 0x0000000f04003986 */ /* 0x0003e2000c10111c */
[----:B------:R-:W-:Y:S02]  /*36cf0*/  PRMT R13, R73, 0x7771, RZ ;  /* 0x00007771490d7816 */ /* 0x000fe400000000ff */
[----:B------:R-:W-:Y:S02]  /*36d00*/  IADD3 R6, P3, R0, R68, RZ ;  /* 0x0000004400067210 */ /* 0x000fe40007f7e0ff */
[----:B------:R-:W-:Y:S01]  /*36d10*/  PRMT R11, R74, 0x7771, RZ ;  /* 0x000077714a0b7816 */ /* 0x000fe200000000ff */
[----:B------:R4:W-:Y:S01]  /*36d20*/  @P4 STG.E.U8 desc[UR28][R2.64], R13 ;  /* 0x0000000d02004986 */ /* 0x0009e2000c10111c */
[----:B------:R-:W-:-:S02]  /*36d30*/  LEA.HI.X.SX32 R7, R0, R69, 0x1, P3 ;  /* 0x0000004500077211 */ /* 0x000fc400018f0eff */
[C---:B------:R-:W-:Y:S01]  /*36d40*/  ISETP.LT.AND P3, PT, R20.reuse, UR6, !P0 ;  /* 0x0000000614007c0c */ /* 0x040fe2000c761270 */
[----:B-1----:R-:W-:Y:S02]  /*36d50*/  IMAD R4, R20, UR4, RZ ;  /* 0x0000000414047c24 */ /* 0x002fe4000f8e02ff */
[----:B------:R1:W-:Y:S01]  /*36d60*/  @P2 STG.E.U8 desc[UR28][R6.64], R11 ;  /* 0x0000000b06002986 */ /* 0x0003e2000c10111c */
[----:B------:R-:W-:Y:S01]  /*36d70*/  IMAD R0, R19, 0x4, R0 ;  /* 0x0000000413007824 */ /* 0x000fe200078e0200 */
[----:B------:R-:W3:Y:S01]  /*36d80*/  LDC R15, c[0x0][0x248] ;  /* 0x00009200ff0f7b82 */ /* 0x000ee20000000800 */
[----:B------:R-:W-:Y:S01]  /*36d90*/  PRMT R9, R75, 0x7771, RZ ;  /* 0x000077714b097816 */ /* 0x000fe200000000ff */
[----:B------:R-:W-:Y:S01]  /*36da0*/  ULDC UR4, c[0x0][0x22c] ;  /* 0x00008b0000047ab9 */ /* 0x000fe20000000800 */
[----:B----4-:R-:W-:Y:S01]  /*36db0*/  IADD3 R2, P2, R4, R68, RZ ;  /* 0x0000004404027210 */ /* 0x010fe20007f5e0ff */
[----:B------:R-:W-:-:S04]  /*36dc0*/  ULDC UR6, c[0x0][0x22c] ;  /* 0x00008b0000067ab9 */ /* 0x000fc80000000800 */
[----:B------:R-:W4:Y:S01]  /*36dd0*/  LDC R13, c[0x0][0x248] ;  /* 0x00009200ff0d7b82 */ /* 0x000f220000000800 */
[-C--:B------:R-:W-:Y:S02]  /*36de0*/  LEA.HI.X.SX32 R3, R4, R69.reuse, 0x1, P2 ;  /* 0x0000004504037211 */ /* 0x080fe400010f0eff */
[----:B------:R-:W-:Y:S02]  /*36df0*/  IADD3 R4, P2, R0, R68, RZ ;  /* 0x0000004400047210 */ /* 0x000fe40007f5e0ff */
[----:B-1----:R-:W-:Y:S01]  /*36e00*/  PRMT R11, R72, 0x7772, RZ ;  /* 0x00007772480b7816 */ /* 0x002fe200000000ff */
[----:B------:R1:W-:Y:S01]  /*36e10*/  @P3 STG.E.U8 desc[UR28][R2.64], R9 ;  /* 0x0000000902003986 */ /* 0x0003e2000c10111c */
[----:B------:R-:W-:Y:S01]  /*36e20*/  LEA.HI.X.SX32 R5, R0, R69, 0x1, P2 ;  /* 0x0000004500057211 */ /* 0x000fe200010f0eff */
[----:B0-----:R-:W-:-:S04]  /*36e30*/  IMAD R0, R17, 0x2, R0 ;  /* 0x0000000211007824 */ /* 0x001fc800078e0200 */
[----:B------:R0:W-:Y:S01]  /*36e40*/  @P1 STG.E.U8 desc[UR28][R4.64], R11 ;  /* 0x0000000b04001986 */ /* 0x0001e2000c10111c */
[----:B------:R-:W-:-:S04]  /*36e50*/  IADD3 R6, P1, R0, R68, RZ ;  /* 0x0000004400067210 */ /* 0x000fc80007f3e0ff */
[----:B------:R-:W-:Y:S02]  /*36e60*/  LEA.HI.X.SX32 R7, R0, R69, 0x1, P1 ;  /* 0x0000004500077211 */ /* 0x000fe400008f0eff */
[----:B-1----:R-:W-:Y:S01]  /*36e70*/  PRMT R9, R73, 0x7772, RZ ;  /* 0x0000777249097816 */ /* 0x002fe200000000ff */
[----:B----4-:R-:W-:-:S04]  /*36e80*/  IMAD R0, R13, 0x2, R0 ;  /* 0x000000020d007824 */ /* 0x010fc800078e0200 */
[----:B------:R1:W-:Y:S01]  /*36e90*/  @P6 STG.E.U8 desc[UR28][R6.64], R9 ;  /* 0x0000000906006986 */ /* 0x0003e2000c10111c */
[----:B------:R-:W-:Y:S02]  /*36ea0*/  ISETP.LT.AND P5, PT, R18, UR7, !P0 ;  /* 0x0000000712007c0c */ /* 0x000fe4000c7a1270 */
[----:B------:R-:W-:-:S04]  /*36eb0*/  IADD3 R2, P6, R0, R68, RZ ;  /* 0x0000004400027210 */ /* 0x000fc80007fde0ff */
[----:B------:R-:W-:Y:S02]  /*36ec0*/  LEA.HI.X.SX32 R3, R0, R69, 0x1, P6 ;  /* 0x0000004500037211 */ /* 0x000fe400030f0eff */
[----:B------:R-:W-:Y:S02]  /*36ed0*/  PRMT R19, R74, 0x7772, RZ ;  /* 0x000077724a137816 */ /* 0x000fe400000000ff */
[----:B------:R-:W-:-:S03]  /*36ee0*/  PRMT R17, R75, 0x7772, RZ ;  /* 0x000077724b117816 */ /* 0x000fc600000000ff */
[----:B------:R4:W-:Y:S01]  /*36ef0*/  @P5 STG.E.U8 desc[UR28][R2.64], R19 ;  /* 0x0000001302005986 */ /* 0x0009e2000c10111c */
[----:B------:R-:W-:Y:S02]  /*36f00*/  PRMT R73, R73, 0x7773, RZ ;  /* 0x0000777349497816 */ /* 0x000fe400000000ff */
[----:B------:R-:W-:Y:S02]  /*36f10*/  PRMT R13, R74, 0x7773, RZ ;  /* 0x000077734a0d7816 */ /* 0x000fe400000000ff */
[----:B------:R-:W-:Y:S02]  /*36f20*/  PRMT R75, R75, 0x7773, RZ ;  /* 0x000077734b4b7816 */ /* 0x000fe400000000ff */
[----:B--2---:R-:W-:Y:S01]  /*36f30*/  ISETP.LT.AND P4, PT, R16, UR4, !P0 ;  /* 0x0000000410007c0c */ /* 0x004fe2000c781270 */
[----:B------:R-:W-:Y:S02]  /*36f40*/  ULDC UR4, c[0x0][0x22c] ;  /* 0x00008b0000047ab9 */ /* 0x000fe40000000800 */
[----:B---3--:R-:W-:Y:S01]  /*36f50*/  ISETP.LT.AND P3, PT, R14, UR4, !P0 ;  /* 0x000000040e007c0c */ /* 0x008fe2000c761270 */
[----:B------:R-:W-:-:S02]  /*36f60*/  ULDC UR4, c[0x0][0x22c] ;  /* 0x00008b0000047ab9 */ /* 0x000fc40000000800 */
[----:B------:R-:W-:Y:S01]  /*36f70*/  ISETP.LT.AND P2, PT, R12, UR4, !P0 ;  /* 0x000000040c007c0c */ /* 0x000fe2000c741270 */
[----:B------:R-:W-:Y:S01]  /*36f80*/  ULDC UR4, c[0x0][0x22c] ;  /* 0x00008b0000047ab9 */ /* 0x000fe20000000800 */
[----:B------:R-:W2:Y:S01]  /*36f90*/  LDC R12, c[0x0][0x248] ;  /* 0x00009200ff0c7b82 */ /* 0x000ea20000000800 */
[----:B------:R-:W-:Y:S01]  /*36fa0*/  ISETP.LT.AND P1, PT, R8, UR4, !P0 ;  /* 0x0000000408007c0c */ /* 0x000fe2000c721270 */
[----:B------:R-:W-:Y:S01]  /*36fb0*/  IMAD R8, R15, 0x2, R0 ;  /* 0x000000020f087824 */ /* 0x000fe200078e0200 */
[----:B------:R-:W-:-:S03]  /*36fc0*/  ULDC UR4, c[0x0][0x248] ;  /* 0x0000920000047ab9 */ /* 0x000fc60000000800 */
[----:B------:R-:W-:Y:S01]  /*36fd0*/  IMAD R0, R21, 0x2, R8 ;  /* 0x0000000215007824 */ /* 0x000fe200078e0208 */
[----:B0-----:R-:W-:-:S03]  /*36fe0*/  IADD3 R4, P6, R8, R68, RZ ;  /* 0x0000004408047210 */ /* 0x001fc60007fde0ff */
[----:B-1----:R-:W-:Y:S01]  /*36ff0*/  IMAD R9, R23, 0x2, R0 ;  /* 0x0000000217097824 */ /* 0x002fe200078e0200 */
[-C--:B------:R-:W-:Y:S01]  /*37000*/  LEA.HI.X.SX32 R5, R8, R69.reuse, 0x1, P6 ;  /* 0x0000004508057211 */ /* 0x080fe200030f0eff */
[----:B------:R-:W-:Y:S01]  /*37010*/  IMAD R11, R10, UR4, RZ ;  /* 0x000000040a0b7c24 */ /* 0x000fe2000f8e02ff */
[-C--:B------:R-:W-:Y:S02]  /*37020*/  IADD3 R6, P6, R0, R68.reuse, RZ ;  /* 0x0000004400067210 */ /* 0x080fe40007fde0ff */
[----:B------:R-:W-:Y:S01]  /*37030*/  ISETP.LT.AND P0, PT, R10, UR6, !P0 ;  /* 0x000000060a007c0c */ /* 0x000fe2000c701270 */
[----:B------:R4:W-:Y:S01]  /*37040*/  @P4 STG.E.U8 desc[UR28][R4.64], R17 ;  /* 0x0000001104004986 */ /* 0x0009e2000c10111c */
[-C--:B------:R-:W-:Y:S02]  /*37050*/  IADD3 R10, P4, R11, R68.reuse, RZ ;  /* 0x000000440b0a7210 */ /* 0x080fe40007f9e0ff */
[----:B------:R-:W-:Y:S01]  /*37060*/  IADD3 R8, P5, R9, R68, RZ ;  /* 0x0000004409087210 */ /* 0x000fe20007fbe0ff */
[----:B--2---:R-:W-:Y:S01]  /*37070*/  IMAD R12, R12, 0x2, R9 ;  /* 0x000000020c0c7824 */ /* 0x004fe200078e0209 */
[----:B------:R-:W-:-:S02]  /*37080*/  LEA.HI.X.SX32 R7, R0, R69, 0x1, P6 ;  /* 0x0000004500077211 */ /* 0x000fc400030f0eff */
[----:B------:R-:W-:Y:S02]  /*37090*/  PRMT R15, R72, 0x7773, RZ ;  /* 0x00007773480f7816 */ /* 0x000fe400000000ff */
[C---:B------:R-:W-:Y:S02]  /*370a0*/  IADD3 R68, P6, R12.reuse, R68, RZ ;  /* 0x000000440c447210 */ /* 0x040fe40007fde0ff */
[-C--:B------:R-:W-:Y:S02]  /*370b0*/  LEA.HI.X.SX32 R9, R9, R69.reuse, 0x1, P5 ;  /* 0x0000004509097211 */ /* 0x080fe400028f0eff */
[-C--:B------:R-:W-:Y:S02]  /*370c0*/  LEA.HI.X.SX32 R11, R11, R69.reuse, 0x1, P4 ;  /* 0x000000450b0b7211 */ /* 0x080fe400020f0eff */
[----:B------:R-:W-:Y:S01]  /*370d0*/  LEA.HI.X.SX32 R69, R12, R69, 0x1, P6 ;  /* 0x000000450c457211 */ /* 0x000fe200030f0eff */
[----:B------:R4:W-:Y:S04]  /*370e0*/  @P3 STG.E.U8 desc[UR28][R6.64], R15 ;  /* 0x0000000f06003986 */ /* 0x0009e8000c10111c */
[----:B------:R4:W-:Y:S04]  /*370f0*/  @P2 STG.E.U8 desc[UR28][R8.64], R73 ;  /* 0x0000004908002986 */ /* 0x0009e8000c10111c */
[----:B------:R4:W-:Y:S01]  /*37100*/  @P1 STG.E.U8 desc[UR28][R68.64], R13 ;  /* 0x0000000d44001986 */ /* 0x0009e2000c10111c */
[----:B------:R-:W-:Y:S05]  /*37110*/  @!P0 EXIT ;  /* 0x000000000000894d */ /* 0x000fea0003800000 */
[----:B------:R-:W-:Y:S01]  /*37120*/  STG.E.U8 desc[UR28][R10.64], R75 ;  /* 0x0000004b0a007986 */ /* 0x000fe2000c10111c */
[----:B------:R-:W-:Y:S05]  /*37130*/  EXIT ;  /* 0x000000000000794d */ /* 0x000fea0003800000 */
.L_x_3:
[----:B------:R-:W-:-:S00]  /*37140*/  BRA `(.L_x_3) ;  /* 0xfffffffc00fc7947 */ /* 0x000fc0000383ffff */
[----:B------:R-:W-:-:S00]  /*37150*/  NOP ;  /* 0x0000000000007918 */ /* 0x000fc00000000000 */
        /* <DEDUP_REMOVED lines=10> */
.L_x_4:


//--------------------- .nv.shared.matmul_kernel  --------------------------
	.section	.nv.shared.matmul_kernel,"aw",@nobits
	.sectionflags	@""
	.align	16
	.zero		1024


//--------------------- .nv.shared.reserved.0     --------------------------
	.section	.nv.shared.reserved.0,"aw",@nobits
	.weak		__nv_reservedSMEM_offset_0_alias
	.size		__nv_reservedSMEM_offset_0_alias, 0, 0
	.other		__nv_reservedSMEM_offset_0_alias,@"STO_CUDA_RESERVED_SHARED STV_DEFAULT"
__nv_reservedSMEM_offset_0_alias:
	.zero		0


//--------------------- .nv.constant0.matmul_kernel --------------------------
	.section	.nv.constant0.matmul_kernel,"a",@progbits
	.sectionflags	@""
	.align	4
.nv.constant0.matmul_kernel:
	.zero		608


//--------------------- SYMBOLS --------------------------

	.type		.nv.reservedSmem.offset0,@object
	.size		.nv.reservedSmem.offset0,0x4
